def matmul_kernel(
    a_ptr,
    b_ptr,
    c_ptr,
    M,
    N,
    K,
    stride_am,
    stride_ak,
    stride_bk,
    stride_bn,
    stride_cm,
    stride_cn,
    BLOCK_M: tl.constexpr,
    BLOCK_N: tl.constexpr,
    BLOCK_K: tl.constexpr,
    GROUP_M: tl.constexpr,
):
    pid = tl.program_id(axis=0)
    num_pid_m = tl.cdiv(M, BLOCK_M)
    num_pid_n = tl.cdiv(N, BLOCK_N)
    num_pid_in_group = GROUP_M * num_pid_n
    group_id = pid // num_pid_in_group
    first_pid_m = group_id * GROUP_M
    group_size_m = min(num_pid_m - first_pid_m, GROUP_M)
    pid_m = first_pid_m + ((pid % num_pid_in_group) % group_size_m)
    pid_n = (pid % num_pid_in_group) // group_size_m

    offs_am = (pid_m * BLOCK_M + tl.arange(0, BLOCK_M)) % M
    offs_bn = (pid_n * BLOCK_N + tl.arange(0, BLOCK_N)) % N
    offs_k = tl.arange(0, BLOCK_K)
    a_ptrs = a_ptr + offs_am[:, None] * stride_am + offs_k[None, :] * stride_ak
    b_ptrs = b_ptr + offs_k[:, None] * stride_bk + offs_bn[None, :] * stride_bn

    acc = tl.zeros((BLOCK_M, BLOCK_N), dtype=tl.float32)
    for kk in range(0, tl.cdiv(K, BLOCK_K)):
        a = tl.load(a_ptrs, mask=offs_k[None, :] < K - kk * BLOCK_K, other=0.0)
        b = tl.load(b_ptrs, mask=offs_k[:, None] < K - kk * BLOCK_K, other=0.0)
        acc = tl.dot(a, b, acc)
        a_ptrs += BLOCK_K * stride_ak
        b_ptrs += BLOCK_K * stride_bk

    c = acc.to(c_ptr.dtype.element_ty)
    offs_cm = pid_m * BLOCK_M + tl.arange(0, BLOCK_M)
    offs_cn = pid_n * BLOCK_N + tl.arange(0, BLOCK_N)
    c_ptrs = c_ptr + offs_cm[:, None] * stride_cm + offs_cn[None, :] * stride_cn
    mask = (offs_cm[:, None] < M) & (offs_cn[None, :] < N)
    tl.store(c_ptrs, c, mask=mask)

# config = {"BLOCK_K": 64, "BLOCK_M": 128, "BLOCK_N": 128, "GROUP_M": 8, "arch": "sm_90", "dtype": "bf16", "num_ctas": 1, "num_stages": 3, "num_warps": 1}
# arch = sm_90


// ===== COMPILED SASS (sm_90a) =====

	.target	sm_90a

	.elftype	@"ET_EXEC"


//--------------------- .note.nv.tkinfo           --------------------------
	.section	.note.nv.tkinfo,"",@"SHT_NOTE"
	.sectionflags	@"SHF_NOTE_NV_TKINFO"
	.tkinfo
        /*0018*/ 	.word	0x00000002
        /*0030*/ 	.string	""
        /*0030*/ 	.string	"ptxas"
        /*0030*/ 	.string	"Cuda compilation tools, release 13.0, V13.0.88"
        /*0030*/ 	.string	"Build cuda_13.0.r13.0/compiler.36424714_0"
        /*0030*/ 	.string	"-v  -suppress-debug-info  -lineinfo  -arch sm_90a "



//--------------------- .note.nv.cuinfo           --------------------------
	.section	.note.nv.cuinfo,"",@"SHT_NOTE"
	.sectionflags	@"SHF_NOTE_NV_CUINFO"
        /*0018*/ 	.short	0x0002
        /*001a*/ 	.short	0x005a
        /*001c*/ 	.short	0x0082
	.zero		2


//--------------------- .nv.info                  --------------------------
	.section	.nv.info,"",@"SHT_CUDA_INFO"
	.align	4


	//----- nvinfo : EIATTR_REGCOUNT
	.align		4
        /*0000*/ 	.byte	0x04, 0x2f
        /*0002*/ 	.short	(.L_1 - .L_0)
	.align		4
.L_0:
        /*0004*/ 	.word	index@(matmul_kernel)
        /*0008*/ 	.word	0x00000040


	//----- nvinfo : EIATTR_FRAME_SIZE
	.align		4
.L_1:
        /*000c*/ 	.byte	0x04, 0x11
        /*000e*/ 	.short	(.L_3 - .L_2)
	.align		4
.L_2:
        /*0010*/ 	.word	index@(matmul_kernel)
        /*0014*/ 	.word	0x000038e8


	//----- nvinfo : EIATTR_MIN_STACK_SIZE
	.align		4
.L_3:
        /*0018*/ 	.byte	0x04, 0x12
        /*001a*/ 	.short	(.L_5 - .L_4)
	.align		4
.L_4:
        /*001c*/ 	.word	index@(matmul_kernel)
        /*0020*/ 	.word	0x000038e8
.L_5:


//--------------------- .nv.compat                --------------------------
	.section	.nv.compat,"",@"SHT_CUDA_COMPAT_INFO"
	.align	4
        /*0000*/ 	.byte	0x02, 0x09, 0x01, 0x00, 0x02, 0x02, 0x01, 0x00, 0x02, 0x05, 0x05, 0x00, 0x03, 0x07, 0x01, 0x01
        /*0010*/ 	.byte	0x02, 0x03, 0x00, 0x00, 0x02, 0x06, 0x01, 0x00, 0x04, 0x0b, 0x08, 0x00, 0x00, 0x00, 0x00, 0x00
        /*0020*/ 	.byte	0x00, 0x00, 0x00, 0x00


//--------------------- .nv.info.matmul_kernel    --------------------------
	.section	.nv.info.matmul_kernel,"",@"SHT_CUDA_INFO"
	.sectionflags	@""
	.align	4


	//----- nvinfo : EIATTR_CUDA_API_VERSION
	.align		4
        /*0000*/ 	.byte	0x04, 0x37
        /*0002*/ 	.short	(.L_7 - .L_6)
.L_6:
        /*0004*/ 	.word	0x00000082


	//----- nvinfo : EIATTR_KPARAM_INFO
	.align		4
.L_7:
        /*0008*/ 	.byte	0x04, 0x17
        /*000a*/ 	.short	(.L_9 - .L_8)
.L_8:
        /*000c*/ 	.word	0x00000000
        /*0010*/ 	.short	0x000d
        /*0012*/ 	.short	0x0048
        /*0014*/ 	.byte	0x00, 0xf4, 0x21, 0x00


	//----- nvinfo : EIATTR_KPARAM_INFO
	.align		4
.L_9:
        /*0018*/ 	.byte	0x04, 0x17
        /*001a*/ 	.short	(.L_11 - .L_10)
.L_10:
        /*001c*/ 	.word	0x00000000
        /*0020*/ 	.short	0x000c
        /*0022*/ 	.short	0x0040
        /*0024*/ 	.byte	0x00, 0xf4, 0x21, 0x00


	//----- nvinfo : EIATTR_KPARAM_INFO
	.align		4
.L_11:
        /*0028*/ 	.byte	0x04, 0x17
        /*002a*/ 	.short	(.L_13 - .L_12)
.L_12:
        /*002c*/ 	.word	0x00000000
        /*0030*/ 	.short	0x000b
        /*0032*/ 	.short	0x0038
        /*0034*/ 	.byte	0x00, 0xf0, 0x11, 0x00


	//----- nvinfo : EIATTR_KPARAM_INFO
	.align		4
.L_13:
        /*0038*/ 	.byte	0x04, 0x17
        /*003a*/ 	.short	(.L_15 - .L_14)
.L_14:
        /*003c*/ 	.word	0x00000000
        /*0040*/ 	.short	0x000a
        /*0042*/ 	.short	0x0034
        /*0044*/ 	.byte	0x00, 0xf0, 0x11, 0x00


	//----- nvinfo : EIATTR_KPARAM_INFO
	.align		4
.L_15:
        /*0048*/ 	.byte	0x04, 0x17
        /*004a*/ 	.short	(.L_17 - .L_16)
.L_16:
        /*004c*/ 	.word	0x00000000
        /*0050*/ 	.short	0x0009
        /*0052*/ 	.short	0x0030
        /*0054*/ 	.byte	0x00, 0xf0, 0x11, 0x00


	//----- nvinfo : EIATTR_KPARAM_INFO
	.align		4
.L_17:
        /*0058*/ 	.byte	0x04, 0x17
        /*005a*/ 	.short	(.L_19 - .L_18)
.L_18:
        /*005c*/ 	.word	0x00000000
        /*0060*/ 	.short	0x0008
        /*0062*/ 	.short	0x002c
        /*0064*/ 	.byte	0x00, 0xf0, 0x11, 0x00


	//----- nvinfo : EIATTR_KPARAM_INFO
	.align		4
.L_19:
        /*0068*/ 	.byte	0x04, 0x17
        /*006a*/ 	.short	(.L_21 - .L_20)
.L_20:
        /*006c*/ 	.word	0x00000000
        /*0070*/ 	.short	0x0007
        /*0072*/ 	.short	0x0028
        /*0074*/ 	.byte	0x00, 0xf0, 0x11, 0x00


	//----- nvinfo : EIATTR_KPARAM_INFO
	.align		4
.L_21:
        /*0078*/ 	.byte	0x04, 0x17
        /*007a*/ 	.short	(.L_23 - .L_22)
.L_22:
        /*007c*/ 	.word	0x00000000
        /*0080*/ 	.short	0x0006
        /*0082*/ 	.short	0x0024
        /*0084*/ 	.byte	0x00, 0xf0, 0x11, 0x00


	//----- nvinfo : EIATTR_KPARAM_INFO
	.align		4
.L_23:
        /*0088*/ 	.byte	0x04, 0x17
        /*008a*/ 	.short	(.L_25 - .L_24)
.L_24:
        /*008c*/ 	.word	0x00000000
        /*0090*/ 	.short	0x0005
        /*0092*/ 	.short	0x0020
        /*0094*/ 	.byte	0x00, 0xf0, 0x11, 0x00


	//----- nvinfo : EIATTR_KPARAM_INFO
	.align		4
.L_25:
        /*0098*/ 	.byte	0x04, 0x17
        /*009a*/ 	.short	(.L_27 - .L_26)
.L_26:
        /*009c*/ 	.word	0x00000000
        /*00a0*/ 	.short	0x0004
        /*00a2*/ 	.short	0x001c
        /*00a4*/ 	.byte	0x00, 0xf0, 0x11, 0x00


	//----- nvinfo : EIATTR_KPARAM_INFO
	.align		4
.L_27:
        /*00a8*/ 	.byte	0x04, 0x17
        /*00aa*/ 	.short	(.L_29 - .L_28)
.L_28:
        /*00ac*/ 	.word	0x00000000
        /*00b0*/ 	.short	0x0003
        /*00b2*/ 	.short	0x0018
        /*00b4*/ 	.byte	0x00, 0xf0, 0x11, 0x00


	//----- nvinfo : EIATTR_KPARAM_INFO
	.align		4
.L_29:
        /*00b8*/ 	.byte	0x04, 0x17
        /*00ba*/ 	.short	(.L_31 - .L_30)
.L_30:
        /*00bc*/ 	.word	0x00000000
        /*00c0*/ 	.short	0x0002
        /*00c2*/ 	.short	0x0010
        /*00c4*/ 	.byte	0x00, 0xf4, 0x21, 0x00


	//----- nvinfo : EIATTR_KPARAM_INFO
	.align		4
.L_31:
        /*00c8*/ 	.byte	0x04, 0x17
        /*00ca*/ 	.short	(.L_33 - .L_32)
.L_32:
        /*00cc*/ 	.word	0x00000000
        /*00d0*/ 	.short	0x0001
        /*00d2*/ 	.short	0x0008
        /*00d4*/ 	.byte	0x00, 0xf4, 0x21, 0x00


	//----- nvinfo : EIATTR_KPARAM_INFO
	.align		4
.L_33:
        /*00d8*/ 	.byte	0x04, 0x17
        /*00da*/ 	.short	(.L_35 - .L_34)
.L_34:
        /*00dc*/ 	.word	0x00000000
        /*00e0*/ 	.short	0x0000
        /*00e2*/ 	.short	0x0000
        /*00e4*/ 	.byte	0x00, 0xf4, 0x21, 0x00


	//----- nvinfo : EIATTR_SPARSE_MMA_MASK
	.align		4
.L_35:
        /*00e8*/ 	.byte	0x03, 0x50
        /*00ea*/ 	.short	0x0000


	//----- nvinfo : EIATTR_MAXREG_COUNT
	.align		4
        /*00ec*/ 	.byte	0x03, 0x1b
        /*00ee*/ 	.short	0x00ff


	//----- nvinfo : EIATTR_NUM_BARRIERS
	.align		4
        /*00f0*/ 	.byte	0x02, 0x4c
        /*00f2*/ 	.byte	0x01
	.zero		1


	//----- nvinfo : EIATTR_ANNOTATIONS
	.align		4
        /*00f4*/ 	.byte	0x04, 0x55
        /*00f6*/ 	.short	(.L_37 - .L_36)


	//   ....[0]....
.L_36:
        /*00f8*/ 	.word	0x00000001
        /*00fc*/ 	.byte	0xa0, 0x01, 0x00, 0x00, 0x01, 0x00, 0x00, 0x00, 0xf0, 0x01, 0x00, 0x00, 0x01, 0x00, 0x00, 0x00
        /* <DEDUP_REMOVED lines=2614> */
        /*a46c*/ 	.byte	0xe0, 0x80, 0x02, 0x00


	//----- nvinfo : EIATTR_MERCURY_ISA_VERSION
	.align		4
.L_37:
        /*a470*/ 	.byte	0x03, 0x5f
        /*a472*/ 	.short	0x0101


	//----- nvinfo : EIATTR_COOP_GROUP_MASK_REGIDS
	.align		4
        /*a474*/ 	.byte	0x04, 0x29
        /*a476*/ 	.short	(.L_39 - .L_38)


	//   ....[0]....
.L_38:
        /*a478*/ 	.word	0xffffffff


	//   ....[1]....
        /*a47c*/ 	.word	0xffffffff


	//   ....[2]....
        /*a480*/ 	.word	0xffffffff


	//   ....[3]....
        /*a484*/ 	.word	0xffffffff


	//   ....[4]....
        /*a488*/ 	.word	0xffffffff


	//   ....[5]....
        /*a48c*/ 	.word	0xffffffff


	//   ....[6]....
        /*a490*/ 	.word	0xffffffff


	//   ....[7]....
        /*a494*/ 	.word	0xffffffff


	//   ....[8]....
        /*a498*/ 	.word	0xffffffff


	//   ....[9]....
        /*a49c*/ 	.word	0xffffffff


	//   ....[10]....
        /*a4a0*/ 	.word	0xffffffff


	//   ....[11]....
        /*a4a4*/ 	.word	0xffffffff


	//   ....[12]....
        /*a4a8*/ 	.word	0xffffffff


	//   ....[13]....
        /*a4ac*/ 	.word	0xffffffff


	//   ....[14]....
        /*a4b0*/ 	.word	0xffffffff


	//   ....[15]....
        /*a4b4*/ 	.word	0xffffffff


	//   ....[16]....
        /*a4b8*/ 	.word	0xffffffff


	//   ....[17]....
        /*a4bc*/ 	.word	0xffffffff


	//   ....[18]....
        /*a4c0*/ 	.word	0xffffffff


	//   ....[19]....
        /*a4c4*/ 	.word	0xffffffff


	//   ....[20]....
        /*a4c8*/ 	.word	0xffffffff


	//   ....[21]....
        /*a4cc*/ 	.word	0xffffffff


	//   ....[22]....
        /*a4d0*/ 	.word	0xffffffff


	//   ....[23]....
        /*a4d4*/ 	.word	0xffffffff


	//   ....[24]....
        /*a4d8*/ 	.word	0xffffffff


	//   ....[25]....
        /*a4dc*/ 	.word	0xffffffff


	//   ....[26]....
        /*a4e0*/ 	.word	0xffffffff


	//   ....[27]....
        /*a4e4*/ 	.word	0xffffffff


	//   ....[28]....
        /*a4e8*/ 	.word	0xffffffff


	//   ....[29]....
        /*a4ec*/ 	.word	0xffffffff


	//   ....[30]....
        /*a4f0*/ 	.word	0xffffffff


	//   ....[31]....
        /*a4f4*/ 	.word	0xffffffff


	//   ....[32]....
        /*a4f8*/ 	.word	0xffffffff


	//   ....[33]....
        /*a4fc*/ 	.word	0xffffffff


	//   ....[34]....
        /*a500*/ 	.word	0xffffffff


	//   ....[35]....
        /*a504*/ 	.word	0xffffffff


	//   ....[36]....
        /*a508*/ 	.word	0xffffffff


	//   ....[37]....
        /*a50c*/ 	.word	0xffffffff


	//   ....[38]....
        /*a510*/ 	.word	0xffffffff


	//   ....[39]....
        /*a514*/ 	.word	0xffffffff


	//   ....[40]....
        /*a518*/ 	.word	0xffffffff


	//   ....[41]....
        /*a51c*/ 	.word	0xffffffff


	//   ....[42]....
        /*a520*/ 	.word	0xffffffff


	//   ....[43]....
        /*a524*/ 	.word	0xffffffff


	//   ....[44]....
        /*a528*/ 	.word	0xffffffff


	//   ....[45]....
        /*a52c*/ 	.word	0xffffffff


	//   ....[46]....
        /*a530*/ 	.word	0xffffffff


	//   ....[47]....
        /*a534*/ 	.word	0xffffffff


	//   ....[48]....
        /*a538*/ 	.word	0xffffffff


	//   ....[49]....
        /*a53c*/ 	.word	0xffffffff


	//   ....[50]....
        /*a540*/ 	.word	0xffffffff


	//   ....[51]....
        /*a544*/ 	.word	0xffffffff


	//   ....[52]....
        /*a548*/ 	.word	0xffffffff


	//   ....[53]....
        /*a54c*/ 	.word	0xffffffff


	//   ....[54]....
        /*a550*/ 	.word	0xffffffff


	//   ....[55]....
        /*a554*/ 	.word	0xffffffff


	//   ....[56]....
        /*a558*/ 	.word	0xffffffff


	//   ....[57]....
        /*a55c*/ 	.word	0xffffffff


	//   ....[58]....
        /*a560*/ 	.word	0xffffffff


	//   ....[59]....
        /*a564*/ 	.word	0xffffffff


	//   ....[60]....
        /*a568*/ 	.word	0xffffffff


	//   ....[61]....
        /*a56c*/ 	.word	0xffffffff


	//   ....[62]....
        /*a570*/ 	.word	0xffffffff


	//   ....[63]....
        /*a574*/ 	.word	0xffffffff


	//   ....[64]....
        /*a578*/ 	.word	0xffffffff


	//   ....[65]....
        /*a57c*/ 	.word	0xffffffff


	//   ....[66]....
        /*a580*/ 	.word	0xffffffff


	//   ....[67]....
        /*a584*/ 	.word	0xffffffff


	//   ....[68]....
        /*a588*/ 	.word	0xffffffff


	//   ....[69]....
        /*a58c*/ 	.word	0xffffffff


	//   ....[70]....
        /*a590*/ 	.word	0xffffffff


	//   ....[71]....
        /*a594*/ 	.word	0xffffffff


	//   ....[72]....
        /*a598*/ 	.word	0xffffffff


	//   ....[73]....
        /*a59c*/ 	.word	0xffffffff


	//   ....[74]....
        /*a5a0*/ 	.word	0xffffffff


	//   ....[75]....
        /*a5a4*/ 	.word	0xffffffff


	//   ....[76]....
        /*a5a8*/ 	.word	0xffffffff


	//   ....[77]....
        /*a5ac*/ 	.word	0xffffffff


	//   ....[78]....
        /*a5b0*/ 	.word	0xffffffff


	//   ....[79]....
        /*a5b4*/ 	.word	0xffffffff


	//   ....[80]....
        /*a5b8*/ 	.word	0xffffffff


	//   ....[81]....
        /*a5bc*/ 	.word	0xffffffff


	//   ....[82]....
        /*a5c0*/ 	.word	0xffffffff


	//   ....[83]....
        /*a5c4*/ 	.word	0xffffffff


	//   ....[84]....
        /*a5c8*/ 	.word	0xffffffff


	//   ....[85]....
        /*a5cc*/ 	.word	0xffffffff


	//   ....[86]....
        /*a5d0*/ 	.word	0xffffffff


	//   ....[87]....
        /*a5d4*/ 	.word	0xffffffff


	//   ....[88]....
        /*a5d8*/ 	.word	0xffffffff


	//   ....[89]....
        /*a5dc*/ 	.word	0xffffffff


	//   ....[90]....
        /*a5e0*/ 	.word	0xffffffff


	//   ....[91]....
        /*a5e4*/ 	.word	0xffffffff


	//   ....[92]....
        /*a5e8*/ 	.word	0xffffffff


	//   ....[93]....
        /*a5ec*/ 	.word	0xffffffff


	//   ....[94]....
        /*a5f0*/ 	.word	0xffffffff


	//   ....[95]....
        /*a5f4*/ 	.word	0xffffffff


	//   ....[96]....
        /*a5f8*/ 	.word	0xffffffff


	//   ....[97]....
        /*a5fc*/ 	.word	0xffffffff


	//   ....[98]....
        /*a600*/ 	.word	0xffffffff


	//   ....[99]....
        /*a604*/ 	.word	0xffffffff


	//   ....[100]....
        /*a608*/ 	.word	0xffffffff


	//   ....[101]....
        /*a60c*/ 	.word	0xffffffff


	//   ....[102]....
        /*a610*/ 	.word	0xffffffff


	//   ....[103]....
        /*a614*/ 	.word	0xffffffff


	//   ....[104]....
        /*a618*/ 	.word	0xffffffff


	//   ....[105]....
        /*a61c*/ 	.word	0xffffffff


	//   ....[106]....
        /*a620*/ 	.word	0xffffffff


	//   ....[107]....
        /*a624*/ 	.word	0xffffffff


	//   ....[108]....
        /*a628*/ 	.word	0xffffffff


	//   ....[109]....
        /*a62c*/ 	.word	0xffffffff


	//   ....[110]....
        /*a630*/ 	.word	0xffffffff


	//   ....[111]....
        /*a634*/ 	.word	0xffffffff


	//   ....[112]....
        /*a638*/ 	.word	0xffffffff


	//   ....[113]....
        /*a63c*/ 	.word	0xffffffff


	//   ....[114]....
        /*a640*/ 	.word	0xffffffff


	//   ....[115]....
        /*a644*/ 	.word	0xffffffff


	//   ....[116]....
        /*a648*/ 	.word	0xffffffff


	//   ....[117]....
        /*a64c*/ 	.word	0xffffffff


	//   ....[118]....
        /*a650*/ 	.word	0xffffffff


	//   ....[119]....
        /*a654*/ 	.word	0xffffffff


	//   ....[120]....
        /*a658*/ 	.word	0xffffffff


	//   ....[121]....
        /*a65c*/ 	.word	0xffffffff


	//   ....[122]....
        /*a660*/ 	.word	0xffffffff


	//   ....[123]....
        /*a664*/ 	.word	0xffffffff


	//   ....[124]....
        /*a668*/ 	.word	0xffffffff


	//   ....[125]....
        /*a66c*/ 	.word	0xffffffff


	//   ....[126]....
        /*a670*/ 	.word	0xffffffff


	//----- nvinfo : EIATTR_COOP_GROUP_INSTR_OFFSETS
	.align		4
.L_39:
        /*a674*/ 	.byte	0x04, 0x28
        /*a676*/ 	.short	(.L_41 - .L_40)


	//   ....[0]....
.L_40:
        /*a678*/ 	.word	0x00054050


	//   ....[1]....
        /*a67c*/ 	.word	0x00054070


	//   ....[2]....
        /*a680*/ 	.word	0x00054090


	//   ....[3]....
        /*a684*/ 	.word	0x000540b0


	//   ....[4]....
        /*a688*/ 	.word	0x00054200


	//   ....[5]....
        /*a68c*/ 	.word	0x00054220


	//   ....[6]....
        /*a690*/ 	.word	0x00054240


	//   ....[7]....
        /*a694*/ 	.word	0x00054260


	//   ....[8]....
        /*a698*/ 	.word	0x00054280


	//   ....[9]....
        /*a69c*/ 	.word	0x000542a0


	//   ....[10]....
        /*a6a0*/ 	.word	0x00054340


	//   ....[11]....
        /*a6a4*/ 	.word	0x00054360


	//   ....[12]....
        /*a6a8*/ 	.word	0x00054380


	//   ....[13]....
        /*a6ac*/ 	.word	0x000543a0


	//   ....[14]....
        /*a6b0*/ 	.word	0x000543c0


	//   ....[15]....
        /*a6b4*/ 	.word	0x000543e0


	//   ....[16]....
        /*a6b8*/ 	.word	0x00054400


	//   ....[17]....
        /*a6bc*/ 	.word	0x00054420


	//   ....[18]....
        /*a6c0*/ 	.word	0x00054440


	//   ....[19]....
        /*a6c4*/ 	.word	0x00054470


	//   ....[20]....
        /*a6c8*/ 	.word	0x000546e0


	//   ....[21]....
        /*a6cc*/ 	.word	0x00054700


	//   ....[22]....
        /*a6d0*/ 	.word	0x00054720


	//   ....[23]....
        /*a6d4*/ 	.word	0x00054740


	//   ....[24]....
        /*a6d8*/ 	.word	0x000547b0


	//   ....[25]....
        /*a6dc*/ 	.word	0x000547d0


	//   ....[26]....
        /*a6e0*/ 	.word	0x00054810


	//   ....[27]....
        /*a6e4*/ 	.word	0x00054830


	//   ....[28]....
        /*a6e8*/ 	.word	0x00054870


	//   ....[29]....
        /*a6ec*/ 	.word	0x00054890


	//   ....[30]....
        /*a6f0*/ 	.word	0x000548d0


	//   ....[31]....
        /*a6f4*/ 	.word	0x000548f0


	//   ....[32]....
        /*a6f8*/ 	.word	0x00054930


	//   ....[33]....
        /*a6fc*/ 	.word	0x00054950


	//   ....[34]....
        /*a700*/ 	.word	0x00054b90


	//   ....[35]....
        /*a704*/ 	.word	0x00054bb0


	//   ....[36]....
        /*a708*/ 	.word	0x00054c10


	//   ....[37]....
        /*a70c*/ 	.word	0x00054c30


	//   ....[38]....
        /*a710*/ 	.word	0x00054c50


	//   ....[39]....
        /*a714*/ 	.word	0x00054c70


	//   ....[40]....
        /*a718*/ 	.word	0x00054c90


	//   ....[41]....
        /*a71c*/ 	.word	0x00054cb0


	//   ....[42]....
        /*a720*/ 	.word	0x00054cd0


	//   ....[43]....
        /*a724*/ 	.word	0x00054cf0


	//   ....[44]....
        /*a728*/ 	.word	0x00054d10


	//   ....[45]....
        /*a72c*/ 	.word	0x00054d30


	//   ....[46]....
        /*a730*/ 	.word	0x00054d50


	//   ....[47]....
        /*a734*/ 	.word	0x00054d70


	//   ....[48]....
        /*a738*/ 	.word	0x00054da0


	//   ....[49]....
        /*a73c*/ 	.word	0x00054dc0


	//   ....[50]....
        /*a740*/ 	.word	0x00054df0


	//   ....[51]....
        /*a744*/ 	.word	0x00054e10


	//   ....[52]....
        /*a748*/ 	.word	0x00054f50


	//   ....[53]....
        /*a74c*/ 	.word	0x00054ff0


	//   ....[54]....
        /*a750*/ 	.word	0x00055010


	//   ....[55]....
        /*a754*/ 	.word	0x00055050


	//   ....[56]....
        /*a758*/ 	.word	0x00055090


	//   ....[57]....
        /*a75c*/ 	.word	0x000550b0


	//   ....[58]....
        /*a760*/ 	.word	0x000550f0


	//   ....[59]....
        /*a764*/ 	.word	0x00055110


	//   ....[60]....
        /*a768*/ 	.word	0x00055130


	//   ....[61]....
        /*a76c*/ 	.word	0x00055150


	//   ....[62]....
        /*a770*/ 	.word	0x000551f0


	//   ....[63]....
        /*a774*/ 	.word	0x00055210


	//   ....[64]....
        /*a778*/ 	.word	0x00055230


	//   ....[65]....
        /*a77c*/ 	.word	0x00055250


	//   ....[66]....
        /*a780*/ 	.word	0x000552d0


	//   ....[67]....
        /*a784*/ 	.word	0x00055320


	//   ....[68]....
        /*a788*/ 	.word	0x000553a0


	//   ....[69]....
        /*a78c*/ 	.word	0x000553c0


	//   ....[70]....
        /*a790*/ 	.word	0x00055400


	//   ....[71]....
        /*a794*/ 	.word	0x00055420


	//   ....[72]....
        /*a798*/ 	.word	0x00055460


	//   ....[73]....
        /*a79c*/ 	.word	0x00055480


	//   ....[74]....
        /*a7a0*/ 	.word	0x000554c0


	//   ....[75]....
        /*a7a4*/ 	.word	0x000554e0


	//   ....[76]....
        /*a7a8*/ 	.word	0x00055560


	//   ....[77]....
        /*a7ac*/ 	.word	0x00055580


	//   ....[78]....
        /*a7b0*/ 	.word	0x000556c0


	//   ....[79]....
        /*a7b4*/ 	.word	0x000556e0


	//   ....[80]....
        /*a7b8*/ 	.word	0x00055760


	//   ....[81]....
        /*a7bc*/ 	.word	0x00055780


	//   ....[82]....
        /*a7c0*/ 	.word	0x00055800


	//   ....[83]....
        /*a7c4*/ 	.word	0x00055820


	//   ....[84]....
        /*a7c8*/ 	.word	0x00055880


	//   ....[85]....
        /*a7cc*/ 	.word	0x000558a0


	//   ....[86]....
        /*a7d0*/ 	.word	0x000558c0


	//   ....[87]....
        /*a7d4*/ 	.word	0x000558e0


	//   ....[88]....
        /*a7d8*/ 	.word	0x00055900


	//   ....[89]....
        /*a7dc*/ 	.word	0x00055920


	//   ....[90]....
        /*a7e0*/ 	.word	0x000559c0


	//   ....[91]....
        /*a7e4*/ 	.word	0x000559e0


	//   ....[92]....
        /*a7e8*/ 	.word	0x00055a60


	//   ....[93]....
        /*a7ec*/ 	.word	0x00055a80


	//   ....[94]....
        /*a7f0*/ 	.word	0x00055bc0


	//   ....[95]....
        /*a7f4*/ 	.word	0x00055be0


	//   ....[96]....
        /*a7f8*/ 	.word	0x00055c60


	//   ....[97]....
        /*a7fc*/ 	.word	0x00055c80


	//   ....[98]....
        /*a800*/ 	.word	0x00055d00


	//   ....[99]....
        /*a804*/ 	.word	0x00055d20


	//   ....[100]....
        /*a808*/ 	.word	0x00055d80


	//   ....[101]....
        /*a80c*/ 	.word	0x00055da0


	//   ....[102]....
        /*a810*/ 	.word	0x00055dc0


	//   ....[103]....
        /*a814*/ 	.word	0x00055de0


	//   ....[104]....
        /*a818*/ 	.word	0x00055e00


	//   ....[105]....
        /*a81c*/ 	.word	0x00055e20


	//   ....[106]....
        /*a820*/ 	.word	0x00055f00


	//   ....[107]....
        /*a824*/ 	.word	0x00055f20


	//   ....[108]....
        /*a828*/ 	.word	0x00055f40


	//   ....[109]....
        /*a82c*/ 	.word	0x00055f60


	//   ....[110]....
        /*a830*/ 	.word	0x000560c0


	//   ....[111]....
        /*a834*/ 	.word	0x000560e0


	//   ....[112]....
        /*a838*/ 	.word	0x00056140


	//   ....[113]....
        /*a83c*/ 	.word	0x00056160


	//   ....[114]....
        /*a840*/ 	.word	0x00056200


	//   ....[115]....
        /*a844*/ 	.word	0x00056220


	//   ....[116]....
        /*a848*/ 	.word	0x00056240


	//   ....[117]....
        /*a84c*/ 	.word	0x00056260


	//   ....[118]....
        /*a850*/ 	.word	0x00056280


	//   ....[119]....
        /*a854*/ 	.word	0x000562a0


	//   ....[120]....
        /*a858*/ 	.word	0x000562c0


	//   ....[121]....
        /*a85c*/ 	.word	0x000562e0


	//   ....[122]....
        /*a860*/ 	.word	0x00056300


	//   ....[123]....
        /*a864*/ 	.word	0x00056320


	//   ....[124]....
        /*a868*/ 	.word	0x00056380


	//   ....[125]....
        /*a86c*/ 	.word	0x000563a0


	//   ....[126]....
        /*a870*/ 	.word	0x000564e0


	//----- nvinfo : EIATTR_EXIT_INSTR_OFFSETS
	.align		4
.L_41:
        /*a874*/ 	.byte	0x04, 0x1c
        /*a876*/ 	.short	(.L_43 - .L_42)


	//   ....[0]....
.L_42:
        /*a878*/ 	.word	0x00062860


	//   ....[1]....
        /*a87c*/ 	.word	0x00062890


	//----- nvinfo : EIATTR_REQNTID
	.align		4
.L_43:
        /*a880*/ 	.byte	0x04, 0x10
        /*a882*/ 	.short	(.L_45 - .L_44)
.L_44:
        /*a884*/ 	.word	0x00000020
        /*a888*/ 	.word	0x00000001
        /*a88c*/ 	.word	0x00000001


	//----- nvinfo : EIATTR_CBANK_PARAM_SIZE
	.align		4
.L_45:
        /*a890*/ 	.byte	0x03, 0x19
        /*a892*/ 	.short	0x0050


	//----- nvinfo : EIATTR_PARAM_CBANK
	.align		4
        /*a894*/ 	.byte	0x04, 0x0a
        /*a896*/ 	.short	(.L_47 - .L_46)
	.align		4
.L_46:
        /*a898*/ 	.word	index@(.nv.constant0.matmul_kernel)
        /*a89c*/ 	.short	0x0210
        /*a89e*/ 	.short	0x0050


	//----- nvinfo : EIATTR_SW_WAR
	.align		4
.L_47:
        /*a8a0*/ 	.byte	0x04, 0x36
        /*a8a2*/ 	.short	(.L_49 - .L_48)
.L_48:
        /*a8a4*/ 	.word	0x00000008
.L_49:


//--------------------- .nv.callgraph             --------------------------
	.section	.nv.callgraph,"",@"SHT_CUDA_CALLGRAPH"
	.align	4
	.sectionentsize	8
	.align		4
        /*0000*/ 	.word	0x00000000
	.align		4
        /*0004*/ 	.word	0xffffffff
	.align		4
        /*0008*/ 	.word	0x00000000
	.align		4
        /*000c*/ 	.word	0xfffffffe
	.align		4
        /*0010*/ 	.word	0x00000000
	.align		4
        /*0014*/ 	.word	0xfffffffd
	.align		4
        /*0018*/ 	.word	0x00000000
	.align		4
        /*001c*/ 	.word	0xfffffffc


//--------------------- .text.matmul_kernel       --------------------------
	.section	.text.matmul_kernel,"ax",@progbits
	.align	128
        .global         matmul_kernel
        .type           matmul_kernel,@function
        .size           matmul_kernel,(.L_x_3 - matmul_kernel)
        .other          matmul_kernel,@"STO_CUDA_ENTRY STV_DEFAULT"
matmul_kernel:
.text.matmul_kernel:
[----:B------:R-:W0:Y:S08]  /*0000*/  LDC R1, c[0x0][0x28] ;  /* 0x00000a00ff017b82 */ /* 0x000e300000000800 */
[----:B------:R-:W1:Y:S01]  /*0010*/  LDC.64 R2, c[0x0][0x228] ;  /* 0x00008a00ff027b82 */ /* 0x000e620000000a00 */
[----:B------:R-:W2:Y:S01]  /*0020*/  S2R R7, SR_CTAID.X ;  /* 0x0000000000077919 */ /* 0x000ea20000002500 */
[----:B0-----:R-:W-:Y:S01]  /*0030*/  VIADD R1, R1, 0xffffc718 ;  /* 0xffffc71801017836 */ /* 0x001fe20000000000 */
[----:B------:R-:W-:Y:S01]  /*0040*/  UMOV UR4, 0x400 ;  /* 0x0000040000047882 */ /* 0x000fe20000000000 */
[----:B------:R-:W-:-:S02]  /*0050*/  CS2R R14, SRZ ;  /* 0x00000000000e7805 */ /* 0x000fc4000001ff00 */
[----:B------:R-:W-:Y:S02]  /*0060*/  CS2R R16, SRZ ;  /* 0x0000000000107805 */ /* 0x000fe4000001ff00 */
[----:B------:R-:W-:Y:S02]  /*0070*/  CS2R R18, SRZ ;  /* 0x0000000000127805 */ /* 0x000fe4000001ff00 */
[----:B------:R-:W-:Y:S01]  /*0080*/  CS2R R20, SRZ ;  /* 0x0000000000147805 */ /* 0x000fe2000001ff00 */
[----:B------:R-:W0:Y:S01]  /*0090*/  S2UR UR5, SR_CgaCtaId ;  /* 0x00000000000579c3 */ /* 0x000e220000008800 */
[----:B------:R-:W-:Y:S02]  /*00a0*/  CS2R R22, SRZ ;  /* 0x0000000000167805 */ /* 0x000fe4000001ff00 */
[----:B------:R-:W-:Y:S02]  /*00b0*/  CS2R R24, SRZ ;  /* 0x0000000000187805 */ /* 0x000fe4000001ff00 */
[----:B------:R-:W-:-:S02]  /*00c0*/  CS2R R26, SRZ ;  /* 0x00000000001a7805 */ /* 0x000fc4000001ff00 */
[----:B------:R-:W-:Y:S02]  /*00d0*/  CS2R R28, SRZ ;  /* 0x00000000001c7805 */ /* 0x000fe4000001ff00 */
[----:B------:R-:W-:Y:S02]  /*00e0*/  CS2R R30, SRZ ;  /* 0x00000000001e7805 */ /* 0x000fe4000001ff00 */
[----:B------:R-:W-:Y:S02]  /*00f0*/  CS2R R32, SRZ ;  /* 0x0000000000207805 */ /* 0x000fe4000001ff00 */
        /* <DEDUP_REMOVED lines=8> */
[----:B------:R-:W-:Y:S01]  /*0180*/  CS2R R50, SRZ ;  /* 0x0000000000327805 */ /* 0x000fe2000001ff00 */
[----:B-1----:R-:W-:Y:S01]  /*0190*/  VIADD R0, R3, 0x7f ;  /* 0x0000007f03007836 */ /* 0x002fe20000000000 */
[----:B------:R-:W-:Y:S01]  /*01a0*/  STL [R1+0x1d48], R3 ;  /* 0x001d480301007387 */ /* 0x000fe20000100800 */
[----:B------:R-:W-:-:S02]  /*01b0*/  CS2R R52, SRZ ;  /* 0x0000000000347805 */ /* 0x000fc4000001ff00 */
[----:B------:R-:W-:Y:S02]  /*01c0*/  CS2R R54, SRZ ;  /* 0x0000000000367805 */ /* 0x000fe4000001ff00 */
[----:B------:R-:W-:Y:S02]  /*01d0*/  CS2R R56, SRZ ;  /* 0x0000000000387805 */ /* 0x000fe4000001ff00 */
[----:B------:R-:W-:Y:S01]  /*01e0*/  SHF.R.S32.HI R5, RZ, 0x1f, R0 ;  /* 0x0000001fff057819 */ /* 0x000fe20000011400 */
[----:B------:R1:W-:Y:S01]  /*01f0*/  STL [R1+0x1d4c], R2 ;  /* 0x001d4c0201007387 */ /* 0x0003e20000100800 */
[----:B------:R-:W-:Y:S01]  /*0200*/  ULDC.64 UR6, c[0x0][0x208] ;  /* 0x0000820000067ab9 */ /* 0x000fe20000000a00 */
[----:B0-----:R-:W-:Y:S01]  /*0210*/  ULEA UR4, UR5, UR4, 0x18 ;  /* 0x0000000405047291 */ /* 0x001fe2000f8ec03f */
[----:B------:R-:W-:Y:S01]  /*0220*/  LEA.HI R5, R5, R0, RZ, 0x7 ;  /* 0x0000000005057211 */ /* 0x000fe200078f38ff */
[----:B------:R-:W-:Y:S01]  /*0230*/  STL [R1+0x80], RZ ;  /* 0x000080ff01007387 */ /* 0x000fe20000100800 */
[----:B--2---:R-:W-:-:S02]  /*0240*/  IABS R10, R7 ;  /* 0x00000007000a7213 */ /* 0x004fc40000000000 */
[----:B------:R-:W-:Y:S02]  /*0250*/  CS2R R58, SRZ ;  /* 0x00000000003a7805 */ /* 0x000fe4000001ff00 */
[----:B------:R-:W-:Y:S01]  /*0260*/  SHF.R.S32.HI R5, RZ, 0x7, R5 ;  /* 0x00000007ff057819 */ /* 0x000fe20000011405 */
[----:B------:R-:W-:Y:S04]  /*0270*/  STL [R1+0x84], RZ ;  /* 0x000084ff01007387 */ /* 0x000fe80000100800 */
[----:B------:R-:W-:Y:S01]  /*0280*/  IMAD.SHL.U32 R6, R5, 0x8, RZ ;  /* 0x0000000805067824 */ /* 0x000fe200078e00ff */
[----:B------:R-:W-:Y:S04]  /*0290*/  STL [R1+0x88], RZ ;  /* 0x000088ff01007387 */ /* 0x000fe80000100800 */
[-C--:B------:R-:W-:Y:S01]  /*02a0*/  IABS R9, R6.reuse ;  /* 0x0000000600097213 */ /* 0x080fe20000000000 */
[----:B------:R-:W-:Y:S01]  /*02b0*/  STL [R1+0x8c], RZ ;  /* 0x00008cff01007387 */ /* 0x000fe20000100800 */
[----:B------:R-:W-:-:S02]  /*02c0*/  IABS R12, R6 ;  /* 0x00000006000c7213 */ /* 0x000fc40000000000 */
[----:B------:R-:W0:Y:S01]  /*02d0*/  I2F.RP R0, R9 ;  /* 0x0000000900007306 */ /* 0x000e220000209400 */
[----:B------:R-:W-:Y:S04]  /*02e0*/  STL [R1+0x70], RZ ;  /* 0x000070ff01007387 */ /* 0x000fe80000100800 */
[----:B------:R-:W-:Y:S04]  /*02f0*/  STL [R1+0x74], RZ ;  /* 0x000074ff01007387 */ /* 0x000fe80000100800 */
[----:B------:R-:W-:Y:S04]  /*0300*/  STL [R1+0x78], RZ ;  /* 0x000078ff01007387 */ /* 0x000fe80000100800 */
[----:B------:R-:W-:Y:S01]  /*0310*/  STL [R1+0x7c], RZ ;  /* 0x00007cff01007387 */ /* 0x000fe20000100800 */
[----:B0-----:R-:W0:Y:S03]  /*0320*/  MUFU.RCP R0, R0 ;  /* 0x0000000000007308 */ /* 0x001e260000001000 */
[----:B------:R-:W-:Y:S04]  /*0330*/  STL [R1+0x60], RZ ;  /* 0x000060ff01007387 */ /* 0x000fe80000100800 */
[----:B------:R-:W-:Y:S04]  /*0340*/  STL [R1+0x64], RZ ;  /* 0x000064ff01007387 */ /* 0x000fe80000100800 */
[----:B------:R-:W-:Y:S04]  /*0350*/  STL [R1+0x68], RZ ;  /* 0x000068ff01007387 */ /* 0x000fe80000100800 */
[----:B------:R-:W-:Y:S01]  /*0360*/  STL [R1+0x6c], RZ ;  /* 0x00006cff01007387 */ /* 0x000fe20000100800 */
[----:B0-----:R-:W-:-:S03]  /*0370*/  VIADD R4, R0, 0xffffffe ;  /* 0x0ffffffe00047836 */ /* 0x001fc60000000000 */
[----:B------:R-:W-:Y:S01]  /*0380*/  STL [R1+0x50], RZ ;  /* 0x000050ff01007387 */ /* 0x000fe20000100800 */
[----:B------:R-:W-:Y:S01]  /*0390*/  IMAD.MOV R0, RZ, RZ, -R12 ;  /* 0x000000ffff007224 */ /* 0x000fe200078e0a0c */
[----:B------:R0:W2:Y:S02]  /*03a0*/  F2I.FTZ.U32.TRUNC.NTZ R5, R4 ;  /* 0x0000000400057305 */ /* 0x0000a4000021f000 */
[----:B------:R-:W-:Y:S04]  /*03b0*/  STL [R1+0x54], RZ ;  /* 0x000054ff01007387 */ /* 0x000fe80000100800 */
[----:B------:R-:W-:Y:S01]  /*03c0*/  STL [R1+0x58], RZ ;  /* 0x000058ff01007387 */ /* 0x000fe20000100800 */
[----:B0-----:R-:W-:-:S03]  /*03d0*/  IMAD.MOV.U32 R4, RZ, RZ, RZ ;  /* 0x000000ffff047224 */ /* 0x001fc600078e00ff */
[----:B------:R-:W-:Y:S04]  /*03e0*/  STL [R1+0x5c], RZ ;  /* 0x00005cff01007387 */ /* 0x000fe80000100800 */
[----:B------:R-:W-:Y:S01]  /*03f0*/  STL [R1+0x40], RZ ;  /* 0x000040ff01007387 */ /* 0x000fe20000100800 */
[----:B--2---:R-:W-:-:S03]  /*0400*/  IMAD.MOV R8, RZ, RZ, -R5 ;  /* 0x000000ffff087224 */ /* 0x004fc600078e0a05 */
[----:B------:R-:W-:Y:S01]  /*0410*/  STL [R1+0x44], RZ ;  /* 0x000044ff01007387 */ /* 0x000fe20000100800 */
[----:B------:R-:W-:Y:S02]  /*0420*/  IMAD R11, R8, R9, RZ ;  /* 0x00000009080b7224 */ /* 0x000fe400078e02ff */
[----:B------:R-:W-:Y:S01]  /*0430*/  IMAD.MOV.U32 R8, RZ, RZ, R10 ;  /* 0x000000ffff087224 */ /* 0x000fe200078e000a */
[----:B------:R-:W-:Y:S01]  /*0440*/  STL [R1+0x48], RZ ;  /* 0x000048ff01007387 */ /* 0x000fe20000100800 */
[----:B------:R-:W-:-:S03]  /*0450*/  IMAD.HI.U32 R5, R5, R11, R4 ;  /* 0x0000000b05057227 */ /* 0x000fc600078e0004 */
[----:B------:R-:W-:Y:S03]  /*0460*/  STL [R1+0x4c], RZ ;  /* 0x00004cff01007387 */ /* 0x000fe60000100800 */
[----:B------:R-:W-:Y:S01]  /*0470*/  IMAD.HI.U32 R5, R5, R8, RZ ;  /* 0x0000000805057227 */ /* 0x000fe200078e00ff */
[----:B------:R-:W-:Y:S03]  /*0480*/  STL [R1+0x30], RZ ;  /* 0x000030ff01007387 */ /* 0x000fe60000100800 */
[----:B------:R-:W-:Y:S01]  /*0490*/  IMAD R0, R5, R0, R8 ;  /* 0x0000000005007224 */ /* 0x000fe200078e0208 */
[----:B------:R-:W-:Y:S04]  /*04a0*/  STL [R1+0x34], RZ ;  /* 0x000034ff01007387 */ /* 0x000fe80000100800 */
[----:B------:R-:W-:Y:S01]  /*04b0*/  ISETP.GT.U32.AND P1, PT, R9, R0, PT ;  /* 0x000000000900720c */ /* 0x000fe20003f24070 */
[----:B------:R-:W-:Y:S04]  /*04c0*/  STL [R1+0x38], RZ ;  /* 0x000038ff01007387 */ /* 0x000fe80000100800 */
[----:B------:R-:W-:Y:S04]  /*04d0*/  STL [R1+0x3c], RZ ;  /* 0x00003cff01007387 */ /* 0x000fe80000100800 */
[----:B------:R-:W-:Y:S04]  /*04e0*/  STL [R1+0x20], RZ ;  /* 0x000020ff01007387 */ /* 0x000fe80000100800 */
[----:B------:R-:W-:Y:S01]  /*04f0*/  @!P1 IMAD.IADD R0, R0, 0x1, -R9 ;  /* 0x0000000100009824 */ /* 0x000fe200078e0a09 */
[----:B------:R-:W-:Y:S01]  /*0500*/  STL [R1+0x24], RZ ;  /* 0x000024ff01007387 */ /* 0x000fe20000100800 */
[----:B------:R-:W-:Y:S01]  /*0510*/  @!P1 VIADD R5, R5, 0x1 ;  /* 0x0000000105059836 */ /* 0x000fe20000000000 */
[----:B------:R-:W-:-:S02]  /*0520*/  ISETP.NE.AND P1, PT, R6, RZ, PT ;  /* 0x000000ff0600720c */ /* 0x000fc40003f25270 */
[----:B------:R-:W-:Y:S01]  /*0530*/  ISETP.GE.U32.AND P0, PT, R0, R9, PT ;  /* 0x000000090000720c */ /* 0x000fe20003f06070 */
[----:B------:R-:W-:Y:S01]  /*0540*/  STL [R1+0x28], RZ ;  /* 0x000028ff01007387 */ /* 0x000fe20000100800 */
[----:B------:R-:W-:-:S03]  /*0550*/  LOP3.LUT R0, R7, R6, RZ, 0x3c, !PT ;  /* 0x0000000607007212 */ /* 0x000fc600078e3cff */
[----:B------:R-:W-:Y:S01]  /*0560*/  STL [R1+0x2c], RZ ;  /* 0x00002cff01007387 */ /* 0x000fe20000100800 */
[----:B------:R-:W-:Y:S01]  /*0570*/  ISETP.GE.AND P2, PT, R0, RZ, PT ;  /* 0x000000ff0000720c */ /* 0x000fe20003f46270 */
[----:B------:R-:W-:Y:S02]  /*0580*/  VIADD R0, R2, 0x7f ;  /* 0x0000007f02007836 */ /* 0x000fe40000000000 */
[----:B------:R-:W-:Y:S04]  /*0590*/  STL [R1+0x10], RZ ;  /* 0x000010ff01007387 */ /* 0x000fe80000100800 */
[----:B------:R-:W-:Y:S01]  /*05a0*/  @P0 VIADD R5, R5, 0x1 ;  /* 0x0000000105050836 */ /* 0x000fe20000000000 */
[----:B------:R-:W-:Y:S03]  /*05b0*/  STL [R1+0x14], RZ ;  /* 0x000014ff01007387 */ /* 0x000fe60000100800 */
[----:B------:R-:W-:Y:S01]  /*05c0*/  IMAD.MOV.U32 R4, RZ, RZ, R5 ;  /* 0x000000ffff047224 */ /* 0x000fe200078e0005 */
[----:B------:R-:W-:Y:S01]  /*05d0*/  SHF.R.S32.HI R5, RZ, 0x1f, R0 ;  /* 0x0000001fff057819 */ /* 0x000fe20000011400 */
[----:B------:R-:W-:Y:S02]  /*05e0*/  STL [R1+0x18], RZ ;  /* 0x000018ff01007387 */ /* 0x000fe40000100800 */
[----:B------:R-:W-:Y:S01]  /*05f0*/  @!P2 IMAD.MOV R4, RZ, RZ, -R4 ;  /* 0x000000ffff04a224 */ /* 0x000fe200078e0a04 */
[----:B------:R-:W-:Y:S01]  /*0600*/  @!P1 LOP3.LUT R4, RZ, R6, RZ, 0x33, !PT ;  /* 0x00000006ff049212 */ /* 0x000fe200078e33ff */
[----:B------:R-:W-:Y:S01]  /*0610*/  STL [R1+0x1c], RZ ;  /* 0x00001cff01007387 */ /* 0x000fe20000100800 */
[----:B------:R-:W-:-:S03]  /*0620*/  LEA.HI R5, R5, R0, RZ, 0x7 ;  /* 0x0000000005057211 */ /* 0x000fc600078f38ff */
[----:B------:R-:W-:Y:S01]  /*0630*/  IMAD.SHL.U32 R8, R4, 0x8, RZ ;  /* 0x0000000804087824 */ /* 0x000fe200078e00ff */
[----:B------:R-:W-:Y:S01]  /*0640*/  STL [R1], RZ ;  /* 0x000000ff01007387 */ /* 0x000fe20000100800 */
[----:B------:R-:W-:-:S03]  /*0650*/  IMAD.MOV R4, RZ, RZ, -R4 ;  /* 0x000000ffff047224 */ /* 0x000fc600078e0a04 */
[----:B------:R-:W-:Y:S01]  /*0660*/  LEA.HI.SX32 R5, R5, -R8, 0x19 ;  /* 0x8000000805057211 */ /* 0x000fe200078fcaff */
[----:B------:R-:W-:Y:S01]  /*0670*/  STL [R1+0x4], RZ ;  /* 0x000004ff01007387 */ /* 0x000fe20000100800 */
[----:B------:R-:W-:Y:S02]  /*0680*/  IMAD R6, R6, R4, R7 ;  /* 0x0000000406067224 */ /* 0x000fe400078e0207 */
[----:B------:R-:W-:Y:S01]  /*0690*/  VIMNMX R13, R5, 0x8, PT ;  /* 0x00000008050d7848 */ /* 0x000fe20003fe0100 */
[----:B------:R-:W-:Y:S02]  /*06a0*/  STL [R1+0x8], RZ ;  /* 0x000008ff01007387 */ /* 0x000fe40000100800 */
[----:B------:R-:W-:Y:S02]  /*06b0*/  IABS R11, R6 ;  /* 0x00000006000b7213 */ /* 0x000fe40000000000 */
[----:B------:R-:W-:Y:S01]  /*06c0*/  STL [R1+0xc], RZ ;  /* 0x00000cff01007387 */ /* 0x000fe20000100800 */
[----:B------:R-:W-:-:S03]  /*06d0*/  IABS R9, R13 ;  /* 0x0000000d00097213 */ /* 0x000fc60000000000 */
[----:B------:R-:W-:Y:S01]  /*06e0*/  STL [R1+0x160], RZ ;  /* 0x000160ff01007387 */ /* 0x000fe20000100800 */
[----:B------:R-:W0:Y:S03]  /*06f0*/  I2F.RP R0, R9 ;  /* 0x0000000900007306 */ /* 0x000e260000209400 */
        /* <DEDUP_REMOVED lines=10> */
[----:B------:R-:W-:Y:S04]  /*07a0*/  STL [R1+0x144], RZ ;  /* 0x000144ff01007387 */ /* 0x000fe80000100800 */
[----:B------:R-:W-:Y:S01]  /*07b0*/  STL [R1+0x148], RZ ;  /* 0x000148ff01007387 */ /* 0x000fe20000100800 */
[----:B------:R-:W0:Y:S03]  /*07c0*/  F2I.FTZ.U32.TRUNC.NTZ R5, R5 ;  /* 0x0000000500057305 */ /* 0x000e26000021f000 */
[----:B------:R-:W-:Y:S04]  /*07d0*/  STL [R1+0x14c], RZ ;  /* 0x00014cff01007387 */ /* 0x000fe80000100800 */
[----:B------:R-:W-:Y:S04]  /*07e0*/  STL [R1+0x130], RZ ;  /* 0x000130ff01007387 */ /* 0x000fe80000100800 */
[----:B------:R-:W-:Y:S04]  /*07f0*/  STL [R1+0x134], RZ ;  /* 0x000134ff01007387 */ /* 0x000fe80000100800 */
[----:B------:R-:W-:Y:S01]  /*0800*/  STL [R1+0x138], RZ ;  /* 0x000138ff01007387 */ /* 0x000fe20000100800 */
[----:B0-----:R-:W-:-:S03]  /*0810*/  IMAD.MOV R10, RZ, RZ, -R5 ;  /* 0x000000ffff0a7224 */ /* 0x001fc600078e0a05 */
[----:B------:R-:W-:Y:S01]  /*0820*/  STL [R1+0x13c], RZ ;  /* 0x00013cff01007387 */ /* 0x000fe20000100800 */
[----:B------:R-:W-:Y:S01]  /*0830*/  IMAD.MOV.U32 R4, RZ, RZ, R10 ;  /* 0x000000ffff047224 */ /* 0x000fe200078e000a */
[----:B------:R-:W-:Y:S02]  /*0840*/  IABS R10, R13 ;  /* 0x0000000d000a7213 */ /* 0x000fe40000000000 */
[----:B------:R-:W-:Y:S01]  /*0850*/  STL [R1+0x120], RZ ;  /* 0x000120ff01007387 */ /* 0x000fe20000100800 */
[----:B------:R-:W-:Y:S02]  /*0860*/  IMAD R7, R4, R9, RZ ;  /* 0x0000000904077224 */ /* 0x000fe400078e02ff */
[----:B------:R-:W-:Y:S01]  /*0870*/  IMAD.MOV.U32 R4, RZ, RZ, RZ ;  /* 0x000000ffff047224 */ /* 0x000fe200078e00ff */
[----:B------:R-:W-:Y:S03]  /*0880*/  STL [R1+0x124], RZ ;  /* 0x000124ff01007387 */ /* 0x000fe60000100800 */
[----:B------:R-:W-:Y:S01]  /*0890*/  IMAD.HI.U32 R4, R5, R7, R4 ;  /* 0x0000000705047227 */ /* 0x000fe200078e0004 */
[----:B------:R-:W-:Y:S03]  /*08a0*/  STL [R1+0x128], RZ ;  /* 0x000128ff01007387 */ /* 0x000fe60000100800 */
[----:B------:R-:W-:Y:S01]  /*08b0*/  IMAD.MOV R5, RZ, RZ, -R10 ;  /* 0x000000ffff057224 */ /* 0x000fe200078e0a0a */
[----:B------:R-:W-:Y:S01]  /*08c0*/  STL [R1+0x12c], RZ ;  /* 0x00012cff01007387 */ /* 0x000fe20000100800 */
[----:B------:R-:W-:-:S03]  /*08d0*/  IMAD.HI.U32 R0, R4, R11, RZ ;  /* 0x0000000b04007227 */ /* 0x000fc600078e00ff */
[----:B------:R-:W-:Y:S01]  /*08e0*/  STL [R1+0x110], RZ ;  /* 0x000110ff01007387 */ /* 0x000fe20000100800 */
[----:B------:R-:W-:Y:S01]  /*08f0*/  IMAD R4, R0, R5, R11 ;  /* 0x0000000500047224 */ /* 0x000fe200078e020b */
[----:B------:R-:W-:Y:S02]  /*0900*/  CS2R R10, SRZ ;  /* 0x00000000000a7805 */ /* 0x000fe4000001ff00 */
[----:B------:R-:W-:Y:S02]  /*0910*/  STL [R1+0x114], RZ ;  /* 0x000114ff01007387 */ /* 0x000fe40000100800 */
[----:B------:R-:W-:Y:S02]  /*0920*/  ISETP.GT.U32.AND P1, PT, R9, R4, PT ;  /* 0x000000040900720c */ /* 0x000fe40003f24070 */
[----:B------:R-:W-:Y:S04]  /*0930*/  STL [R1+0x118], RZ ;  /* 0x000118ff01007387 */ /* 0x000fe80000100800 */
[----:B------:R-:W-:Y:S04]  /*0940*/  STL [R1+0x11c], RZ ;  /* 0x00011cff01007387 */ /* 0x000fe80000100800 */
[----:B------:R-:W-:Y:S03]  /*0950*/  STL [R1+0x100], RZ ;  /* 0x000100ff01007387 */ /* 0x000fe60000100800 */
[----:B------:R-:W-:Y:S01]  /*0960*/  @!P1 IMAD.IADD R4, R4, 0x1, -R9 ;  /* 0x0000000104049824 */ /* 0x000fe200078e0a09 */
[----:B------:R-:W-:Y:S01]  /*0970*/  STL [R1+0x104], RZ ;  /* 0x000104ff01007387 */ /* 0x000fe20000100800 */
[----:B------:R-:W-:Y:S01]  /*0980*/  @!P1 VIADD R0, R0, 0x1 ;  /* 0x0000000100009836 */ /* 0x000fe20000000000 */
[----:B------:R-:W-:-:S02]  /*0990*/  ISETP.NE.AND P1, PT, R13, RZ, PT ;  /* 0x000000ff0d00720c */ /* 0x000fc40003f25270 */
[----:B------:R-:W-:Y:S01]  /*09a0*/  STL [R1+0x108], RZ ;  /* 0x000108ff01007387 */ /* 0x000fe20000100800 */
[----:B------:R-:W-:Y:S02]  /*09b0*/  ISETP.GE.U32.AND P0, PT, R4, R9, PT ;  /* 0x000000090400720c */ /* 0x000fe40003f06070 */
[----:B------:R-:W-:Y:S01]  /*09c0*/  LOP3.LUT R4, R6, R13, RZ, 0x3c, !PT ;  /* 0x0000000d06047212 */ /* 0x000fe200078e3cff */
[----:B------:R-:W-:Y:S03]  /*09d0*/  STL [R1+0x10c], RZ ;  /* 0x00010cff01007387 */ /* 0x000fe60000100800 */
[----:B------:R-:W-:Y:S01]  /*09e0*/  ISETP.GE.AND P2, PT, R4, RZ, PT ;  /* 0x000000ff0400720c */ /* 0x000fe20003f46270 */
[----:B------:R-:W-:Y:S01]  /*09f0*/  STL [R1+0xf0], RZ ;  /* 0x0000f0ff01007387 */ /* 0x000fe20000100800 */
[----:B------:R-:W-:-:S03]  /*0a00*/  CS2R R4, SRZ ;  /* 0x0000000000047805 */ /* 0x000fc6000001ff00 */
[----:B------:R-:W-:Y:S02]  /*0a10*/  STL [R1+0xf4], RZ ;  /* 0x0000f4ff01007387 */ /* 0x000fe40000100800 */
[----:B------:R-:W-:Y:S02]  /*0a20*/  @P0 VIADD R0, R0, 0x1 ;  /* 0x0000000100000836 */ /* 0x000fe40000000000 */
[----:B------:R-:W-:Y:S04]  /*0a30*/  STL [R1+0xf8], RZ ;  /* 0x0000f8ff01007387 */ /* 0x000fe80000100800 */
[----:B------:R-:W-:Y:S01]  /*0a40*/  STL [R1+0xfc], RZ ;  /* 0x0000fcff01007387 */ /* 0x000fe20000100800 */
[----:B------:R-:W-:Y:S02]  /*0a50*/  @!P2 IADD3 R0, -R0, RZ, RZ ;  /* 0x000000ff0000a210 */ /* 0x000fe40007ffe1ff */
[----:B------:R-:W-:Y:S01]  /*0a60*/  @!P1 LOP3.LUT R0, RZ, R13, RZ, 0x33, !PT ;  /* 0x0000000dff009212 */ /* 0x000fe200078e33ff */
[----:B------:R-:W-:Y:S04]  /*0a70*/  STL [R1+0xe0], RZ ;  /* 0x0000e0ff01007387 */ /* 0x000fe80000100800 */
[----:B------:R-:W-:Y:S01]  /*0a80*/  STL [R1+0xe4], RZ ;  /* 0x0000e4ff01007387 */ /* 0x000fe20000100800 */
[----:B------:R-:W-:-:S02]  /*0a90*/  IMAD.MOV R60, RZ, RZ, -R0 ;  /* 0x000000ffff3c7224 */ /* 0x000fc400078e0a00 */
[----:B-1----:R-:W-:Y:S01]  /*0aa0*/  IMAD.SHL.U32 R2, R0, 0x80, RZ ;  /* 0x0000008000027824 */ /* 0x002fe200078e00ff */
[----:B------:R-:W-:Y:S01]  /*0ab0*/  STL [R1+0xe8], RZ ;  /* 0x0000e8ff01007387 */ /* 0x000fe20000100800 */
[----:B------:R-:W0:Y:S01]  /*0ac0*/  LDC R0, c[0x0][0x230] ;  /* 0x00008c00ff007b82 */ /* 0x000e220000000800 */
[----:B------:R-:W-:Y:S01]  /*0ad0*/  IMAD R60, R13, R60, R6 ;  /* 0x0000003c0d3c7224 */ /* 0x000fe200078e0206 */
[----:B------:R-:W-:Y:S01]  /*0ae0*/  CS2R R6, SRZ ;  /* 0x0000000000067805 */ /* 0x000fe2000001ff00 */
[----:B------:R-:W-:Y:S01]  /*0af0*/  STL [R1+0xec], RZ ;  /* 0x0000ecff01007387 */ /* 0x000fe20000100800 */
[----:B------:R-:W-:Y:S01]  /*0b00*/  CS2R R12, SRZ ;  /* 0x00000000000c7805 */ /* 0x000fe2000001ff00 */
[----:B------:R-:W-:Y:S01]  /*0b10*/  IMAD.IADD R60, R8, 0x1, R60 ;  /* 0x00000001083c7824 */ /* 0x000fe200078e023c */
[----:B------:R-:W-:Y:S01]  /*0b20*/  CS2R R8, SRZ ;  /* 0x0000000000087805 */ /* 0x000fe2000001ff00 */
[----:B------:R-:W-:Y:S04]  /*0b30*/  STL [R1+0xd0], RZ ;  /* 0x0000d0ff01007387 */ /* 0x000fe80000100800 */
[----:B------:R-:W-:Y:S04]  /*0b40*/  STL [R1+0xd4], RZ ;  /* 0x0000d4ff01007387 */ /* 0x000fe80000100800 */
[----:B------:R-:W-:Y:S04]  /*0b50*/  STL [R1+0xd8], RZ ;  /* 0x0000d8ff01007387 */ /* 0x000fe80000100800 */
[----:B------:R-:W-:Y:S04]  /*0b60*/  STL [R1+0xdc], RZ ;  /* 0x0000dcff01007387 */ /* 0x000fe80000100800 */
[----:B------:R-:W-:Y:S01]  /*0b70*/  STL [R1+0xc0], RZ ;  /* 0x0000c0ff01007387 */ /* 0x000fe20000100800 */
[----:B0-----:R-:W-:-:S03]  /*0b80*/  VIADD R0, R0, 0x3f ;  /* 0x0000003f00007836 */ /* 0x001fc60000000000 */
[----:B------:R-:W-:Y:S02]  /*0b90*/  STL [R1+0xc4], RZ ;  /* 0x0000c4ff01007387 */ /* 0x000fe40000100800 */
[----:B------:R-:W-:Y:S01]  /*0ba0*/  ISETP.GE.AND P0, PT, R0, 0x40, PT ;  /* 0x000000400000780c */ /* 0x000fe20003f06270 */
[C---:B------:R-:W-:Y:S01]  /*0bb0*/  VIADD R0, R2.reuse, 0x1 ;  /* 0x0000000102007836 */ /* 0x040fe20000000000 */
[----:B------:R-:W-:Y:S04]  /*0bc0*/  STL [R1+0xc8], RZ ;  /* 0x0000c8ff01007387 */ /* 0x000fe80000100800 */
        /* <DEDUP_REMOVED lines=121> */
[----:B------:R-:W-:Y:S04]  /*1360*/  STL [R1+0xbc0], R2 ;  /* 0x000bc00201007387 */ /* 0x000fe80000100800 */
[----:B------:R0:W-:Y:S01]  /*1370*/  STL [R1+0x50c], R0 ;  /* 0x00050c0001007387 */ /* 0x0001e20000100800 */
[----:B------:R-:W1:Y:S01]  /*1380*/  S2R R3, SR_TID.X ;  /* 0x0000000000037919 */ /* 0x000e620000002100 */
[----:B0-----:R-:W-:-:S05]  /*1390*/  VIADD R0, R2, 0x2 ;  /* 0x0000000202007836 */ /* 0x001fca0000000000 */
[----:B------:R0:W-:Y:S02]  /*13a0*/  STL [R1+0x508], R0 ;  /* 0x0005080001007387 */ /* 0x0001e40000100800 */
[----:B0-----:R-:W-:-:S05]  /*13b0*/  VIADD R0, R2, 0x3 ;  /* 0x0000000302007836 */ /* 0x001fca0000000000 */
[----:B------:R0:W-:Y:S01]  /*13c0*/  STL [R1+0x504], R0 ;  /* 0x0005040001007387 */ /* 0x0001e20000100800 */
[----:B-1----:R-:W-:Y:S01]  /*13d0*/  LOP3.LUT R61, R3, 0x1f, RZ, 0xc0, !PT ;  /* 0x0000001f033d7812 */ /* 0x002fe200078ec0ff */
[----:B0-----:R-:W-:-:S05]  /*13e0*/  VIADD R0, R2, 0x4 ;  /* 0x0000000402007836 */ /* 0x001fca0000000000 */
[----:B------:R0:W-:Y:S02]  /*13f0*/  STL [R1+0x500], R0 ;  /* 0x0005000001007387 */ /* 0x0001e40000100800 */
        /* <DEDUP_REMOVED lines=32> */
[----:B0-----:R-:W-:-:S05]  /*1600*/  IADD3 R0, R2, 0x15, RZ ;  /* 0x0000001502007810 */ /* 0x001fca0007ffe0ff */
        /* <DEDUP_REMOVED lines=159> */
[----:B0-----:R-:W-:Y:S02]  /*2000*/  IMAD.SHL.U32 R0, R60, 0x80, RZ ;  /* 0x000000803c007824 */ /* 0x001fe400078e00ff */
[----:B------:R-:W-:-:S03]  /*2010*/  VIADD R60, R2, 0x65 ;  /* 0x00000065023c7836 */ /* 0x000fc60000000000 */
[C---:B------:R-:W-:Y:S02]  /*2020*/  LOP3.LUT R61, R0.reuse, 0x20, R61, 0xfe, !PT ;  /* 0x00000020003d7812 */ /* 0x040fe400078efe3d */
[----:B------:R0:W-:Y:S01]  /*2030*/  STL [R1+0x35c], R60 ;  /* 0x00035c3c01007387 */ /* 0x0001e20000100800 */
[----:B------:R-:W-:Y:S01]  /*2040*/  LOP3.LUT R3, R0, 0x1f, R3, 0xf8, !PT ;  /* 0x0000001f00037812 */ /* 0x000fe200078ef803 */
[C---:B------:R-:W-:Y:S02]  /*2050*/  VIADD R0, R2.reuse, 0x68 ;  /* 0x0000006802007836 */ /* 0x040fe40000000000 */
[----:B0-----:R-:W-:-:S05]  /*2060*/  VIADD R60, R2, 0x66 ;  /* 0x00000066023c7836 */ /* 0x001fca0000000000 */
[----:B------:R0:W-:Y:S02]  /*2070*/  STL [R1+0x358], R60 ;  /* 0x0003583c01007387 */ /* 0x0001e40000100800 */
[----:B0-----:R-:W-:-:S05]  /*2080*/  VIADD R60, R2, 0x67 ;  /* 0x00000067023c7836 */ /* 0x001fca0000000000 */
[----:B------:R0:W-:Y:S04]  /*2090*/  STL [R1+0x354], R60 ;  /* 0x0003543c01007387 */ /* 0x0001e80000100800 */
[----:B------:R1:W-:Y:S04]  /*20a0*/  STL [R1+0xbe8], R61 ;  /* 0x000be83d01007387 */ /* 0x0003e80000100800 */
[----:B------:R-:W-:Y:S01]  /*20b0*/  STL [R1+0xbc4], R3 ;  /* 0x000bc40301007387 */ /* 0x000fe20000100800 */
[----:B0-----:R-:W-:-:S03]  /*20c0*/  VIADD R60, R2, 0x69 ;  /* 0x00000069023c7836 */ /* 0x001fc60000000000 */
[----:B------:R0:W-:Y:S01]  /*20d0*/  STL [R1+0x350], R0 ;  /* 0x0003500001007387 */ /* 0x0001e20000100800 */
[----:B-1----:R-:W-:-:S03]  /*20e0*/  VIADD R61, R2, 0x6b ;  /* 0x0000006b023d7836 */ /* 0x002fc60000000000 */
[----:B------:R1:W-:Y:S01]  /*20f0*/  STL [R1+0x34c], R60 ;  /* 0x00034c3c01007387 */ /* 0x0003e20000100800 */
[C---:B0-----:R-:W-:Y:S02]  /*2100*/  VIADD R0, R2.reuse, 0x6a ;  /* 0x0000006a02007836 */ /* 0x041fe40000000000 */
[----:B-1----:R-:W-:-:S03]  /*2110*/  VIADD R60, R2, 0x6c ;  /* 0x0000006c023c7836 */ /* 0x002fc60000000000 */
[----:B------:R0:W-:Y:S04]  /*2120*/  STL [R1+0x348], R0 ;  /* 0x0003480001007387 */ /* 0x0001e80000100800 */
[----:B------:R1:W-:Y:S04]  /*2130*/  STL [R1+0x344], R61 ;  /* 0x0003443d01007387 */ /* 0x0003e80000100800 */
[----:B------:R2:W-:Y:S01]  /*2140*/  STL [R1+0x340], R60 ;  /* 0x0003403c01007387 */ /* 0x0005e20000100800 */
[C---:B0-----:R-:W-:Y:S02]  /*2150*/  VIADD R0, R2.reuse, 0x6d ;  /* 0x0000006d02007836 */ /* 0x041fe40000000000 */
[----:B-1----:R-:W-:-:S03]  /*2160*/  VIADD R61, R2, 0x6e ;  /* 0x0000006e023d7836 */ /* 0x002fc60000000000 */
[----:B------:R0:W-:Y:S01]  /*2170*/  STL [R1+0x33c], R0 ;  /* 0x00033c0001007387 */ /* 0x0001e20000100800 */
[----:B--2---:R-:W-:-:S03]  /*2180*/  VIADD R60, R2, 0x6f ;  /* 0x0000006f023c7836 */ /* 0x004fc60000000000 */
        /* <DEDUP_REMOVED lines=17> */
[----:B--2---:R-:W-:-:S03]  /*22a0*/  IADD3 R60, R2, 0x78, RZ ;  /* 0x00000078023c7810 */ /* 0x004fc60007ffe0ff */
        /* <DEDUP_REMOVED lines=11> */
[C---:B--2---:R-:W-:Y:S02]  /*2360*/  VIADD R60, R2.reuse, 0x7e ;  /* 0x0000007e023c7836 */ /* 0x044fe40000000000 */
[----:B0-----:R-:W-:Y:S01]  /*2370*/  VIADD R0, R2, 0x7f ;  /* 0x0000007f02007836 */ /* 0x001fe20000000000 */
[C---:B------:R-:W-:Y:S02]  /*2380*/  LOP3.LUT R2, R3.reuse, 0x40, RZ, 0xfc, !PT ;  /* 0x0000004003027812 */ /* 0x040fe400078efcff */
[----:B------:R-:W-:-:S03]  /*2390*/  LOP3.LUT R3, R3, 0x60, RZ, 0xfc, !PT ;  /* 0x0000006003037812 */ /* 0x000fc600078efcff */
[----:B------:R0:W-:Y:S04]  /*23a0*/  STL [R1+0xd40], R2 ;  /* 0x000d400201007387 */ /* 0x0001e80000100800 */
[----:B0-----:R0:W5:Y:S04]  /*23b0*/  LDL.LU R2, [R1+0x1d4c] ;  /* 0x001d4c0001027983 */ /* 0x0011680000300800 */
[----:B------:R1:W-:Y:S04]  /*23c0*/  STL [R1+0xbec], R3 ;  /* 0x000bec0301007387 */ /* 0x0003e80000100800 */
[----:B-1----:R0:W5:Y:S01]  /*23d0*/  LDL.LU R3, [R1+0x1d48] ;  /* 0x001d480001037983 */ /* 0x0021620000300800 */
[----:B------:R-:W-:Y:S05]  /*23e0*/  @!P0 BRA `(.L_x_0) ;  /* 0x0000051800308947 */ /* 0x000fea0003800000 */
[----:B------:R-:W2:Y:S04]  /*23f0*/  LDL R23, [R1+0xbe8] ;  /* 0x000be80001177983 */ /* 0x000ea80000100800 */
[----:B------:R-:W3:Y:S04]  /*2400*/  LDL R24, [R1+0xd40] ;  /* 0x000d400001187983 */ /* 0x000ee80000100800 */
[----:B------:R-:W4:Y:S01]  /*2410*/  LDL R25, [R1+0xbec] ;  /* 0x000bec0001197983 */ /* 0x000f220000100800 */
[----:B-----5:R-:W-:Y:S02]  /*2420*/  IABS R10, R2 ;  /* 0x00000002000a7213 */ /* 0x020fe40000000000 */
[----:B------:R-:W-:Y:S01]  /*2430*/  IABS R5, R3 ;  /* 0x0000000300057213 */ /* 0x000fe20000000000 */
[----:B------:R-:W4:Y:S01]  /*2440*/  LDL.LU R33, [R1+0x1e4] ;  /* 0x0001e40001217983 */ /* 0x000f220000300800 */
[----:B------:R-:W-:Y:S01]  /*2450*/  IMAD.MOV.U32 R6, RZ, RZ, RZ ;  /* 0x000000ffff067224 */ /* 0x000fe200078e00ff */
[----:B------:R-:W-:Y:S01]  /*2460*/  ISETP.GE.AND P0, PT, R0, RZ, PT ;  /* 0x000000ff0000720c */ /* 0x000fe20003f06270 */
[----:B------:R-:W-:Y:S01]  /*2470*/  ULDC.64 UR8, c[0x0][0x218] ;  /* 0x0000860000087ab9 */ /* 0x000fe20000000a00 */
[----:B------:R-:W4:Y:S01]  /*2480*/  LDL.LU R27, [R1+0x1e0] ;  /* 0x0001e000011b7983 */ /* 0x000f220000300800 */
[----:B------:R-:W-:-:S03]  /*2490*/  ULDC UR5, c[0x0][0x240] ;  /* 0x0000900000057ab9 */ /* 0x000fc60000000800 */
[----:B------:R-:W4:Y:S04]  /*24a0*/  LDL R26, [R1+0xbc0] ;  /* 0x000bc000011a7983 */ /* 0x000f280000100800 */
[----:B------:R-:W4:Y:S04]  /*24b0*/  LDL.LU R59, [R1+0x1f4] ;  /* 0x0001f400013b7983 */ /* 0x000f280000300800 */
        /* <DEDUP_REMOVED lines=29> */
[----:B------:R-:W4:Y:S01]  /*2690*/  LDL.LU R29, [R1+0x1e8] ;  /* 0x0001e800011d7983 */ /* 0x000f220000300800 */
[----:B------:R-:W1:Y:S03]  /*26a0*/  I2F.RP R4, R10 ;  /* 0x0000000a00047306 */ /* 0x000e660000209400 */
[----:B------:R0:W-:Y:S05]  /*26b0*/  STL [R1+0x1edc], R3 ;  /* 0x001edc0301007387 */ /* 0x0001ea0000100800 */
[----:B------:R-:W0:Y:S08]  /*26c0*/  I2F.RP R8, R5 ;  /* 0x0000000500087306 */ /* 0x000e300000209400 */
[----:B-1----:R-:W1:Y:S08]  /*26d0*/  MUFU.RCP R4, R4 ;  /* 0x0000000400047308 */ /* 0x002e700000001000 */
[----:B0-----:R-:W0:Y:S01]  /*26e0*/  MUFU.RCP R8, R8 ;  /* 0x0000000800087308 */ /* 0x001e220000001000 */
[----:B-1----:R-:W-:-:S07]  /*26f0*/  VIADD R4, R4, 0xffffffe ;  /* 0x0ffffffe04047836 */ /* 0x002fce0000000000 */
[----:B------:R-:W1:Y:S01]  /*2700*/  F2I.FTZ.U32.TRUNC.NTZ R7, R4 ;  /* 0x0000000400077305 */ /* 0x000e62000021f000 */
[----:B0-----:R-:W-:-:S07]  /*2710*/  VIADD R8, R8, 0xffffffe ;  /* 0x0ffffffe08087836 */ /* 0x001fce0000000000 */
[----:B------:R0:W0:Y:S01]  /*2720*/  F2I.FTZ.U32.TRUNC.NTZ R9, R8 ;  /* 0x0000000800097305 */ /* 0x000022000021f000 */
[----:B-1----:R-:W-:Y:S02]  /*2730*/  IMAD.MOV R4, RZ, RZ, -R7 ;  /* 0x000000ffff047224 */ /* 0x002fe400078e0a07 */
[----:B0-----:R-:W-:Y:S02]  /*2740*/  IMAD.MOV.U32 R8, RZ, RZ, RZ ;  /* 0x000000ffff087224 */ /* 0x001fe400078e00ff */
[----:B------:R-:W-:-:S04]  /*2750*/  IMAD R11, R4, R10, RZ ;  /* 0x0000000a040b7224 */ /* 0x000fc800078e02ff */
[----:B------:R-:W-:-:S04]  /*2760*/  IMAD.HI.U32 R11, R7, R11, R6 ;  /* 0x0000000b070b7227 */ /* 0x000fc800078e0006 */
[----:B------:R-:W-:-:S04]  /*2770*/  IMAD.MOV R4, RZ, RZ, -R9 ;  /* 0x000000ffff047224 */ /* 0x000fc800078e0a09 */
[----:B------:R-:W-:-:S04]  /*2780*/  IMAD R4, R4, R5, RZ ;  /* 0x0000000504047224 */ /* 0x000fc800078e02ff */
[----:B------:R-:W-:Y:S01]  /*2790*/  IMAD.HI.U32 R4, R9, R4, R8 ;  /* 0x0000000409047227 */ /* 0x000fe200078e0008 */
[----:B--2---:R-:W-:Y:S02]  /*27a0*/  IABS R13, R23 ;  /* 0x00000017000d7213 */ /* 0x004fe40000000000 */
[----:B---3--:R-:W-:-:S03]  /*27b0*/  IABS R7, R24 ;  /* 0x0000001800077213 */ /* 0x008fc60000000000 */
[----:B------:R-:W-:Y:S01]  /*27c0*/  IMAD.HI.U32 R14, R11, R13, RZ ;  /* 0x0000000d0b0e7227 */ /* 0x000fe200078e00ff */
[----:B----4-:R-:W-:-:S03]  /*27d0*/  IABS R6, R25 ;  /* 0x0000001900067213 */ /* 0x010fc60000000000 */
[----:B------:R-:W-:-:S04]  /*27e0*/  IMAD.HI.U32 R12, R11, R7, RZ ;  /* 0x000000070b0c7227 */ /* 0x000fc800078e00ff */
[----:B------:R-:W-:Y:S02]  /*27f0*/  IMAD.MOV R12, RZ, RZ, -R12 ;  /* 0x000000ffff0c7224 */ /* 0x000fe400078e0a0c */
[----:B------:R-:W-:Y:S02]  /*2800*/  IMAD.MOV R14, RZ, RZ, -R14 ;  /* 0x000000ffff0e7224 */ /* 0x000fe400078e0a0e */
[C---:B------:R-:W-:Y:S01]  /*2810*/  IMAD R7, R10.reuse, R12, R7 ;  /* 0x0000000c0a077224 */ /* 0x040fe200078e0207 */
[----:B------:R-:W-:Y:S01]  /*2820*/  IABS R12, R0 ;  /* 0x00000000000c7213 */ /* 0x000fe20000000000 */
[C---:B------:R-:W-:Y:S01]  /*2830*/  IMAD R8, R10.reuse, R14, R13 ;  /* 0x0000000e0a087224 */ /* 0x040fe200078e020d */
[----:B------:R-:W-:Y:S02]  /*2840*/  IABS R14, R26 ;  /* 0x0000001a000e7213 */ /* 0x000fe40000000000 */
[----:B------:R-:W-:Y:S01]  /*2850*/  ISETP.GT.U32.AND P3, PT, R10, R7, PT ;  /* 0x000000070a00720c */ /* 0x000fe20003f64070 */
[----:B------:R-:W-:Y:S01]  /*2860*/  IMAD.HI.U32 R17, R4, R12, RZ ;  /* 0x0000000c04117227 */ /* 0x000fe200078e00ff */
[----:B------:R-:W-:-:S02]  /*2870*/  ISETP.GT.U32.AND P2, PT, R10, R8, PT ;  /* 0x000000080a00720c */ /* 0x000fc40003f44070 */
[----:B------:R-:W-:Y:S01]  /*2880*/  IABS R13, R60 ;  /* 0x0000003c000d7213 */ /* 0x000fe20000000000 */
[----:B------:R-:W-:-:S08]  /*2890*/  IMAD.MOV R17, RZ, RZ, -R17 ;  /* 0x000000ffff117224 */ /* 0x000fd000078e0a11 */
[--C-:B------:R-:W-:Y:S01]  /*28a0*/  @!P3 IMAD.IADD R7, R7, 0x1, -R10.reuse ;  /* 0x000000010707b824 */ /* 0x100fe200078e0a0a */
[----:B------:R-:W-:Y:S01]  /*28b0*/  ISETP.GE.AND P3, PT, R60, RZ, PT ;  /* 0x000000ff3c00720c */ /* 0x000fe20003f66270 */
[----:B------:R-:W-:-:S05]  /*28c0*/  @!P2 IMAD.IADD R8, R8, 0x1, -R10 ;  /* 0x000000010808a824 */ /* 0x000fca00078e0a0a */
[----:B------:R-:W-:Y:S02]  /*28d0*/  ISETP.GT.U32.AND P2, PT, R10, R8, PT ;  /* 0x000000080a00720c */ /* 0x000fe40003f44070 */
[----:B------:R-:W-:Y:S02]  /*28e0*/  IABS R15, R28 ;  /* 0x0000001c000f7213 */ /* 0x000fe40000000000 */
[----:B------:R-:W-:-:S03]  /*28f0*/  ISETP.GE.AND P6, PT, R28, RZ, PT ;  /* 0x000000ff1c00720c */ /* 0x000fc60003fc6270 */
[----:B------:R-:W-:-:S04]  /*2900*/  IMAD.HI.U32 R16, R11, R15, RZ ;  /* 0x0000000f0b107227 */ /* 0x000fc800078e00ff */
[----:B------:R-:W-:-:S04]  /*2910*/  IMAD.HI.U32 R11, R11, R6, RZ ;  /* 0x000000060b0b7227 */ /* 0x000fc800078e00ff */
[----:B------:R-:W-:Y:S02]  /*2920*/  IMAD.MOV R11, RZ, RZ, -R11 ;  /* 0x000000ffff0b7224 */ /* 0x000fe400078e0a0b */
[----:B------:R-:W-:Y:S02]  /*2930*/  IMAD.MOV R16, RZ, RZ, -R16 ;  /* 0x000000ffff107224 */ /* 0x000fe400078e0a10 */
[C---:B------:R-:W-:Y:S01]  /*2940*/  IMAD R6, R10.reuse, R11, R6 ;  /* 0x0000000b0a067224 */ /* 0x040fe200078e0206 */
[----:B------:R-:W-:Y:S01]  /*2950*/  IABS R11, R61 ;  /* 0x0000003d000b7213 */ /* 0x000fe20000000000 */
[----:B------:R-:W-:Y:S02]  /*2960*/  IMAD R9, R10, R16, R15 ;  /* 0x000000100a097224 */ /* 0x000fe400078e020f */
[----:B------:R-:W-:Y:S01]  /*2970*/  IMAD.HI.U32 R15, R4, R14, RZ ;  /* 0x0000000e040f7227 */ /* 0x000fe200078e00ff */
[C---:B------:R-:W-:Y:S02]  /*2980*/  ISETP.GT.U32.AND P4, PT, R10.reuse, R6, PT ;  /* 0x000000060a00720c */ /* 0x040fe40003f84070 */
[----:B------:R-:W-:Y:S01]  /*2990*/  ISETP.GT.U32.AND P1, PT, R10, R9, PT ;  /* 0x000000090a00720c */ /* 0x000fe20003f24070 */
[----:B------:R-:W-:-:S02]  /*29a0*/  IMAD.MOV R15, RZ, RZ, -R15 ;  /* 0x000000ffff0f7224 */ /* 0x000fc400078e0a0f */
[----:B------:R-:W-:-:S04]  /*29b0*/  IMAD.HI.U32 R16, R4, R13, RZ ;  /* 0x0000000d04107227 */ /* 0x000fc800078e00ff */
[----:B------:R-:W-:Y:S02]  /*29c0*/  IMAD R14, R5, R15, R14 ;  /* 0x0000000f050e7224 */ /* 0x000fe400078e020e */
[----:B------:R-:W-:Y:S02]  /*29d0*/  IMAD.MOV R16, RZ, RZ, -R16 ;  /* 0x000000ffff107224 */ /* 0x000fe400078e0a10 */
[--C-:B------:R-:W-:Y:S01]  /*29e0*/  @!P4 IMAD.IADD R6, R6, 0x1, -R10.reuse ;  /* 0x000000010606c824 */ /* 0x100fe200078e0a0a */
[----:B------:R-:W-:Y:S01]  /*29f0*/  ISETP.GT.U32.AND P4, PT, R10, R7, PT ;  /* 0x000000070a00720c */ /* 0x000fe20003f84070 */
[--C-:B------:R-:W-:Y:S02]  /*2a00*/  @!P1 IMAD.IADD R9, R9, 0x1, -R10.reuse ;  /* 0x0000000109099824 */ /* 0x100fe400078e0a0a */
[----:B------:R-:W-:Y:S01]  /*2a10*/  @!P2 IMAD.IADD R8, R8, 0x1, -R10 ;  /* 0x000000010808a824 */ /* 0x000fe200078e0a0a */
[----:B------:R-:W-:Y:S01]  /*2a20*/  ISETP.GT.U32.AND P5, PT, R10, R6, PT ;  /* 0x000000060a00720c */ /* 0x000fe20003fa4070 */
[----:B------:R-:W-:Y:S01]  /*2a30*/  IMAD.HI.U32 R0, R4, R11, RZ ;  /* 0x0000000b04007227 */ /* 0x000fe200078e00ff */
[----:B------:R-:W-:-:S03]  /*2a40*/  ISETP.GT.U32.AND P1, PT, R10, R9, PT ;  /* 0x000000090a00720c */ /* 0x000fc60003f24070 */
[----:B------:R-:W-:-:S04]  /*2a50*/  IMAD.MOV.U32 R28, RZ, RZ, R29 ;  /* 0x000000ffff1c7224 */ /* 0x000fc800078e001d */
[----:B------:R-:W-:Y:S01]  /*2a60*/  @!P4 IMAD.IADD R7, R7, 0x1, -R10 ;  /* 0x000000010707c824 */ /* 0x000fe200078e0a0a */
[----:B------:R-:W-:Y:S01]  /*2a70*/  ISETP.GE.AND P2, PT, R25, RZ, PT ;  /* 0x000000ff1900720c */ /* 0x000fe20003f46270 */
[----:B------:R-:W-:Y:S01]  /*2a80*/  IMAD.MOV.U32 R29, RZ, RZ, R30 ;  /* 0x000000ffff1d7224 */ /* 0x000fe200078e001e */
[----:B------:R-:W-:Y:S01]  /*2a90*/  IADD3 R0, -R0, RZ, RZ ;  /* 0x000000ff00007210 */ /* 0x000fe20007ffe1ff */
[----:B------:R-:W-:Y:S02]  /*2aa0*/  IMAD.MOV.U32 R30, RZ, RZ, R31 ;  /* 0x000000ffff1e7224 */ /* 0x000fe400078e001f */
[----:B------:R-:W-:Y:S02]  /*2ab0*/  IMAD.MOV.U32 R31, RZ, RZ, R59 ;  /* 0x000000ffff1f7224 */ /* 0x000fe400078e003b */
[----:B------:R-:W2:Y:S01]  /*2ac0*/  LDL.LU R59, [R1+0x34c] ;  /* 0x00034c00013b7983 */ /* 0x000ea20000300800 */
[--C-:B------:R-:W-:Y:S01]  /*2ad0*/  @!P5 IMAD.IADD R6, R6, 0x1, -R10.reuse ;  /* 0x000000010606d824 */ /* 0x100fe200078e0a0a */
[----:B------:R-:W-:Y:S01]  /*2ae0*/  ISETP.GE.AND P5, PT, R24, RZ, PT ;  /* 0x000000ff1800720c */ /* 0x000fe20003fa6270 */
[----:B------:R-:W-:Y:S01]  /*2af0*/  @!P1 IMAD.IADD R9, R9, 0x1, -R10 ;  /* 0x0000000109099824 */ /* 0x000fe200078e0a0a */
[----:B------:R-:W-:Y:S01]  /*2b00*/  ISETP.GE.AND P4, PT, R23, RZ, PT ;  /* 0x000000ff1700720c */ /* 0x000fe20003f86270 */
[C---:B------:R-:W-:Y:S01]  /*2b10*/  IMAD R13, R5.reuse, R16, R13 ;  /* 0x00000010050d7224 */ /* 0x040fe200078e020d */
[C---:B------:R-:W-:Y:S01]  /*2b20*/  ISETP.GT.U32.AND P1, PT, R5.reuse, R14, PT ;  /* 0x0000000e0500720c */ /* 0x040fe20003f24070 */
[----:B------:R-:W-:Y:S01]  /*2b30*/  @!P6 IMAD.MOV R9, RZ, RZ, -R9 ;  /* 0x000000ffff09e224 */ /* 0x000fe200078e0a09 */
[----:B------:R-:W-:Y:S01]  /*2b40*/  ISETP.NE.AND P6, PT, R2, RZ, PT ;  /* 0x000000ff0200720c */ /* 0x000fe20003fc5270 */
[----:B------:R-:W-:Y:S01]  /*2b50*/  @!P2 IMAD.MOV R6, RZ, RZ, -R6 ;  /* 0x000000ffff06a224 */ /* 0x000fe200078e0a06 */
[----:B------:R-:W-:Y:S01]  /*2b60*/  LOP3.LUT R2, RZ, R2, RZ, 0x33, !PT ;  /* 0x00000002ff027212 */ /* 0x000fe200078e33ff */
[C---:B------:R-:W-:Y:S01]  /*2b70*/  IMAD R0, R5.reuse, R0, R11 ;  /* 0x0000000005007224 */ /* 0x040fe200078e020b */
[----:B------:R-:W-:Y:S01]  /*2b80*/  IABS R10, R27 ;  /* 0x0000001b000a7213 */ /* 0x000fe20000000000 */
[C---:B------:R-:W-:Y:S01]  /*2b90*/  IMAD R12, R5.reuse, R17, R12 ;  /* 0x00000011050c7224 */ /* 0x040fe200078e020c */
[----:B------:R-:W-:Y:S01]  /*2ba0*/  SEL R3, R2, R9, !P6 ;  /* 0x0000000902037207 */ /* 0x000fe20007000000 */
[----:B------:R-:W-:Y:S01]  /*2bb0*/  @!P5 IMAD.MOV R7, RZ, RZ, -R7 ;  /* 0x000000ffff07d224 */ /* 0x000fe200078e0a07 */
[----:B------:R-:W-:Y:S01]  /*2bc0*/  ISETP.GT.U32.AND P5, PT, R5, R13, PT ;  /* 0x0000000d0500720c */ /* 0x000fe20003fa4070 */
[----:B------:R-:W-:Y:S01]  /*2bd0*/  @!P4 IMAD.MOV R8, RZ, RZ, -R8 ;  /* 0x000000ffff08c224 */ /* 0x000fe200078e0a08 */
[----:B------:R-:W-:Y:S01]  /*2be0*/  IABS R11, R33 ;  /* 0x00000021000b7213 */ /* 0x000fe20000000000 */
[----:B------:R-:W-:Y:S01]  /*2bf0*/  @!P1 IMAD.IADD R14, R14, 0x1, -R5 ;  /* 0x000000010e0e9824 */ /* 0x000fe200078e0a05 */
[----:B------:R0:W-:Y:S01]  /*2c00*/  STL [R1+0x71c], R3 ;  /* 0x00071c0301007387 */ /* 0x0001e20000100800 */
[----:B------:R-:W-:-:S02]  /*2c10*/  ISETP.GE.AND P2, PT, R26, RZ, PT ;  /* 0x000000ff1a00720c */ /* 0x000fc40003f46270 */
[C---:B------:R-:W-:Y:S02]  /*2c20*/  ISETP.GT.U32.AND P4, PT, R5.reuse, R12, PT ;  /* 0x0000000c0500720c */ /* 0x040fe40003f84070 */
[----:B------:R-:W-:Y:S02]  /*2c30*/  ISETP.GT.U32.AND P1, PT, R5, R14, PT ;  /* 0x0000000e0500720c */ /* 0x000fe40003f24070 */
[----:B------:R-:W-:Y:S02]  /*2c40*/  IABS R60, R29 ;  /* 0x0000001d003c7213 */ /* 0x000fe40000000000 */
[----:B------:R-:W-:Y:S01]  /*2c50*/  @!P5 IMAD.IADD R13, R13, 0x1, -R5 ;  /* 0x000000010d0dd824 */ /* 0x000fe200078e0a05 */
[----:B0-----:R-:W-:Y:S02]  /*2c60*/  SEL R3, R2, R8, !P6 ;  /* 0x0000000802037207 */ /* 0x001fe40007000000 */
[----:B------:R-:W-:Y:S01]  /*2c70*/  IMAD.HI.U32 R8, R4, R60, RZ ;  /* 0x0000003c04087227 */ /* 0x000fe200078e00ff */
[----:B------:R-:W-:-:S02]  /*2c80*/  IABS R17, R37 ;  /* 0x0000002500117213 */ /* 0x000fc40000000000 */
[----:B------:R0:W-:Y:S01]  /*2c90*/  STL [R1+0x718], R3 ;  /* 0x0007180301007387 */ /* 0x0001e20000100800 */
[--C-:B------:R-:W-:Y:S01]  /*2ca0*/  @!P4 IMAD.IADD R12, R12, 0x1, -R5.reuse ;  /* 0x000000010c0cc824 */ /* 0x100fe200078e0a05 */
[----:B------:R-:W-:Y:S01]  /*2cb0*/  ISETP.GE.AND P4, PT, R61, RZ, PT ;  /* 0x000000ff3d00720c */ /* 0x000fe20003f86270 */
[----:B------:R-:W-:Y:S01]  /*2cc0*/  @!P1 IMAD.IADD R14, R14, 0x1, -R5 ;  /* 0x000000010e0e9824 */ /* 0x000fe200078e0a05 */
[C---:B------:R-:W-:Y:S01]  /*2cd0*/  ISETP.GT.U32.AND P1, PT, R5.reuse, R0, PT ;  /* 0x000000000500720c */ /* 0x040fe20003f24070 */
[----:B------:R-:W-:Y:S01]  /*2ce0*/  IMAD.MOV R8, RZ, RZ, -R8 ;  /* 0x000000ffff087224 */ /* 0x000fe200078e0a08 */
[C---:B------:R-:W-:Y:S02]  /*2cf0*/  ISETP.GT.U32.AND P5, PT, R5.reuse, R12, PT ;  /* 0x0000000c0500720c */ /* 0x040fe40003fa4070 */
[----:B------:R-:W-:Y:S01]  /*2d00*/  IABS R25, R40 ;  /* 0x0000002800197213 */ /* 0x000fe20000000000 */
[----:B------:R-:W-:Y:S01]  /*2d10*/  IMAD R60, R5, R8, R60 ;  /* 0x00000008053c7224 */ /* 0x000fe200078e023c */
[----:B0-----:R-:W-:Y:S01]  /*2d20*/  SEL R3, R2, R7, !P6 ;  /* 0x0000000702037207 */ /* 0x001fe20007000000 */
[----:B------:R-:W-:Y:S01]  /*2d30*/  IMAD.HI.U32 R7, R4, R10, RZ ;  /* 0x0000000a04077227 */ /* 0x000fe200078e00ff */
[----:B------:R-:W-:-:S02]  /*2d40*/  SEL R2, R2, R6, !P6 ;  /* 0x0000000602027207 */ /* 0x000fc40007000000 */
[C---:B------:R-:W-:Y:S01]  /*2d50*/  ISETP.GT.U32.AND P6, PT, R5.reuse, R13, PT ;  /* 0x0000000d0500720c */ /* 0x040fe20003fc4070 */
[----:B------:R0:W-:Y:S01]  /*2d60*/  STL [R1+0x714], R3 ;  /* 0x0007140301007387 */ /* 0x0001e20000100800 */
[----:B------:R-:W-:Y:S01]  /*2d70*/  IMAD.MOV R7, RZ, RZ, -R7 ;  /* 0x000000ffff077224 */ /* 0x000fe200078e0a07 */
[----:B------:R-:W-:Y:S01]  /*2d80*/  IABS R6, R28 ;  /* 0x0000001c00067213 */ /* 0x000fe20000000000 */
[--C-:B------:R-:W-:Y:S01]  /*2d90*/  @!P1 IMAD.IADD R0, R0, 0x1, -R5.reuse ;  /* 0x0000000100009824 */ /* 0x100fe200078e0a05 */
[----:B------:R1:W-:Y:S01]  /*2da0*/  STL [R1+0x710], R2 ;  /* 0x0007100201007387 */ /* 0x0003e20000100800 */
[----:B------:R-:W-:Y:S01]  /*2db0*/  IMAD R10, R5, R7, R10 ;  /* 0x00000007050a7224 */ /* 0x000fe200078e020a */
[----:B------:R-:W-:Y:S01]  /*2dc0*/  ISETP.GE.AND P1, PT, R33, RZ, PT ;  /* 0x000000ff2100720c */ /* 0x000fe20003f26270 */
[--C-:B------:R-:W-:Y:S01]  /*2dd0*/  @!P5 IMAD.IADD R12, R12, 0x1, -R5.reuse ;  /* 0x000000010c0cd824 */ /* 0x100fe200078e0a05 */
[----:B------:R-:W-:Y:S01]  /*2de0*/  MOV R33, R35 ;  /* 0x0000002300217202 */ /* 0x000fe20000000f00 */
[----:B------:R-:W-:Y:S01]  /*2df0*/  IMAD.MOV.U32 R35, RZ, RZ, R36 ;  /* 0x000000ffff237224 */ /* 0x000fe200078e0024 */
[----:B------:R-:W-:Y:S01]  /*2e00*/  ISETP.GE.AND P5, PT, R27, RZ, PT ;  /* 0x000000ff1b00720c */ /* 0x000fe20003fa6270 */
[----:B0-----:R-:W-:Y:S01]  /*2e10*/  IMAD.MOV.U32 R3, RZ, RZ, R14 ;  /* 0x000000ffff037224 */ /* 0x001fe200078e000e */
[----:B------:R-:W-:Y:S01]  /*2e20*/  IABS R27, R42 ;  /* 0x0000002a001b7213 */ /* 0x000fe20000000000 */
[----:B------:R-:W-:Y:S01]  /*2e30*/  @!P6 IMAD.IADD R13, R13, 0x1, -R5 ;  /* 0x000000010d0de824 */ /* 0x000fe200078e0a05 */
[----:B------:R-:W-:Y:S01]  /*2e40*/  IABS R14, R35 ;  /* 0x00000023000e7213 */ /* 0x000fe20000000000 */
[----:B-1----:R-:W-:-:S04]  /*2e50*/  IMAD.HI.U32 R2, R4, R11, RZ ;  /* 0x0000000b04027227 */ /* 0x002fc800078e00ff */
[----:B------:R-:W-:Y:S02]  /*2e60*/  IMAD.MOV R2, RZ, RZ, -R2 ;  /* 0x000000ffff027224 */ /* 0x000fe400078e0a02 */
[----:B------:R-:W-:Y:S01]  /*2e70*/  @!P2 IMAD.MOV R3, RZ, RZ, -R3 ;  /* 0x000000ffff03a224 */ /* 0x000fe200078e0a03 */
[C---:B------:R-:W-:Y:S01]  /*2e80*/  ISETP.GT.U32.AND P2, PT, R5.reuse, R10, PT ;  /* 0x0000000a0500720c */ /* 0x040fe20003f44070 */
[C---:B------:R-:W-:Y:S02]  /*2e90*/  IMAD R2, R5.reuse, R2, R11 ;  /* 0x0000000205027224 */ /* 0x040fe400078e020b */
[----:B------:R-:W-:Y:S01]  /*2ea0*/  IMAD.MOV.U32 R36, RZ, RZ, R38 ;  /* 0x000000ffff247224 */ /* 0x000fe200078e0026 */
[----:B------:R0:W-:Y:S01]  /*2eb0*/  STL [R1+0x90], R3 ;  /* 0x0000900301007387 */ /* 0x0001e20000100800 */
[----:B------:R-:W-:Y:S01]  /*2ec0*/  IMAD.MOV.U32 R38, RZ, RZ, R44 ;  /* 0x000000ffff267224 */ /* 0x000fe200078e002c */
[----:B------:R-:W-:Y:S01]  /*2ed0*/  ISETP.GT.U32.AND P6, PT, R5, R2, PT ;  /* 0x000000020500720c */ /* 0x000fe20003fc4070 */
[----:B------:R-:W-:-:S02]  /*2ee0*/  IMAD.MOV.U32 R44, RZ, RZ, R48 ;  /* 0x000000ffff2c7224 */ /* 0x000fc400078e0030 */
[----:B------:R-:W-:Y:S01]  /*2ef0*/  IMAD.HI.U32 R7, R4, R6, RZ ;  /* 0x0000000604077227 */ /* 0x000fe200078e00ff */
[----:B------:R-:W-:-:S03]  /*2f00*/  IABS R19, R38 ;  /* 0x0000002600137213 */ /* 0x000fc60000000000 */
[----:B------:R-:W-:Y:S01]  /*2f10*/  @!P2 IMAD.IADD R10, R10, 0x1, -R5 ;  /* 0x000000010a0aa824 */ /* 0x000fe200078e0a05 */
[C---:B------:R-:W-:Y:S01]  /*2f20*/  ISETP.GT.U32.AND P2, PT, R5.reuse, R0, PT ;  /* 0x000000000500720c */ /* 0x040fe20003f44070 */
[----:B0-----:R-:W-:Y:S01]  /*2f30*/  IMAD.MOV.U32 R3, RZ, RZ, R12 ;  /* 0x000000ffff037224 */ /* 0x001fe200078e000c */
[----:B------:R-:W-:Y:S01]  /*2f40*/  IABS R12, R34 ;  /* 0x00000022000c7213 */ /* 0x000fe20000000000 */
[----:B------:R-:W-:Y:S02]  /*2f50*/  IMAD.MOV R7, RZ, RZ, -R7 ;  /* 0x000000ffff077224 */ /* 0x000fe400078e0a07 */
[----:B------:R-:W-:Y:S01]  /*2f60*/  @!P6 IMAD.IADD R2, R2, 0x1, -R5 ;  /* 0x000000010202e824 */ /* 0x000fe200078e0a05 */
[C---:B------:R-:W-:Y:S01]  /*2f70*/  ISETP.GT.U32.AND P6, PT, R5.reuse, R10, PT ;  /* 0x0000000a0500720c */ /* 0x040fe20003fc4070 */
[----:B------:R-:W-:Y:S02]  /*2f80*/  @!P0 IMAD.MOV R3, RZ, RZ, -R3 ;  /* 0x000000ffff038224 */ /* 0x000fe400078e0a03 */
[C---:B------:R-:W-:Y:S01]  /*2f90*/  IMAD R61, R5.reuse, R7, R6 ;  /* 0x00000007053d7224 */ /* 0x040fe200078e0206 */
[----:B------:R-:W-:-:S02]  /*2fa0*/  ISETP.GT.U32.AND P0, PT, R5, R2, PT ;  /* 0x000000020500720c */ /* 0x000fc40003f04070 */
[----:B------:R0:W-:Y:S01]  /*2fb0*/  STL [R1+0x88], R3 ;  /* 0x0000880301007387 */ /* 0x0001e20000100800 */
[--C-:B------:R-:W-:Y:S01]  /*2fc0*/  @!P2 IMAD.IADD R0, R0, 0x1, -R5.reuse ;  /* 0x000000010000a824 */ /* 0x100fe200078e0a05 */
[----:B------:R-:W-:Y:S02]  /*2fd0*/  IABS R7, R32 ;  /* 0x0000002000077213 */ /* 0x000fe40000000000 */
[----:B------:R-:W-:Y:S01]  /*2fe0*/  IABS R6, R31 ;  /* 0x0000001f00067213 */ /* 0x000fe20000000000 */
[----:B------:R-:W-:Y:S01]  /*2ff0*/  @!P4 IMAD.MOV R0, RZ, RZ, -R0 ;  /* 0x000000ffff00c224 */ /* 0x000fe200078e0a00 */
[----:B------:R-:W-:Y:S01]  /*3000*/  ISETP.GE.AND P2, PT, R28, RZ, PT ;  /* 0x000000ff1c00720c */ /* 0x000fe20003f46270 */
[----:B------:R-:W-:Y:S01]  /*3010*/  @!P6 IMAD.IADD R10, R10, 0x1, -R5 ;  /* 0x000000010a0ae824 */ /* 0x000fe200078e0a05 */
[----:B------:R-:W-:Y:S01]  /*3020*/  ISETP.GT.U32.AND P6, PT, R5, R60, PT ;  /* 0x0000003c0500720c */ /* 0x000fe20003fc4070 */
[----:B------:R-:W-:-:S04]  /*3030*/  IMAD.HI.U32 R8, R4, R7, RZ ;  /* 0x0000000704087227 */ /* 0x000fc800078e00ff */
[----:B0-----:R-:W-:Y:S02]  /*3040*/  IMAD.MOV.U32 R3, RZ, RZ, R13 ;  /* 0x000000ffff037224 */ /* 0x001fe400078e000d */
[----:B------:R-:W-:Y:S01]  /*3050*/  @!P0 IMAD.IADD R2, R2, 0x1, -R5 ;  /* 0x0000000102028824 */ /* 0x000fe200078e0a05 */
[----:B------:R-:W-:Y:S01]  /*3060*/  ISETP.GE.AND P0, PT, R29, RZ, PT ;  /* 0x000000ff1d00720c */ /* 0x000fe20003f06270 */
[----:B------:R-:W-:Y:S01]  /*3070*/  @!P3 IMAD.MOV R3, RZ, RZ, -R3 ;  /* 0x000000ffff03b224 */ /* 0x000fe200078e0a03 */
[----:B------:R-:W-:Y:S01]  /*3080*/  ISETP.GT.U32.AND P3, PT, R5, R61, PT ;  /* 0x0000003d0500720c */ /* 0x000fe20003f64070 */
[----:B------:R-:W-:Y:S02]  /*3090*/  @!P1 IMAD.MOV R2, RZ, RZ, -R2 ;  /* 0x000000ffff029224 */ /* 0x000fe400078e0a02 */
[----:B------:R-:W-:Y:S01]  /*30a0*/  @!P6 IMAD.IADD R60, R60, 0x1, -R5 ;  /* 0x000000013c3ce824 */ /* 0x000fe200078e0a05 */
[----:B------:R0:W-:Y:S01]  /*30b0*/  STL [R1+0x84], R3 ;  /* 0x0000840301007387 */ /* 0x0001e20000100800 */
[----:B------:R-:W-:-:S02]  /*30c0*/  IMAD.MOV R8, RZ, RZ, -R8 ;  /* 0x000000ffff087224 */ /* 0x000fc400078e0a08 */
[----:B------:R-:W-:Y:S01]  /*30d0*/  IMAD.HI.U32 R9, R4, R6, RZ ;  /* 0x0000000604097227 */ /* 0x000fe200078e00ff */
[----:B------:R1:W-:Y:S03]  /*30e0*/  STL [R1+0x1c], R0 ;  /* 0x00001c0001007387 */ /* 0x0003e60000100800 */
[----:B------:R-:W-:Y:S02]  /*30f0*/  IMAD.MOV R9, RZ, RZ, -R9 ;  /* 0x000000ffff097224 */ /* 0x000fe400078e0a09 */
[----:B------:R-:W-:Y:S01]  /*3100*/  @!P3 IMAD.IADD R61, R61, 0x1, -R5 ;  /* 0x000000013d3db824 */ /* 0x000fe200078e0a05 */
[----:B------:R-:W-:Y:S01]  /*3110*/  ISETP.GE.AND P3, PT, R30, RZ, PT ;  /* 0x000000ff1e00720c */ /* 0x000fe20003f66270 */
[----:B0-----:R-:W-:Y:S01]  /*3120*/  IMAD.MOV.U32 R3, RZ, RZ, R10 ;  /* 0x000000ffff037224 */ /* 0x001fe200078e000a */
[----:B------:R-:W-:Y:S01]  /*3130*/  IABS R10, R33 ;  /* 0x00000021000a7213 */ /* 0x000fe20000000000 */
[C---:B------:R-:W-:Y:S01]  /*3140*/  IMAD R6, R5.reuse, R9, R6 ;  /* 0x0000000905067224 */ /* 0x040fe200078e0206 */
[C---:B------:R-:W-:Y:S01]  /*3150*/  ISETP.GT.U32.AND P4, PT, R5.reuse, R61, PT ;  /* 0x0000003d0500720c */ /* 0x040fe20003f84070 */
[----:B------:R-:W-:Y:S01]  /*3160*/  @!P5 IMAD.MOV R3, RZ, RZ, -R3 ;  /* 0x000000ffff03d224 */ /* 0x000fe200078e0a03 */
[C---:B------:R-:W-:Y:S01]  /*3170*/  ISETP.GT.U32.AND P5, PT, R5.reuse, R60, PT ;  /* 0x0000003c0500720c */ /* 0x040fe20003fa4070 */
[C---:B-1----:R-:W-:Y:S01]  /*3180*/  IMAD R0, R5.reuse, R8, R7 ;  /* 0x0000000805007224 */ /* 0x042fe200078e0207 */
[C---:B------:R-:W-:Y:S01]  /*3190*/  ISETP.GT.U32.AND P1, PT, R5.reuse, R6, PT ;  /* 0x000000060500720c */ /* 0x040fe20003f24070 */
[C---:B------:R-:W-:Y:S01]  /*31a0*/  IMAD.HI.U32 R7, R4.reuse, R12, RZ ;  /* 0x0000000c04077227 */ /* 0x040fe200078e00ff */
[----:B------:R-:W-:Y:S03]  /*31b0*/  STL [R1+0x4], R3 ;  /* 0x0000040301007387 */ /* 0x000fe60000100800 */
[----:B------:R-:W-:Y:S01]  /*31c0*/  IMAD.MOV R7, RZ, RZ, -R7 ;  /* 0x000000ffff077224 */ /* 0x000fe200078e0a07 */
[----:B------:R0:W-:Y:S03]  /*31d0*/  STL [R1], R2 ;  /* 0x0000000201007387 */ /* 0x0001e60000100800 */
[----:B------:R-:W-:Y:S01]  /*31e0*/  IMAD R12, R5, R7, R12 ;  /* 0x00000007050c7224 */ /* 0x000fe200078e020c */
[----:B------:R-:W-:Y:S01]  /*31f0*/  @!P4 IADD3 R61, R61, -R5, RZ ;  /* 0x800000053d3dc210 */ /* 0x000fe20007ffe0ff */
[----:B------:R-:W-:Y:S01]  /*3200*/  IMAD.HI.U32 R7, R4, R14, RZ ;  /* 0x0000000e04077227 */ /* 0x000fe200078e00ff */
[----:B------:R-:W-:-:S03]  /*3210*/  ISETP.GT.U32.AND P4, PT, R5, R0, PT ;  /* 0x000000000500720c */ /* 0x000fc60003f84070 */
[----:B------:R-:W-:Y:S02]  /*3220*/  IMAD.MOV R7, RZ, RZ, -R7 ;  /* 0x000000ffff077224 */ /* 0x000fe400078e0a07 */
[----:B0-----:R-:W-:-:S04]  /*3230*/  IMAD.HI.U32 R2, R4, R10, RZ ;  /* 0x0000000a04027227 */ /* 0x001fc800078e00ff */
[----:B------:R-:W-:Y:S02]  /*3240*/  IMAD.MOV R2, RZ, RZ, -R2 ;  /* 0x000000ffff027224 */ /* 0x000fe400078e0a02 */
[C---:B------:R-:W-:Y:S02]  /*3250*/  IMAD R14, R5.reuse, R7, R14 ;  /* 0x00000007050e7224 */ /* 0x040fe400078e020e */
[C---:B------:R-:W-:Y:S01]  /*3260*/  IMAD R10, R5.reuse, R2, R10 ;  /* 0x00000002050a7224 */ /* 0x040fe200078e020a */
[----:B------:R-:W-:Y:S01]  /*3270*/  IABS R2, R36 ;  /* 0x0000002400027213 */ /* 0x000fe20000000000 */
[--C-:B------:R-:W-:Y:S02]  /*3280*/  @!P1 IMAD.IADD R6, R6, 0x1, -R5.reuse ;  /* 0x0000000106069824 */ /* 0x100fe400078e0a05 */
[----:B------:R-:W-:Y:S01]  /*3290*/  @!P4 IMAD.IADD R0, R0, 0x1, -R5 ;  /* 0x000000010000c824 */ /* 0x000fe200078e0a05 */
[----:B------:R-:W-:Y:S01]  /*32a0*/  ISETP.GE.AND P4, PT, R32, RZ, PT ;  /* 0x000000ff2000720c */ /* 0x000fe20003f86270 */
[----:B------:R-:W-:Y:S01]  /*32b0*/  IMAD.HI.U32 R8, R4, R2, RZ ;  /* 0x0000000204087227 */ /* 0x000fe200078e00ff */
[----:B------:R-:W-:-:S03]  /*32c0*/  ISETP.GT.U32.AND P1, PT, R5, R6, PT ;  /* 0x000000060500720c */ /* 0x000fc60003f24070 */
[----:B------:R-:W-:Y:S02]  /*32d0*/  IMAD.MOV R8, RZ, RZ, -R8 ;  /* 0x000000ffff087224 */ /* 0x000fe400078e0a08 */
[----:B------:R-:W-:Y:S01]  /*32e0*/  @!P2 IMAD.MOV R61, RZ, RZ, -R61 ;  /* 0x000000ffff3da224 */ /* 0x000fe200078e0a3d */
[C---:B------:R-:W-:Y:S01]  /*32f0*/  ISETP.GT.U32.AND P2, PT, R5.reuse, R0, PT ;  /* 0x000000000500720c */ /* 0x040fe20003f44070 */
[----:B------:R-:W-:Y:S02]  /*3300*/  IMAD R2, R5, R8, R2 ;  /* 0x0000000805027224 */ /* 0x000fe400078e0202 */
[----:B------:R-:W-:Y:S01]  /*3310*/  IMAD.HI.U32 R8, R4, R19, RZ ;  /* 0x0000001304087227 */ /* 0x000fe200078e00ff */
[----:B------:R-:W-:Y:S03]  /*3320*/  STL [R1+0x1ecc], R61 ;  /* 0x001ecc3d01007387 */ /* 0x000fe60000100800 */
[----:B------:R-:W-:Y:S01]  /*3330*/  @!P5 IMAD.IADD R60, R60, 0x1, -R5 ;  /* 0x000000013c3cd824 */ /* 0x000fe200078e0a05 */
[----:B------:R-:W-:Y:S01]  /*3340*/  ISETP.GE.AND P5, PT, R31, RZ, PT ;  /* 0x000000ff1f00720c */ /* 0x000fe20003fa6270 */
[----:B------:R-:W-:Y:S01]  /*3350*/  IMAD.MOV R8, RZ, RZ, -R8 ;  /* 0x000000ffff087224 */ /* 0x000fe200078e0a08 */
[----:B------:R-:W-:Y:S01]  /*3360*/  IABS R31, R43 ;  /* 0x0000002b001f7213 */ /* 0x000fe20000000000 */
[----:B------:R-:W-:-:S04]  /*3370*/  IMAD.HI.U32 R7, R4, R17, RZ ;  /* 0x0000001104077227 */ /* 0x000fc800078e00ff */
[C---:B------:R-:W-:Y:S02]  /*3380*/  IMAD R19, R5.reuse, R8, R19 ;  /* 0x0000000805137224 */ /* 0x040fe400078e0213 */
[--C-:B------:R-:W-:Y:S01]  /*3390*/  @!P1 IMAD.IADD R6, R6, 0x1, -R5.reuse ;  /* 0x0000000106069824 */ /* 0x100fe200078e0a05 */
[----:B------:R-:W-:Y:S01]  /*33a0*/  ISETP.GT.U32.AND P1, PT, R5, R12, PT ;  /* 0x0000000c0500720c */ /* 0x000fe20003f24070 */
[----:B------:R-:W-:Y:S01]  /*33b0*/  @!P2 IMAD.IADD R0, R0, 0x1, -R5 ;  /* 0x000000010000a824 */ /* 0x000fe200078e0a05 */
[----:B------:R-:W-:Y:S01]  /*33c0*/  ISETP.GE.AND P2, PT, R33, RZ, PT ;  /* 0x000000ff2100720c */ /* 0x000fe20003f46270 */
[----:B------:R-:W-:Y:S02]  /*33d0*/  IMAD.MOV R7, RZ, RZ, -R7 ;  /* 0x000000ffff077224 */ /* 0x000fe400078e0a07 */
[----:B------:R-:W-:Y:S02]  /*33e0*/  @!P0 IMAD.MOV R60, RZ, RZ, -R60 ;  /* 0x000000ffff3c8224 */ /* 0x000fe400078e0a3c */
[----:B------:R-:W-:Y:S01]  /*33f0*/  @!P5 IMAD.MOV R6, RZ, RZ, -R6 ;  /* 0x000000ffff06d224 */ /* 0x000fe200078e0a06 */
[C---:B------:R-:W-:Y:S01]  /*3400*/  ISETP.GT.U32.AND P5, PT, R5.reuse, R2, PT ;  /* 0x000000020500720c */ /* 0x040fe20003fa4070 */
[----:B------:R-:W-:Y:S01]  /*3410*/  IMAD R17, R5, R7, R17 ;  /* 0x0000000705117224 */ /* 0x000fe200078e0211 */
[----:B------:R-:W-:Y:S01]  /*3420*/  IABS R7, R39 ;  /* 0x0000002700077213 */ /* 0x000fe20000000000 */
[----:B------:R-:W-:Y:S01]  /*3430*/  @!P4 IMAD.MOV R0, RZ, RZ, -R0 ;  /* 0x000000ffff00c224 */ /* 0x000fe200078e0a00 */
[----:B------:R-:W-:Y:S01]  /*3440*/  STL [R1+0x1ed0], R60 ;  /* 0x001ed03c01007387 */ /* 0x000fe20000100800 */
[----:B------:R-:W-:Y:S01]  /*3450*/  @!P1 IMAD.IADD R12, R12, 0x1, -R5 ;  /* 0x000000010c0c9824 */ /* 0x000fe200078e0a05 */
[----:B------:R-:W-:-:S02]  /*3460*/  ISETP.GE.AND P1, PT, R34, RZ, PT ;  /* 0x000000ff2200720c */ /* 0x000fc40003f26270 */
[----:B------:R-:W-:Y:S02]  /*3470*/  ISETP.GE.AND P4, PT, R35, RZ, PT ;  /* 0x000000ff2300720c */ /* 0x000fe40003f86270 */
[----:B------:R-:W-:-:S03]  /*3480*/  IABS R34, R44 ;  /* 0x0000002c00227213 */ /* 0x000fc60000000000 */
[----:B------:R-:W-:Y:S02]  /*3490*/  @!P5 IADD3 R2, R2, -R5, RZ ;  /* 0x800000050202d210 */ /* 0x000fe40007ffe0ff */
[----:B------:R-:W-:Y:S02]  /*34a0*/  ISETP.GE.AND P5, PT, R37, RZ, PT ;  /* 0x000000ff2500720c */ /* 0x000fe40003fa6270 */
[----:B------:R-:W-:Y:S01]  /*34b0*/  IABS R37, R46 ;  /* 0x0000002e00257213 */ /* 0x000fe20000000000 */
[----:B--2---:R-:W-:Y:S01]  /*34c0*/  IMAD.MOV.U32 R48, RZ, RZ, R59 ;  /* 0x000000ffff307224 */ /* 0x004fe200078e003b */
[----:B------:R-:W-:-:S04]  /*34d0*/  IABS R59, R30 ;  /* 0x0000001e003b7213 */ /* 0x000fc80000000000 */
[----:B------:R-:W-:Y:S01]  /*34e0*/  IABS R35, R48 ;  /* 0x0000003000237213 */ /* 0x000fe20000000000 */
[----:B------:R-:W-:-:S04]  /*34f0*/  IMAD.HI.U32 R11, R4, R59, RZ ;  /* 0x0000003b040b7227 */ /* 0x000fc800078e00ff */
[----:B------:R-:W-:-:S04]  /*3500*/  IMAD.MOV R11, RZ, RZ, -R11 ;  /* 0x000000ffff0b7224 */ /* 0x000fc800078e0a0b */
[----:B------:R-:W-:-:S05]  /*3510*/  IMAD R59, R5, R11, R59 ;  /* 0x0000000b053b7224 */ /* 0x000fca00078e023b */
[----:B------:R-:W-:-:S13]  /*3520*/  ISETP.GT.U32.AND P6, PT, R5, R59, PT ;  /* 0x0000003b0500720c */ /* 0x000fda0003fc4070 */
[----:B------:R-:W-:-:S05]  /*3530*/  @!P6 IMAD.IADD R59, R59, 0x1, -R5 ;  /* 0x000000013b3be824 */ /* 0x000fca00078e0a05 */
[----:B------:R-:W-:-:S13]  /*3540*/  ISETP.GT.U32.AND P6, PT, R5, R59, PT ;  /* 0x0000003b0500720c */ /* 0x000fda0003fc4070 */
[----:B------:R-:W-:Y:S01]  /*3550*/  @!P6 IMAD.IADD R59, R59, 0x1, -R5 ;  /* 0x000000013b3be824 */ /* 0x000fe200078e0a05 */
[----:B------:R-:W-:-:S03]  /*3560*/  ISETP.GT.U32.AND P6, PT, R5, R10, PT ;  /* 0x0000000a0500720c */ /* 0x000fc60003fc4070 */
[----:B------:R-:W-:Y:S01]  /*3570*/  @!P3 IMAD.MOV R59, RZ, RZ, -R59 ;  /* 0x000000ffff3bb224 */ /* 0x000fe200078e0a3b */
[----:B------:R-:W-:-:S04]  /*3580*/  ISETP.GT.U32.AND P3, PT, R5, R12, PT ;  /* 0x0000000c0500720c */ /* 0x000fc80003f64070 */
[----:B------:R-:W-:Y:S04]  /*3590*/  STL [R1+0x1ed4], R59 ;  /* 0x001ed43b01007387 */ /* 0x000fe80000100800 */
[----:B------:R-:W-:Y:S01]  /*35a0*/  STL [R1+0x1ed8], R6 ;  /* 0x001ed80601007387 */ /* 0x000fe20000100800 */
[--C-:B------:R-:W-:Y:S01]  /*35b0*/  @!P6 IMAD.IADD R10, R10, 0x1, -R5.reuse ;  /* 0x000000010a0ae824 */ /* 0x100fe200078e0a05 */
[C---:B------:R-:W-:Y:S02]  /*35c0*/  ISETP.GT.U32.AND P6, PT, R5.reuse, R14, PT ;  /* 0x0000000e0500720c */ /* 0x040fe40003fc4070 */
[----:B------:R0:W-:Y:S01]  /*35d0*/  STL [R1+0x80], R0 ;  /* 0x0000800001007387 */ /* 0x0001e20000100800 */
[----:B------:R-:W-:Y:S01]  /*35e0*/  @!P3 IMAD.IADD R12, R12, 0x1, -R5 ;  /* 0x000000010c0cb824 */ /* 0x000fe200078e0a05 */
[----:B------:R-:W-:-:S02]  /*35f0*/  ISETP.GT.U32.AND P0, PT, R5, R10, PT ;  /* 0x0000000a0500720c */ /* 0x000fc40003f04070 */
[----:B------:R-:W-:Y:S01]  /*3600*/  ISETP.GE.AND P3, PT, R36, RZ, PT ;  /* 0x000000ff2400720c */ /* 0x000fe20003f66270 */
[----:B------:R-:W-:Y:S01]  /*3610*/  @!P1 IMAD.MOV R12, RZ, RZ, -R12 ;  /* 0x000000ffff0c9224 */ /* 0x000fe200078e0a0c */
[----:B------:R-:W-:Y:S01]  /*3620*/  IABS R36, R45 ;  /* 0x0000002d00247213 */ /* 0x000fe20000000000 */
[----:B0-----:R-:W-:-:S04]  /*3630*/  IMAD.HI.U32 R0, R4, R7, RZ ;  /* 0x0000000704007227 */ /* 0x001fc800078e00ff */
[--C-:B------:R-:W-:Y:S02]  /*3640*/  @!P6 IMAD.IADD R14, R14, 0x1, -R5.reuse ;  /* 0x000000010e0ee824 */ /* 0x100fe400078e0a05 */
[----:B------:R-:W-:Y:S01]  /*3650*/  IMAD.MOV R22, RZ, RZ, -R0 ;  /* 0x000000ffff167224 */ /* 0x000fe200078e0a00 */
[----:B------:R-:W-:Y:S01]  /*3660*/  IABS R0, R41 ;  /* 0x0000002900007213 */ /* 0x000fe20000000000 */
[----:B------:R-:W-:Y:S01]  /*3670*/  @!P0 IMAD.IADD R10, R10, 0x1, -R5 ;  /* 0x000000010a0a8824 */ /* 0x000fe200078e0a05 */
[C---:B------:R-:W-:Y:S01]  /*3680*/  ISETP.GT.U32.AND P6, PT, R5.reuse, R14, PT ;  /* 0x0000000e0500720c */ /* 0x040fe20003fc4070 */
[C---:B------:R-:W-:Y:S01]  /*3690*/  IMAD R22, R5.reuse, R22, R7 ;  /* 0x0000001605167224 */ /* 0x040fe200078e0207 */
[----:B------:R-:W-:Y:S01]  /*36a0*/  ISETP.GT.U32.AND P0, PT, R5, R17, PT ;  /* 0x000000110500720c */ /* 0x000fe20003f04070 */
[----:B------:R-:W-:-:S04]  /*36b0*/  IMAD.HI.U32 R7, R4, R25, RZ ;  /* 0x0000001904077227 */ /* 0x000fc800078e00ff */
[----:B------:R-:W-:Y:S01]  /*36c0*/  @!P2 IMAD.MOV R10, RZ, RZ, -R10 ;  /* 0x000000ffff0aa224 */ /* 0x000fe200078e0a0a */
[----:B------:R-:W-:Y:S01]  /*36d0*/  ISETP.GT.U32.AND P2, PT, R5, R2, PT ;  /* 0x000000020500720c */ /* 0x000fe20003f44070 */
[----:B------:R-:W-:-:S03]  /*36e0*/  IMAD.MOV R7, RZ, RZ, -R7 ;  /* 0x000000ffff077224 */ /* 0x000fc600078e0a07 */
[----:B------:R-:W-:Y:S01]  /*36f0*/  STL [R1+0x1ee0], R10 ;  /* 0x001ee00a01007387 */ /* 0x000fe20000100800 */
[----:B------:R-:W-:Y:S01]  /*3700*/  @!P6 IMAD.IADD R14, R14, 0x1, -R5 ;  /* 0x000000010e0ee824 */ /* 0x000fe200078e0a05 */
[C---:B------:R-:W-:Y:S01]  /*3710*/  ISETP.GT.U32.AND P6, PT, R5.reuse, R19, PT ;  /* 0x000000130500720c */ /* 0x040fe20003fc4070 */
[----:B------:R-:W-:Y:S01]  /*3720*/  IMAD R25, R5, R7, R25 ;  /* 0x0000000705197224 */ /* 0x000fe200078e0219 */
[----:B------:R-:W-:Y:S01]  /*3730*/  STL [R1+0x1ee4], R12 ;  /* 0x001ee40c01007387 */ /* 0x000fe20000100800 */
[--C-:B------:R-:W-:Y:S01]  /*3740*/  @!P0 IMAD.IADD R17, R17, 0x1, -R5.reuse ;  /* 0x0000000111118824 */ /* 0x100fe200078e0a05 */
[----:B------:R-:W-:Y:S01]  /*3750*/  ISETP.GE.AND P0, PT, R38, RZ, PT ;  /* 0x000000ff2600720c */ /* 0x000fe20003f06270 */
[----:B------:R-:W-:Y:S01]  /*3760*/  @!P4 IMAD.MOV R14, RZ, RZ, -R14 ;  /* 0x000000ffff0ec224 */ /* 0x000fe200078e0a0e */
[----:B------:R-:W-:Y:S01]  /*3770*/  ISETP.GE.AND P4, PT, R39, RZ, PT ;  /* 0x000000ff2700720c */ /* 0x000fe20003f86270 */
[----:B------:R-:W-:Y:S01]  /*3780*/  @!P2 IMAD.IADD R2, R2, 0x1, -R5 ;  /* 0x000000010202a824 */ /* 0x000fe200078e0a05 */
[----:B------:R-:W-:-:S02]  /*3790*/  ISETP.GT.U32.AND P1, PT, R5, R17, PT ;  /* 0x000000110500720c */ /* 0x000fc40003f24070 */
[----:B------:R-:W-:Y:S01]  /*37a0*/  ISETP.GT.U32.AND P2, PT, R5, R22, PT ;  /* 0x000000160500720c */ /* 0x000fe20003f44070 */
[----:B------:R-:W-:Y:S01]  /*37b0*/  IMAD.MOV.U32 R3, RZ, RZ, R2 ;  /* 0x000000ffff037224 */ /* 0x000fe200078e0002 */
[----:B------:R-:W-:Y:S01]  /*37c0*/  STL [R1+0x1ee8], R14 ;  /* 0x001ee80e01007387 */ /* 0x000fe20000100800 */
[----:B------:R-:W-:Y:S02]  /*37d0*/  @!P6 IMAD.IADD R19, R19, 0x1, -R5 ;  /* 0x000000011313e824 */ /* 0x000fe400078e0a05 */
[----:B------:R-:W-:-:S03]  /*37e0*/  IMAD.HI.U32 R2, R4, R0, RZ ;  /* 0x0000000004027227 */ /* 0x000fc600078e00ff */
[----:B------:R-:W-:Y:S01]  /*37f0*/  ISETP.GT.U32.AND P6, PT, R5, R19, PT ;  /* 0x000000130500720c */ /* 0x000fe20003fc4070 */
[----:B------:R-:W-:Y:S02]  /*3800*/  IMAD.MOV R2, RZ, RZ, -R2 ;  /* 0x000000ffff027224 */ /* 0x000fe400078e0a02 */
[----:B------:R-:W-:Y:S01]  /*3810*/  @!P1 IMAD.IADD R17, R17, 0x1, -R5 ;  /* 0x0000000111119824 */ /* 0x000fe200078e0a05 */
[----:B------:R-:W-:Y:S01]  /*3820*/  ISETP.GE.AND P1, PT, R41, RZ, PT ;  /* 0x000000ff2900720c */ /* 0x000fe20003f26270 */
[----:B------:R-:W-:Y:S02]  /*3830*/  IMAD R26, R5, R2, R0 ;  /* 0x00000002051a7224 */ /* 0x000fe400078e0200 */
[----:B------:R-:W-:-:S04]  /*3840*/  IMAD.HI.U32 R0, R4, R31, RZ ;  /* 0x0000001f04007227 */ /* 0x000fc800078e00ff */
[----:B------:R-:W-:Y:S02]  /*3850*/  IMAD.MOV R0, RZ, RZ, -R0 ;  /* 0x000000ffff007224 */ /* 0x000fe400078e0a00 */
[----:B------:R-:W-:Y:S01]  /*3860*/  @!P6 IMAD.IADD R19, R19, 0x1, -R5 ;  /* 0x000000011313e824 */ /* 0x000fe200078e0a05 */
[----:B------:R-:W-:Y:S01]  /*3870*/  ISETP.GT.U32.AND P6, PT, R5, R25, PT ;  /* 0x000000190500720c */ /* 0x000fe20003fc4070 */
[----:B------:R-:W-:-:S04]  /*3880*/  IMAD.HI.U32 R2, R4, R27, RZ ;  /* 0x0000001b04027227 */ /* 0x000fc800078e00ff */
[----:B------:R-:W-:Y:S01]  /*3890*/  @!P2 IMAD.IADD R22, R22, 0x1, -R5 ;  /* 0x000000011616a824 */ /* 0x000fe200078e0a05 */
[----:B------:R-:W-:Y:S01]  /*38a0*/  ISETP.GE.AND P2, PT, R42, RZ, PT ;  /* 0x000000ff2a00720c */ /* 0x000fe20003f46270 */
[C---:B------:R-:W-:Y:S02]  /*38b0*/  IMAD R31, R5.reuse, R0, R31 ;  /* 0x00000000051f7224 */ /* 0x040fe400078e021f */
[----:B------:R-:W-:Y:S02]  /*38c0*/  IMAD.MOV R2, RZ, RZ, -R2 ;  /* 0x000000ffff027224 */ /* 0x000fe400078e0a02 */
[----:B------:R-:W-:Y:S01]  /*38d0*/  @!P5 IMAD.MOV R17, RZ, RZ, -R17 ;  /* 0x000000ffff11d224 */ /* 0x000fe200078e0a11 */
[----:B------:R-:W-:Y:S01]  /*38e0*/  ISETP.GT.U32.AND P5, PT, R5, R22, PT ;  /* 0x000000160500720c */ /* 0x000fe20003fa4070 */
[----:B------:R-:W-:Y:S02]  /*38f0*/  @!P6 IMAD.IADD R25, R25, 0x1, -R5 ;  /* 0x000000011919e824 */ /* 0x000fe400078e0a05 */
[----:B------:R-:W-:Y:S01]  /*3900*/  @!P3 IMAD.MOV R3, RZ, RZ, -R3 ;  /* 0x000000ffff03b224 */ /* 0x000fe200078e0a03 */
[----:B------:R-:W-:Y:S01]  /*3910*/  ISETP.GE.AND P3, PT, R40, RZ, PT ;  /* 0x000000ff2800720c */ /* 0x000fe20003f66270 */
[C---:B------:R-:W-:Y:S01]  /*3920*/  IMAD R27, R5.reuse, R2, R27 ;  /* 0x00000002051b7224 */ /* 0x040fe200078e021b */
[----:B------:R-:W-:Y:S01]  /*3930*/  ISETP.GT.U32.AND P6, PT, R5, R25, PT ;  /* 0x000000190500720c */ /* 0x000fe20003fc4070 */
[----:B------:R-:W-:Y:S01]  /*3940*/  IMAD.HI.U32 R2, R4, R34, RZ ;  /* 0x0000002204027227 */ /* 0x000fe200078e00ff */
[----:B------:R0:W-:Y:S01]  /*3950*/  STL [R1+0x7c], R3 ;  /* 0x00007c0301007387 */ /* 0x0001e20000100800 */
[----:B------:R-:W-:-:S02]  /*3960*/  IABS R40, R47 ;  /* 0x0000002f00287213 */ /* 0x000fc40000000000 */
[----:B------:R-:W-:-:S04]  /*3970*/  IMAD.HI.U32 R0, R4, R35, RZ ;  /* 0x0000002304007227 */ /* 0x000fc800078e00ff */
[----:B------:R-:W-:Y:S02]  /*3980*/  IMAD.MOV R2, RZ, RZ, -R2 ;  /* 0x000000ffff027224 */ /* 0x000fe400078e0a02 */
[----:B------:R-:W-:Y:S01]  /*3990*/  @!P0 IMAD.MOV R19, RZ, RZ, -R19 ;  /* 0x000000ffff138224 */ /* 0x000fe200078e0a13 */
[----:B------:R-:W-:Y:S01]  /*39a0*/  ISETP.GT.U32.AND P0, PT, R5, R26, PT ;  /* 0x0000001a0500720c */ /* 0x000fe20003f04070 */
[--C-:B------:R-:W-:Y:S01]  /*39b0*/  @!P6 IMAD.IADD R25, R25, 0x1, -R5.reuse ;  /* 0x000000011919e824 */ /* 0x100fe200078e0a05 */
[C---:B------:R-:W-:Y:S01]  /*39c0*/  ISETP.GT.U32.AND P6, PT, R5.reuse, R31, PT ;  /* 0x0000001f0500720c */ /* 0x040fe20003fc4070 */
[----:B------:R-:W-:Y:S02]  /*39d0*/  IMAD.MOV R0, RZ, RZ, -R0 ;  /* 0x000000ffff007224 */ /* 0x000fe400078e0a00 */
[C---:B------:R-:W-:Y:S02]  /*39e0*/  IMAD R34, R5.reuse, R2, R34 ;  /* 0x0000000205227224 */ /* 0x040fe400078e0222 */
[----:B------:R-:W-:Y:S01]  /*39f0*/  @!P5 IMAD.IADD R22, R22, 0x1, -R5 ;  /* 0x000000011616d824 */ /* 0x000fe200078e0a05 */
[C---:B------:R-:W-:Y:S01]  /*3a00*/  ISETP.GT.U32.AND P5, PT, R5.reuse, R27, PT ;  /* 0x0000001b0500720c */ /* 0x040fe20003fa4070 */
[----:B------:R-:W-:-:S02]  /*3a10*/  IMAD R35, R5, R0, R35 ;  /* 0x0000000005237224 */ /* 0x000fc400078e0223 */
[----:B------:R-:W-:-:S04]  /*3a20*/  IMAD.HI.U32 R0, R4, R36, RZ ;  /* 0x0000002404007227 */ /* 0x000fc800078e00ff */
[----:B------:R-:W-:Y:S02]  /*3a30*/  @!P6 IMAD.IADD R31, R31, 0x1, -R5 ;  /* 0x000000011f1fe824 */ /* 0x000fe400078e0a05 */
[----:B------:R-:W-:Y:S01]  /*3a40*/  @!P3 IMAD.MOV R25, RZ, RZ, -R25 ;  /* 0x000000ffff19b224 */ /* 0x000fe200078e0a19 */
[C---:B------:R-:W-:Y:S01]  /*3a50*/  ISETP.GT.U32.AND P3, PT, R5.reuse, R34, PT ;  /* 0x000000220500720c */ /* 0x040fe20003f64070 */
[----:B------:R-:W-:Y:S01]  /*3a60*/  @!P4 IMAD.MOV R22, RZ, RZ, -R22 ;  /* 0x000000ffff16c224 */ /* 0x000fe200078e0a16 */
[----:B------:R-:W-:Y:S01]  /*3a70*/  ISETP.GT.U32.AND P4, PT, R5, R31, PT ;  /* 0x0000001f0500720c */ /* 0x000fe20003f84070 */
[----:B------:R-:W-:Y:S01]  /*3a80*/  IMAD.MOV R0, RZ, RZ, -R0 ;  /* 0x000000ffff007224 */ /* 0x000fe200078e0a00 */
[----:B------:R-:W-:Y:S01]  /*3a90*/  @!P5 IADD3 R27, R27, -R5, RZ ;  /* 0x800000051b1bd210 */ /* 0x000fe20007ffe0ff */
[----:B------:R-:W-:Y:S01]  /*3aa0*/  @!P0 IMAD.IADD R26, R26, 0x1, -R5 ;  /* 0x000000011a1a8824 */ /* 0x000fe200078e0a05 */
[----:B------:R-:W-:Y:S01]  /*3ab0*/  ISETP.GE.AND P0, PT, R43, RZ, PT ;  /* 0x000000ff2b00720c */ /* 0x000fe20003f06270 */
[C---:B------:R-:W-:Y:S01]  /*3ac0*/  IMAD R36, R5.reuse, R0, R36 ;  /* 0x0000000005247224 */ /* 0x040fe200078e0224 */
[C---:B------:R-:W-:Y:S01]  /*3ad0*/  ISETP.GT.U32.AND P6, PT, R5.reuse, R27, PT ;  /* 0x0000001b0500720c */ /* 0x040fe20003fc4070 */
[----:B------:R-:W-:Y:S01]  /*3ae0*/  IMAD.HI.U32 R0, R4, R37, RZ ;  /* 0x0000002504007227 */ /* 0x000fe200078e00ff */
[----:B------:R-:W-:-:S03]  /*3af0*/  ISETP.GT.U32.AND P5, PT, R5, R26, PT ;  /* 0x0000001a0500720c */ /* 0x000fc60003fa4070 */
[----:B------:R-:W-:Y:S02]  /*3b00*/  IMAD.MOV R0, RZ, RZ, -R0 ;  /* 0x000000ffff007224 */ /* 0x000fe400078e0a00 */
[--C-:B------:R-:W-:Y:S01]  /*3b10*/  @!P3 IMAD.IADD R34, R34, 0x1, -R5.reuse ;  /* 0x000000012222b824 */ /* 0x100fe200078e0a05 */
[----:B------:R-:W-:Y:S01]  /*3b20*/  ISETP.GE.AND P3, PT, R48, RZ, PT ;  /* 0x000000ff3000720c */ /* 0x000fe20003f66270 */
[----:B------:R-:W-:Y:S01]  /*3b30*/  @!P4 IMAD.IADD R31, R31, 0x1, -R5 ;  /* 0x000000011f1fc824 */ /* 0x000fe200078e0a05 */
[----:B------:R-:W2:Y:S01]  /*3b40*/  LDL.LU R48, [R1+0x368] ;  /* 0x0003680001307983 */ /* 0x000ea20000300800 */
[C---:B------:R-:W-:Y:S01]  /*3b50*/  IMAD R37, R5.reuse, R0, R37 ;  /* 0x0000000005257224 */ /* 0x040fe200078e0225 */
[----:B------:R-:W-:Y:S01]  /*3b60*/  ISETP.GE.AND P4, PT, R44, RZ, PT ;  /* 0x000000ff2c00720c */ /* 0x000fe20003f86270 */
[----:B------:R-:W-:Y:S02]  /*3b70*/  @!P0 IMAD.MOV R31, RZ, RZ, -R31 ;  /* 0x000000ffff1f8224 */ /* 0x000fe400078e0a1f */
[--C-:B------:R-:W-:Y:S01]  /*3b80*/  @!P5 IMAD.IADD R26, R26, 0x1, -R5.reuse ;  /* 0x000000011a1ad824 */ /* 0x100fe200078e0a05 */
[----:B------:R-:W-:Y:S01]  /*3b90*/  ISETP.GT.U32.AND P0, PT, R5, R37, PT ;  /* 0x000000250500720c */ /* 0x000fe20003f04070 */
[----:B------:R-:W-:Y:S01]  /*3ba0*/  @!P6 IMAD.IADD R27, R27, 0x1, -R5 ;  /* 0x000000011b1be824 */ /* 0x000fe200078e0a05 */
[----:B------:R-:W-:Y:S01]  /*3bb0*/  IABS R0, R49 ;  /* 0x0000003100007213 */ /* 0x000fe20000000000 */
[----:B------:R-:W-:Y:S01]  /*3bc0*/  IMAD.HI.U32 R2, R4, R40, RZ ;  /* 0x0000002804027227 */ /* 0x000fe200078e00ff */
[----:B------:R-:W-:-:S02]  /*3bd0*/  ISETP.GT.U32.AND P5, PT, R5, R35, PT ;  /* 0x000000230500720c */ /* 0x000fc40003fa4070 */
[----:B------:R-:W-:-:S07]  /*3be0*/  ISETP.GT.U32.AND P6, PT, R5, R36, PT ;  /* 0x000000240500720c */ /* 0x000fce0003fc4070 */
[----:B------:R-:W-:Y:S01]  /*3bf0*/  @!P0 IMAD.IADD R37, R37, 0x1, -R5 ;  /* 0x0000000125258824 */ /* 0x000fe200078e0a05 */
[----:B------:R-:W-:Y:S01]  /*3c00*/  ISETP.GE.AND P0, PT, R49, RZ, PT ;  /* 0x000000ff3100720c */ /* 0x000fe20003f06270 */
[----:B------:R-:W-:Y:S02]  /*3c10*/  IMAD.MOV.U32 R49, RZ, RZ, R53 ;  /* 0x000000ffff317224 */ /* 0x000fe400078e0035 */
[----:B------:R-:W-:Y:S02]  /*3c20*/  IMAD.MOV.U32 R53, RZ, RZ, R54 ;  /* 0x000000ffff357224 */ /* 0x000fe400078e0036 */
[----:B------:R-:W3:Y:S01]  /*3c30*/  LDL.LU R54, [R1+0x370] ;  /* 0x0003700001367983 */ /* 0x000ee20000300800 */
[--C-:B------:R-:W-:Y:S02]  /*3c40*/  @!P5 IMAD.IADD R35, R35, 0x1, -R5.reuse ;  /* 0x000000012323d824 */ /* 0x100fe400078e0a05 */
[----:B------:R-:W-:-:S03]  /*3c50*/  @!P6 IMAD.IADD R36, R36, 0x1, -R5 ;  /* 0x000000012424e824 */ /* 0x000fc600078e0a05 */
[----:B------:R-:W-:Y:S01]  /*3c60*/  ISETP.GT.U32.AND P6, PT, R5, R35, PT ;  /* 0x000000230500720c */ /* 0x000fe20003fc4070 */
[----:B------:R-:W-:-:S04]  /*3c70*/  IMAD.MOV R2, RZ, RZ, -R2 ;  /* 0x000000ffff027224 */ /* 0x000fc800078e0a02 */
[----:B------:R-:W-:Y:S02]  /*3c80*/  IMAD R40, R5, R2, R40 ;  /* 0x0000000205287224 */ /* 0x000fe400078e0228 */
[----:B------:R-:W-:-:S06]  /*3c90*/  IMAD.HI.U32 R41, R4, R0, RZ ;  /* 0x0000000004297227 */ /* 0x000fcc00078e00ff */
[----:B------:R-:W-:Y:S01]  /*3ca0*/  @!P6 IMAD.IADD R35, R35, 0x1, -R5 ;  /* 0x000000012323e824 */ /* 0x000fe200078e0a05 */
[----:B------:R-:W-:Y:S01]  /*3cb0*/  ISETP.GT.U32.AND P6, PT, R5, R40, PT ;  /* 0x000000280500720c */ /* 0x000fe20003fc4070 */
[----:B------:R-:W-:Y:S02]  /*3cc0*/  IMAD.MOV R41, RZ, RZ, -R41 ;  /* 0x000000ffff297224 */ /* 0x000fe400078e0a29 */
[----:B------:R-:W-:Y:S01]  /*3cd0*/  @!P2 IMAD.MOV R27, RZ, RZ, -R27 ;  /* 0x000000ffff1ba224 */ /* 0x000fe200078e0a1b */
[----:B------:R-:W-:Y:S01]  /*3ce0*/  ISETP.GE.AND P2, PT, R45, RZ, PT ;  /* 0x000000ff2d00720c */ /* 0x000fe20003f46270 */
[C---:B------:R-:W-:Y:S01]  /*3cf0*/  IMAD R41, R5.reuse, R41, R0 ;  /* 0x0000002905297224 */ /* 0x040fe200078e0200 */
[----:B------:R-:W-:Y:S02]  /*3d00*/  ISETP.GT.U32.AND P5, PT, R5, R34, PT ;  /* 0x000000220500720c */ /* 0x000fe40003fa4070 */
[----:B------:R-:W-:-:S05]  /*3d10*/  IABS R45, R51 ;  /* 0x00000033002d7213 */ /* 0x000fca0000000000 */
[----:B------:R-:W-:Y:S01]  /*3d20*/  @!P6 IMAD.IADD R40, R40, 0x1, -R5 ;  /* 0x000000012828e824 */ /* 0x000fe200078e0a05 */
[----:B------:R-:W-:Y:S01]  /*3d30*/  ISETP.GT.U32.AND P6, PT, R5, R41, PT ;  /* 0x000000290500720c */ /* 0x000fe20003fc4070 */
[----:B------:R-:W-:Y:S01]  /*3d40*/  IMAD.HI.U32 R0, R4, R45, RZ ;  /* 0x0000002d04007227 */ /* 0x000fe200078e00ff */
[----:B------:R-:W-:-:S03]  /*3d50*/  IABS R42, R50 ;  /* 0x00000032002a7213 */ /* 0x000fc60000000000 */
[----:B------:R-:W-:Y:S02]  /*3d60*/  IMAD.MOV R0, RZ, RZ, -R0 ;  /* 0x000000ffff007224 */ /* 0x000fe400078e0a00 */
[----:B------:R-:W-:Y:S01]  /*3d70*/  @!P1 IMAD.MOV R26, RZ, RZ, -R26 ;  /* 0x000000ffff1a9224 */ /* 0x000fe200078e0a1a */
[C---:B------:R-:W-:Y:S01]  /*3d80*/  ISETP.GT.U32.AND P1, PT, R5.reuse, R36, PT ;  /* 0x000000240500720c */ /* 0x040fe20003f24070 */
[----:B------:R-:W-:Y:S02]  /*3d90*/  @!P5 IMAD.IADD R34, R34, 0x1, -R5 ;  /* 0x000000012222d824 */ /* 0x000fe400078e0a05 */
[----:B------:R-:W-:Y:S02]  /*3da0*/  IMAD R45, R5, R0, R45 ;  /* 0x00000000052d7224 */ /* 0x000fe400078e022d */
[----:B------:R-:W-:-:S04]  /*3db0*/  IMAD.HI.U32 R2, R4, R42, RZ ;  /* 0x0000002a04027227 */ /* 0x000fc800078e00ff */
[----:B------:R-:W-:Y:S01]  /*3dc0*/  @!P4 IMAD.MOV R34, RZ, RZ, -R34 ;  /* 0x000000ffff22c224 */ /* 0x000fe200078e0a22 */
[----:B------:R-:W-:Y:S01]  /*3dd0*/  ISETP.GT.U32.AND P4, PT, R5, R37, PT ;  /* 0x000000250500720c */ /* 0x000fe20003f84070 */
[----:B------:R-:W-:Y:S01]  /*3de0*/  @!P6 IMAD.IADD R41, R41, 0x1, -R5 ;  /* 0x000000012929e824 */ /* 0x000fe200078e0a05 */
[C---:B------:R-:W-:Y:S02]  /*3df0*/  ISETP.GT.U32.AND P6, PT, R5.reuse, R45, PT ;  /* 0x0000002d0500720c */ /* 0x040fe40003fc4070 */
[----:B------:R-:W-:Y:S02]  /*3e00*/  ISETP.GE.AND P5, PT, R46, RZ, PT ;  /* 0x000000ff2e00720c */ /* 0x000fe40003fa6270 */
[----:B------:R-:W-:Y:S01]  /*3e10*/  IADD3 R2, -R2, RZ, RZ ;  /* 0x000000ff02027210 */ /* 0x000fe20007ffe1ff */
[----:B------:R-:W-:Y:S01]  /*3e20*/  @!P3 IMAD.MOV R35, RZ, RZ, -R35 ;  /* 0x000000ffff23b224 */ /* 0x000fe200078e0a23 */
[----:B------:R-:W-:Y:S01]  /*3e30*/  ISETP.GT.U32.AND P3, PT, R5, R40, PT ;  /* 0x000000280500720c */ /* 0x000fe20003f64070 */
[----:B------:R-:W-:Y:S01]  /*3e40*/  @!P1 IMAD.IADD R36, R36, 0x1, -R5 ;  /* 0x0000000124249824 */ /* 0x000fe200078e0a05 */
[----:B------:R-:W-:Y:S01]  /*3e50*/  ISETP.GE.AND P1, PT, R47, RZ, PT ;  /* 0x000000ff2f00720c */ /* 0x000fe20003f26270 */
[----:B------:R-:W-:-:S02]  /*3e60*/  IMAD R42, R5, R2, R42 ;  /* 0x00000002052a7224 */ /* 0x000fc400078e022a */
[--C-:B------:R-:W-:Y:S02]  /*3e70*/  @!P4 IMAD.IADD R37, R37, 0x1, -R5.reuse ;  /* 0x000000012525c824 */ /* 0x100fe400078e0a05 */
[----:B------:R-:W-:Y:S01]  /*3e80*/  @!P6 IMAD.IADD R45, R45, 0x1, -R5 ;  /* 0x000000012d2de824 */ /* 0x000fe200078e0a05 */
[----:B------:R-:W-:Y:S01]  /*3e90*/  ISETP.GT.U32.AND P4, PT, R5, R42, PT ;  /* 0x0000002a0500720c */ /* 0x000fe20003f84070 */
[----:B------:R-:W-:-:S03]  /*3ea0*/  @!P5 IMAD.MOV R37, RZ, RZ, -R37 ;  /* 0x000000ffff25d224 */ /* 0x000fc600078e0a25 */
[----:B------:R-:W-:Y:S01]  /*3eb0*/  ISETP.GT.U32.AND P5, PT, R5, R45, PT ;  /* 0x0000002d0500720c */ /* 0x000fe20003fa4070 */
[----:B------:R-:W-:Y:S01]  /*3ec0*/  @!P3 IMAD.IADD R40, R40, 0x1, -R5 ;  /* 0x000000012828b824 */ /* 0x000fe200078e0a05 */
[----:B------:R-:W-:-:S03]  /*3ed0*/  ISETP.GE.AND P3, PT, R51, RZ, PT ;  /* 0x000000ff3300720c */ /* 0x000fc60003f66270 */
[----:B------:R-:W-:-:S04]  /*3ee0*/  @!P1 IMAD.MOV R40, RZ, RZ, -R40 ;  /* 0x000000ffff289224 */ /* 0x000fc800078e0a28 */
[----:B------:R-:W-:Y:S01]  /*3ef0*/  @!P4 IMAD.IADD R42, R42, 0x1, -R5 ;  /* 0x000000012a2ac824 */ /* 0x000fe200078e0a05 */
[----:B------:R-:W-:-:S03]  /*3f00*/  ISETP.GT.U32.AND P4, PT, R5, R41, PT ;  /* 0x000000290500720c */ /* 0x000fc60003f84070 */
[----:B------:R-:W-:-:S04]  /*3f10*/  @!P5 IMAD.IADD R45, R45, 0x1, -R5 ;  /* 0x000000012d2dd824 */ /* 0x000fc800078e0a05 */
[----:B------:R-:W-:Y:S01]  /*3f20*/  @!P3 IMAD.MOV R45, RZ, RZ, -R45 ;  /* 0x000000ffff2db224 */ /* 0x000fe200078e0a2d */
[----:B------:R-:W-:-:S05]  /*3f30*/  ISETP.GE.AND P3, PT, R56, RZ, PT ;  /* 0x000000ff3800720c */ /* 0x000fca0003f66270 */
[----:B------:R-:W-:Y:S01]  /*3f40*/  @!P4 IMAD.IADD R41, R41, 0x1, -R5 ;  /* 0x000000012929c824 */ /* 0x000fe200078e0a05 */
[----:B------:R-:W-:Y:S02]  /*3f50*/  IABS R9, R58 ;  /* 0x0000003a00097213 */ /* 0x000fe40000000000 */
[----:B--2---:R-:W-:-:S05]  /*3f60*/  IABS R47, R48 ;  /* 0x00000030002f7213 */ /* 0x004fca0000000000 */
[----:B------:R-:W-:-:S04]  /*3f70*/  IMAD.HI.U32 R2, R4, R47, RZ ;  /* 0x0000002f04027227 */ /* 0x000fc800078e00ff */
[----:B------:R-:W-:-:S04]  /*3f80*/  IMAD.MOV R2, RZ, RZ, -R2 ;  /* 0x000000ffff027224 */ /* 0x000fc800078e0a02 */
[----:B------:R-:W-:-:S05]  /*3f90*/  IMAD R47, R5, R2, R47 ;  /* 0x00000002052f7224 */ /* 0x000fca00078e022f */
[----:B------:R-:W-:Y:S02]  /*3fa0*/  ISETP.GT.U32.AND P1, PT, R5, R47, PT ;  /* 0x0000002f0500720c */ /* 0x000fe40003f24070 */
[----:B------:R-:W-:Y:S02]  /*3fb0*/  IABS R2, R56 ;  /* 0x0000003800027213 */ /* 0x000fe40000000000 */
[----:B------:R-:W2:Y:S01]  /*3fc0*/  LDL.LU R56, [R1+0x38c] ;  /* 0x00038c0001387983 */ /* 0x000ea20000300800 */
[----:B---3--:R-:W-:-:S03]  /*3fd0*/  IABS R51, R54 ;  /* 0x0000003600337213 */ /* 0x008fc60000000000 */
[----:B------:R-:W3:Y:S02]  /*3fe0*/  LDL.LU R44, [R1+0x390] ;  /* 0x00039000012c7983 */ /* 0x000ee40000300800 */
[----:B------:R-:W-:Y:S01]  /*3ff0*/  IMAD.HI.U32 R7, R4, R51, RZ ;  /* 0x0000003304077227 */ /* 0x000fe200078e00ff */
[----:B------:R-:W-:Y:S02]  /*4000*/  ISETP.GE.AND P4, PT, R48, RZ, PT ;  /* 0x000000ff3000720c */ /* 0x000fe40003f86270 */
[----:B------:R-:W4:Y:S01]  /*4010*/  LDL.LU R48, [R1+0x394] ;  /* 0x0003940001307983 */ /* 0x000f220000300800 */
[----:B------:R-:W-:Y:S02]  /*4020*/  @!P1 IMAD.IADD R47, R47, 0x1, -R5 ;  /* 0x000000012f2f9824 */ /* 0x000fe400078e0a05 */
[----:B------:R-:W-:-:S03]  /*4030*/  IMAD.MOV R7, RZ, RZ, -R7 ;  /* 0x000000ffff077224 */ /* 0x000fc600078e0a07 */
[C---:B------:R-:W-:Y:S01]  /*4040*/  ISETP.GT.U32.AND P1, PT, R5.reuse, R47, PT ;  /* 0x0000002f0500720c */ /* 0x040fe20003f24070 */
[----:B------:R-:W-:Y:S02]  /*4050*/  IMAD R51, R5, R7, R51 ;  /* 0x0000000705337224 */ /* 0x000fe400078e0233 */
[----:B------:R-:W-:-:S04]  /*4060*/  IMAD.HI.U32 R7, R4, R2, RZ ;  /* 0x0000000204077227 */ /* 0x000fc800078e00ff */
[----:B------:R-:W-:-:S04]  /*4070*/  IMAD.MOV R11, RZ, RZ, -R7 ;  /* 0x000000ffff0b7224 */ /* 0x000fc800078e0a07 */
[----:B------:R-:W-:Y:S02]  /*4080*/  IMAD R2, R5, R11, R2 ;  /* 0x0000000b05027224 */ /* 0x000fe400078e0202 */
[----:B------:R-:W-:-:S03]  /*4090*/  @!P1 IMAD.IADD R47, R47, 0x1, -R5 ;  /* 0x000000012f2f9824 */ /* 0x000fc600078e0a05 */
[----:B------:R-:W-:-:S13]  /*40a0*/  ISETP.GT.U32.AND P1, PT, R5, R2, PT ;  /* 0x000000020500720c */ /* 0x000fda0003f24070 */
[----:B------:R-:W-:Y:S01]  /*40b0*/  @!P1 IMAD.IADD R2, R2, 0x1, -R5 ;  /* 0x0000000102029824 */ /* 0x000fe200078e0a05 */
[----:B------:R-:W-:Y:S02]  /*40c0*/  ISETP.GE.AND P1, PT, R58, RZ, PT ;  /* 0x000000ff3a00720c */ /* 0x000fe40003f26270 */
[----:B------:R-:W4:Y:S01]  /*40d0*/  LDL.LU R58, [R1+0x398] ;  /* 0x00039800013a7983 */ /* 0x000f220000300800 */
[----:B------:R-:W-:Y:S01]  /*40e0*/  @!P2 IMAD.MOV R36, RZ, RZ, -R36 ;  /* 0x000000ffff24a224 */ /* 0x000fe200078e0a24 */
[----:B------:R-:W-:Y:S02]  /*40f0*/  ISETP.GE.AND P2, PT, R50, RZ, PT ;  /* 0x000000ff3200720c */ /* 0x000fe40003f46270 */
[----:B------:R-:W-:Y:S02]  /*4100*/  IABS R50, R49 ;  /* 0x0000003100327213 */ /* 0x000fe40000000000 */
[----:B------:R-:W-:-:S03]  /*4110*/  ISETP.GT.U32.AND P6, PT, R5, R42, PT ;  /* 0x0000002a0500720c */ /* 0x000fc60003fc4070 */
[----:B------:R-:W-:-:S04]  /*4120*/  IMAD.HI.U32 R8, R4, R50, RZ ;  /* 0x0000003204087227 */ /* 0x000fc800078e00ff */
[----:B------:R-:W-:-:S04]  /*4130*/  IMAD.MOV R8, RZ, RZ, -R8 ;  /* 0x000000ffff087224 */ /* 0x000fc800078e0a08 */
[----:B------:R-:W-:Y:S02]  /*4140*/  IMAD R50, R5, R8, R50 ;  /* 0x0000000805327224 */ /* 0x000fe400078e0232 */
[----:B------:R-:W-:-:S03]  /*4150*/  @!P6 IMAD.IADD R42, R42, 0x1, -R5 ;  /* 0x000000012a2ae824 */ /* 0x000fc600078e0a05 */
[C---:B------:R-:W-:Y:S02]  /*4160*/  ISETP.GT.U32.AND P6, PT, R5.reuse, R50, PT ;  /* 0x000000320500720c */ /* 0x040fe40003fc4070 */
[----:B------:R-:W-:Y:S02]  /*4170*/  ISETP.GT.U32.AND P5, PT, R5, R51, PT ;  /* 0x000000330500720c */ /* 0x000fe40003fa4070 */
[----:B------:R-:W-:-:S05]  /*4180*/  IABS R0, R57 ;  /* 0x0000003900007213 */ /* 0x000fca0000000000 */
[----:B------:R-:W-:-:S04]  /*4190*/  IMAD.HI.U32 R8, R4, R0, RZ ;  /* 0x0000000004087227 */ /* 0x000fc800078e00ff */
[----:B------:R-:W-:Y:S02]  /*41a0*/  @!P6 IMAD.IADD R50, R50, 0x1, -R5 ;  /* 0x000000013232e824 */ /* 0x000fe400078e0a05 */
[----:B------:R-:W-:Y:S02]  /*41b0*/  IMAD.MOV R8, RZ, RZ, -R8 ;  /* 0x000000ffff087224 */ /* 0x000fe400078e0a08 */
[----:B------:R-:W-:Y:S02]  /*41c0*/  IMAD.MOV.U32 R7, RZ, RZ, R9 ;  /* 0x000000ffff077224 */ /* 0x000fe400078e0009 */
[----:B------:R-:W-:Y:S01]  /*41d0*/  @!P5 IMAD.IADD R51, R51, 0x1, -R5 ;  /* 0x000000013333d824 */ /* 0x000fe200078e0a05 */
[C---:B------:R-:W-:Y:S01]  /*41e0*/  ISETP.GT.U32.AND P5, PT, R5.reuse, R50, PT ;  /* 0x000000320500720c */ /* 0x040fe20003fa4070 */
[----:B------:R-:W-:Y:S02]  /*41f0*/  IMAD R0, R5, R8, R0 ;  /* 0x0000000805007224 */ /* 0x000fe400078e0200 */
[----:B------:R-:W-:Y:S01]  /*4200*/  IMAD.HI.U32 R8, R4, R7, RZ ;  /* 0x0000000704087227 */ /* 0x000fe200078e00ff */
[----:B------:R-:W-:-:S03]  /*4210*/  @!P2 IADD3 R42, -R42, RZ, RZ ;  /* 0x000000ff2a2aa210 */ /* 0x000fc60007ffe1ff */
[----:B------:R-:W-:Y:S01]  /*4220*/  @!P4 IMAD.MOV R47, RZ, RZ, -R47 ;  /* 0x000000ffff2fc224 */ /* 0x000fe200078e0a2f */
[C---:B------:R-:W-:Y:S01]  /*4230*/  ISETP.GT.U32.AND P4, PT, R5.reuse, R0, PT ;  /* 0x000000000500720c */ /* 0x040fe20003f84070 */
[----:B------:R-:W-:Y:S01]  /*4240*/  IMAD.MOV R8, RZ, RZ, -R8 ;  /* 0x000000ffff087224 */ /* 0x000fe200078e0a08 */
[----:B------:R-:W-:-:S03]  /*4250*/  ISETP.GT.U32.AND P2, PT, R5, R51, PT ;  /* 0x000000330500720c */ /* 0x000fc60003f44070 */
[----:B------:R-:W-:Y:S02]  /*4260*/  IMAD R7, R5, R8, R7 ;  /* 0x0000000805077224 */ /* 0x000fe400078e0207 */
[----:B------:R-:W-:-:S03]  /*4270*/  @!P5 IMAD.IADD R50, R50, 0x1, -R5 ;  /* 0x000000013232d824 */ /* 0x000fc600078e0a05 */
[----:B------:R-:W-:Y:S01]  /*4280*/  ISETP.GT.U32.AND P5, PT, R5, R7, PT ;  /* 0x000000070500720c */ /* 0x000fe20003fa4070 */
[----:B------:R-:W-:Y:S01]  /*4290*/  @!P0 IMAD.MOV R41, RZ, RZ, -R41 ;  /* 0x000000ffff298224 */ /* 0x000fe200078e0a29 */
[----:B------:R-:W-:Y:S01]  /*42a0*/  ISETP.GE.AND P0, PT, R49, RZ, PT ;  /* 0x000000ff3100720c */ /* 0x000fe20003f06270 */
[--C-:B------:R-:W-:Y:S01]  /*42b0*/  @!P4 IMAD.IADD R0, R0, 0x1, -R5.reuse ;  /* 0x000000010000c824 */ /* 0x100fe200078e0a05 */
[----:B------:R-:W-:Y:S01]  /*42c0*/  ISETP.GT.U32.AND P4, PT, R5, R2, PT ;  /* 0x000000020500720c */ /* 0x000fe20003f84070 */
[----:B------:R-:W-:Y:S01]  /*42d0*/  @!P2 IMAD.IADD R51, R51, 0x1, -R5 ;  /* 0x000000013333a824 */ /* 0x000fe200078e0a05 */
[----:B------:R-:W-:Y:S01]  /*42e0*/  ISETP.GE.AND P6, PT, R54, RZ, PT ;  /* 0x000000ff3600720c */ /* 0x000fe20003fc6270 */
[----:B------:R-:W4:Y:S01]  /*42f0*/  LDL.LU R49, [R1+0x39c] ;  /* 0x00039c0001317983 */ /* 0x000f220000300800 */
[----:B------:R-:W-:Y:S02]  /*4300*/  ISETP.GE.AND P2, PT, R57, RZ, PT ;  /* 0x000000ff3900720c */ /* 0x000fe40003f46270 */
[----:B------:R-:W-:-:S03]  /*4310*/  IABS R57, R53 ;  /* 0x0000003500397213 */ /* 0x000fc60000000000 */
[----:B------:R-:W-:Y:S01]  /*4320*/  @!P5 IMAD.IADD R7, R7, 0x1, -R5 ;  /* 0x000000010707d824 */ /* 0x000fe200078e0a05 */
[----:B------:R-:W4:Y:S01]  /*4330*/  LDL.LU R38, [R1+0x3a0] ;  /* 0x0003a00001267983 */ /* 0x000f220000300800 */
[----:B------:R-:W-:-:S04]  /*4340*/  IMAD.HI.U32 R11, R4, R57, RZ ;  /* 0x00000039040b7227 */ /* 0x000fc800078e00ff */
[----:B------:R-:W-:Y:S01]  /*4350*/  @!P0 IMAD.MOV R50, RZ, RZ, -R50 ;  /* 0x000000ffff328224 */ /* 0x000fe200078e0a32 */
[C---:B------:R-:W-:Y:S01]  /*4360*/  ISETP.GT.U32.AND P0, PT, R5.reuse, R7, PT ;  /* 0x000000070500720c */ /* 0x040fe20003f04070 */
[----:B------:R-:W-:Y:S02]  /*4370*/  @!P4 IMAD.IADD R2, R2, 0x1, -R5 ;  /* 0x000000010202c824 */ /* 0x000fe400078e0a05 */
[----:B------:R-:W-:Y:S02]  /*4380*/  IMAD.MOV.U32 R54, RZ, RZ, R55 ;  /* 0x000000ffff367224 */ /* 0x000fe400078e0037 */
[----:B------:R-:W-:Y:S01]  /*4390*/  @!P6 IMAD.MOV R51, RZ, RZ, -R51 ;  /* 0x000000ffff33e224 */ /* 0x000fe200078e0a33 */
[C---:B------:R-:W-:Y:S01]  /*43a0*/  ISETP.GT.U32.AND P5, PT, R5.reuse, R0, PT ;  /* 0x000000000500720c */ /* 0x040fe20003fa4070 */
[----:B------:R-:W-:Y:S01]  /*43b0*/  IMAD.MOV R11, RZ, RZ, -R11 ;  /* 0x000000ffff0b7224 */ /* 0x000fe200078e0a0b */
[----:B------:R-:W-:Y:S01]  /*43c0*/  IABS R55, R52 ;  /* 0x0000003400377213 */ /* 0x000fe20000000000 */
[----:B------:R-:W4:Y:S01]  /*43d0*/  LDL.LU R43, [R1+0x3a4] ;  /* 0x0003a400012b7983 */ /* 0x000f220000300800 */
[----:B------:R-:W-:Y:S01]  /*43e0*/  ISETP.GE.AND P6, PT, R52, RZ, PT ;  /* 0x000000ff3400720c */ /* 0x000fe20003fc6270 */
[----:B------:R-:W-:-:S02]  /*43f0*/  IMAD R57, R5, R11, R57 ;  /* 0x0000000b05397224 */ /* 0x000fc400078e0239 */
[----:B------:R-:W-:-:S04]  /*4400*/  IMAD.MOV.U32 R52, RZ, RZ, R2 ;  /* 0x000000ffff347224 */ /* 0x000fc800078e0002 */
[----:B------:R-:W-:Y:S01]  /*4410*/  @!P3 IMAD.MOV R52, RZ, RZ, -R52 ;  /* 0x000000ffff34b224 */ /* 0x000fe200078e0a34 */
[----:B------:R-:W-:Y:S01]  /*4420*/  ISETP.GT.U32.AND P3, PT, R5, R57, PT ;  /* 0x000000390500720c */ /* 0x000fe20003f64070 */
[----:B------:R-:W-:Y:S01]  /*4430*/  @!P0 IMAD.IADD R7, R7, 0x1, -R5 ;  /* 0x0000000107078824 */ /* 0x000fe200078e0a05 */
[----:B------:R-:W-:Y:S02]  /*4440*/  IABS R9, R54 ;  /* 0x0000003600097213 */ /* 0x000fe40000000000 */
[----:B------:R-:W-:Y:S01]  /*4450*/  ISETP.GE.AND P0, PT, R54, RZ, PT ;  /* 0x000000ff3600720c */ /* 0x000fe20003f06270 */
[----:B------:R-:W-:Y:S02]  /*4460*/  IMAD.MOV.U32 R54, RZ, RZ, R7 ;  /* 0x000000ffff367224 */ /* 0x000fe400078e0007 */
[----:B------:R-:W-:-:S03]  /*4470*/  @!P5 IMAD.IADD R0, R0, 0x1, -R5 ;  /* 0x000000010000d824 */ /* 0x000fc600078e0a05 */
[----:B------:R-:W-:-:S03]  /*4480*/  @!P1 IADD3 R54, -R54, RZ, RZ ;  /* 0x000000ff36369210 */ /* 0x000fc60007ffe1ff */
[----:B------:R-:W-:Y:S01]  /*4490*/  @!P3 IMAD.IADD R57, R57, 0x1, -R5 ;  /* 0x000000013939b824 */ /* 0x000fe200078e0a05 */
[----:B------:R-:W-:Y:S01]  /*44a0*/  ISETP.GE.AND P4, PT, R53, RZ, PT ;  /* 0x000000ff3500720c */ /* 0x000fe20003f86270 */
[----:B------:R-:W-:-:S03]  /*44b0*/  IMAD.MOV.U32 R53, RZ, RZ, R0 ;  /* 0x000000ffff357224 */ /* 0x000fc600078e0000 */
[----:B------:R-:W-:Y:S01]  /*44c0*/  ISETP.GT.U32.AND P3, PT, R5, R57, PT ;  /* 0x000000390500720c */ /* 0x000fe20003f64070 */
[----:B------:R-:W-:-:S04]  /*44d0*/  IMAD.HI.U32 R8, R4, R55, RZ ;  /* 0x0000003704087227 */ /* 0x000fc800078e00ff */
[----:B------:R-:W-:-:S08]  /*44e0*/  IMAD.HI.U32 R13, R4, R9, RZ ;  /* 0x00000009040d7227 */ /* 0x000fd000078e00ff */
[----:B------:R-:W-:Y:S02]  /*44f0*/  @!P3 IMAD.IADD R57, R57, 0x1, -R5 ;  /* 0x000000013939b824 */ /* 0x000fe400078e0a05 */
[----:B------:R-:W-:Y:S02]  /*4500*/  IMAD.MOV R8, RZ, RZ, -R8 ;  /* 0x000000ffff087224 */ /* 0x000fe400078e0a08 */
[----:B------:R-:W-:Y:S02]  /*4510*/  IMAD.MOV R13, RZ, RZ, -R13 ;  /* 0x000000ffff0d7224 */ /* 0x000fe400078e0a0d */
[C---:B------:R-:W-:Y:S02]  /*4520*/  IMAD R55, R5.reuse, R8, R55 ;  /* 0x0000000805377224 */ /* 0x040fe400078e0237 */
[----:B------:R-:W-:Y:S01]  /*4530*/  IMAD R8, R5, R13, R9 ;  /* 0x0000000d05087224 */ /* 0x000fe200078e0209 */
[----:B---3--:R-:W-:Y:S02]  /*4540*/  IABS R15, R44 ;  /* 0x0000002c000f7213 */ /* 0x008fe40000000000 */
[----:B--2---:R-:W-:-:S02]  /*4550*/  IABS R11, R56 ;  /* 0x00000038000b7213 */ /* 0x004fc40000000000 */
[----:B------:R-:W-:Y:S01]  /*4560*/  ISETP.GE.AND P1, PT, R56, RZ, PT ;  /* 0x000000ff3800720c */ /* 0x000fe20003f26270 */
[----:B------:R-:W-:Y:S01]  /*4570*/  IMAD.HI.U32 R2, R4, R15, RZ ;  /* 0x0000000f04027227 */ /* 0x000fe200078e00ff */
[----:B------:R-:W2:Y:S01]  /*4580*/  LDL.LU R56, [R1+0x3a8] ;  /* 0x0003a80001387983 */ /* 0x000ea20000300800 */
[----:B----4-:R-:W-:Y:S02]  /*4590*/  IABS R24, R48 ;  /* 0x0000003000187213 */ /* 0x010fe40000000000 */
[----:B------:R-:W-:-:S03]  /*45a0*/  IMAD.MOV R0, RZ, RZ, -R2 ;  /* 0x000000ffff007224 */ /* 0x000fc600078e0a02 */
[----:B------:R-:W-:-:S04]  /*45b0*/  IMAD.HI.U32 R2, R4, R24, RZ ;  /* 0x0000001804027227 */ /* 0x000fc800078e00ff */
[----:B------:R-:W-:-:S04]  /*45c0*/  IMAD.MOV R2, RZ, RZ, -R2 ;  /* 0x000000ffff027224 */ /* 0x000fc800078e0a02 */
[----:B------:R-:W-:-:S05]  /*45d0*/  IMAD R24, R5, R2, R24 ;  /* 0x0000000205187224 */ /* 0x000fca00078e0218 */
[----:B------:R-:W-:-:S13]  /*45e0*/  ISETP.GT.U32.AND P3, PT, R5, R24, PT ;  /* 0x000000180500720c */ /* 0x000fda0003f64070 */
[----:B------:R-:W-:Y:S01]  /*45f0*/  @!P3 IMAD.IADD R24, R24, 0x1, -R5 ;  /* 0x000000011818b824 */ /* 0x000fe200078e0a05 */
[----:B------:R-:W-:Y:S02]  /*4600*/  IABS R9, R58 ;  /* 0x0000003a00097213 */ /* 0x000fe40000000000 */
[----:B------:R-:W-:Y:S02]  /*4610*/  ISETP.GE.AND P3, PT, R58, RZ, PT ;  /* 0x000000ff3a00720c */ /* 0x000fe40003f66270 */
[----:B------:R-:W3:Y:S01]  /*4620*/  LDL.LU R58, [R1+0x3ac] ;  /* 0x0003ac00013a7983 */ /* 0x000ee20000300800 */
[----:B------:R-:W-:Y:S01]  /*4630*/  ISETP.GT.U32.AND P5, PT, R5, R55, PT ;  /* 0x000000370500720c */ /* 0x000fe20003fa4070 */
[----:B------:R-:W-:-:S12]  /*4640*/  IMAD.HI.U32 R13, R4, R11, RZ ;  /* 0x0000000b040d7227 */ /* 0x000fd800078e00ff */
[----:B------:R-:W-:-:S05]  /*4650*/  @!P5 IMAD.IADD R55, R55, 0x1, -R5 ;  /* 0x000000013737d824 */ /* 0x000fca00078e0a05 */
[----:B------:R-:W-:Y:S01]  /*4660*/  ISETP.GT.U32.AND P5, PT, R5, R55, PT ;  /* 0x000000370500720c */ /* 0x000fe20003fa4070 */
[----:B------:R-:W-:-:S04]  /*4670*/  IMAD.MOV R13, RZ, RZ, -R13 ;  /* 0x000000ffff0d7224 */ /* 0x000fc800078e0a0d */
[----:B------:R-:W-:-:S08]  /*4680*/  IMAD R7, R5, R13, R11 ;  /* 0x0000000d05077224 */ /* 0x000fd000078e020b */
[----:B------:R-:W-:Y:S01]  /*4690*/  @!P5 IMAD.IADD R55, R55, 0x1, -R5 ;  /* 0x000000013737d824 */ /* 0x000fe200078e0a05 */
[C---:B------:R-:W-:Y:S01]  /*46a0*/  ISETP.GT.U32.AND P5, PT, R5.reuse, R7, PT ;  /* 0x000000070500720c */ /* 0x040fe20003fa4070 */
[----:B------:R-:W-:Y:S02]  /*46b0*/  IMAD R15, R5, R0, R15 ;  /* 0x00000000050f7224 */ /* 0x000fe400078e020f */
[----:B------:R-:W-:-:S03]  /*46c0*/  @!P6 IMAD.MOV R55, RZ, RZ, -R55 ;  /* 0x000000ffff37e224 */ /* 0x000fc600078e0a37 */
[----:B------:R-:W-:-:S07]  /*46d0*/  ISETP.GT.U32.AND P6, PT, R5, R15, PT ;  /* 0x0000000f0500720c */ /* 0x000fce0003fc4070 */
[----:B------:R-:W-:-:S05]  /*46e0*/  @!P5 IMAD.IADD R7, R7, 0x1, -R5 ;  /* 0x000000010707d824 */ /* 0x000fca00078e0a05 */
[C---:B------:R-:W-:Y:S01]  /*46f0*/  ISETP.GT.U32.AND P5, PT, R5.reuse, R7, PT ;  /* 0x000000070500720c */ /* 0x040fe20003fa4070 */
[----:B------:R-:W-:Y:S01]  /*4700*/  @!P2 IMAD.MOV R53, RZ, RZ, -R53 ;  /* 0x000000ffff35a224 */ /* 0x000fe200078e0a35 */
[----:B------:R-:W-:Y:S01]  /*4710*/  ISETP.GT.U32.AND P2, PT, R5, R8, PT ;  /* 0x000000080500720c */ /* 0x000fe20003f44070 */
[----:B------:R-:W-:-:S04]  /*4720*/  IMAD.HI.U32 R0, R4, R9, RZ ;  /* 0x0000000904007227 */ /* 0x000fc800078e00ff */
[----:B------:R-:W-:Y:S02]  /*4730*/  @!P6 IMAD.IADD R15, R15, 0x1, -R5 ;  /* 0x000000010f0fe824 */ /* 0x000fe400078e0a05 */
[----:B------:R-:W-:-:S04]  /*4740*/  IMAD.MOV R0, RZ, RZ, -R0 ;  /* 0x000000ffff007224 */ /* 0x000fc800078e0a00 */
[----:B------:R-:W-:Y:S01]  /*4750*/  @!P5 IMAD.IADD R7, R7, 0x1, -R5 ;  /* 0x000000010707d824 */ /* 0x000fe200078e0a05 */
[----:B------:R-:W-:Y:S02]  /*4760*/  ISETP.GE.AND P5, PT, R48, RZ, PT ;  /* 0x000000ff3000720c */ /* 0x000fe40003fa6270 */
[----:B------:R-:W-:Y:S01]  /*4770*/  IABS R39, R49 ;  /* 0x0000003100277213 */ /* 0x000fe20000000000 */
[----:B------:R-:W4:Y:S01]  /*4780*/  LDL.LU R48, [R1+0x3d0] ;  /* 0x0003d00001307983 */ /* 0x000f220000300800 */
[----:B------:R-:W-:-:S03]  /*4790*/  @!P4 IMAD.MOV R57, RZ, RZ, -R57 ;  /* 0x000000ffff39c224 */ /* 0x000fc600078e0a39 */
[----:B------:R-:W4:Y:S01]  /*47a0*/  LDL.LU R32, [R1+0x3d4] ;  /* 0x0003d40001207983 */ /* 0x000f220000300800 */
[C---:B------:R-:W-:Y:S01]  /*47b0*/  IMAD R33, R5.reuse, R0, R9 ;  /* 0x0000000005217224 */ /* 0x040fe200078e0209 */
[----:B------:R-:W-:Y:S01]  /*47c0*/  ISETP.GE.AND P6, PT, R44, RZ, PT ;  /* 0x000000ff2c00720c */ /* 0x000fe20003fc6270 */
[----:B------:R-:W-:Y:S01]  /*47d0*/  IMAD.HI.U32 R9, R4, R39, RZ ;  /* 0x0000002704097227 */ /* 0x000fe200078e00ff */
[C---:B------:R-:W-:Y:S01]  /*47e0*/  ISETP.GT.U32.AND P4, PT, R5.reuse, R15, PT ;  /* 0x0000000f0500720c */ /* 0x040fe20003f84070 */
[----:B------:R-:W4:Y:S02]  /*47f0*/  LDL.LU R44, [R1+0x3d8] ;  /* 0x0003d800012c7983 */ /* 0x000f240000300800 */
[----:B------:R-:W-:Y:S02]  /*4800*/  @!P2 IMAD.IADD R8, R8, 0x1, -R5 ;  /* 0x000000010808a824 */ /* 0x000fe400078e0a05 */
[----:B------:R-:W-:Y:S02]  /*4810*/  IMAD.MOV R9, RZ, RZ, -R9 ;  /* 0x000000ffff097224 */ /* 0x000fe400078e0a09 */
[----:B------:R-:W-:Y:S01]  /*4820*/  @!P1 IMAD.MOV R7, RZ, RZ, -R7 ;  /* 0x000000ffff079224 */ /* 0x000fe200078e0a07 */
[C---:B------:R-:W-:Y:S01]  /*4830*/  ISETP.GT.U32.AND P2, PT, R5.reuse, R8, PT ;  /* 0x000000080500720c */ /* 0x040fe20003f44070 */
[----:B------:R-:W-:Y:S01]  /*4840*/  IMAD R39, R5, R9, R39 ;  /* 0x0000000905277224 */ /* 0x000fe200078e0227 */
[----:B------:R-:W-:-:S02]  /*4850*/  ISETP.GE.AND P1, PT, R49, RZ, PT ;  /* 0x000000ff3100720c */ /* 0x000fc40003f26270 */
[----:B------:R-:W4:Y:S01]  /*4860*/  LDL.LU R49, [R1+0x3dc] ;  /* 0x0003dc0001317983 */ /* 0x000f220000300800 */
[----:B------:R-:W-:Y:S01]  /*4870*/  @!P4 IMAD.IADD R15, R15, 0x1, -R5 ;  /* 0x000000010f0fc824 */ /* 0x000fe200078e0a05 */
[----:B------:R-:W-:-:S07]  /*4880*/  ISETP.GT.U32.AND P4, PT, R5, R39, PT ;  /* 0x000000270500720c */ /* 0x000fce0003f84070 */
[----:B------:R-:W-:Y:S01]  /*4890*/  @!P2 IMAD.IADD R8, R8, 0x1, -R5 ;  /* 0x000000010808a824 */ /* 0x000fe200078e0a05 */
[----:B------:R-:W-:-:S05]  /*48a0*/  ISETP.GT.U32.AND P2, PT, R5, R33, PT ;  /* 0x000000210500720c */ /* 0x000fca0003f44070 */
[----:B------:R-:W-:Y:S02]  /*48b0*/  @!P4 IMAD.IADD R39, R39, 0x1, -R5 ;  /* 0x000000012727c824 */ /* 0x000fe400078e0a05 */
[----:B------:R-:W-:-:S06]  /*48c0*/  IMAD.MOV.U32 R2, RZ, RZ, R8 ;  /* 0x000000ffff027224 */ /* 0x000fcc00078e0008 */
[----:B------:R-:W-:Y:S02]  /*48d0*/  @!P2 IMAD.IADD R33, R33, 0x1, -R5 ;  /* 0x000000012121a824 */ /* 0x000fe400078e0a05 */
[----:B------:R-:W-:-:S03]  /*48e0*/  @!P0 IMAD.MOV R2, RZ, RZ, -R2 ;  /* 0x000000ffff028224 */ /* 0x000fc600078e0a02 */
[----:B------:R-:W-:Y:S02]  /*48f0*/  ISETP.GT.U32.AND P0, PT, R5, R33, PT ;  /* 0x000000210500720c */ /* 0x000fe40003f04070 */
[----:B------:R-:W-:-:S05]  /*4900*/  IABS R46, R38 ;  /* 0x00000026002e7213 */ /* 0x000fca0000000000 */
[----:B------:R-:W-:-:S04]  /*4910*/  IMAD.HI.U32 R0, R4, R46, RZ ;  /* 0x0000002e04007227 */ /* 0x000fc800078e00ff */
[----:B------:R-:W-:Y:S02]  /*4920*/  IMAD.MOV R0, RZ, RZ, -R0 ;  /* 0x000000ffff007224 */ /* 0x000fe400078e0a00 */
[----:B------:R-:W-:Y:S02]  /*4930*/  @!P0 IADD3 R33, R33, -R5, RZ ;  /* 0x8000000521218210 */ /* 0x000fe40007ffe0ff */
[----:B------:R-:W-:-:S03]  /*4940*/  IMAD R46, R5, R0, R46 ;  /* 0x00000000052e7224 */ /* 0x000fc600078e022e */
[----:B------:R-:W-:Y:S01]  /*4950*/  @!P3 IMAD.MOV R33, RZ, RZ, -R33 ;  /* 0x000000ffff21b224 */ /* 0x000fe200078e0a21 */
[----:B--2---:R-:W-:Y:S02]  /*4960*/  IABS R9, R56 ;  /* 0x0000003800097213 */ /* 0x004fe40000000000 */
[----:B------:R-:W-:Y:S02]  /*4970*/  ISETP.GE.AND P4, PT, R56, RZ, PT ;  /* 0x000000ff3800720c */ /* 0x000fe40003f86270 */
[----:B------:R-:W2:Y:S01]  /*4980*/  LDL.LU R56, [R1+0x3e0] ;  /* 0x0003e00001387983 */ /* 0x000ea20000300800 */
[----:B---3--:R-:W-:Y:S02]  /*4990*/  IABS R0, R58 ;  /* 0x0000003a00007213 */ /* 0x008fe40000000000 */
[----:B------:R-:W-:Y:S02]  /*49a0*/  ISETP.GE.AND P3, PT, R58, RZ, PT ;  /* 0x000000ff3a00720c */ /* 0x000fe40003f66270 */
[----:B------:R-:W3:Y:S01]  /*49b0*/  LDL.LU R58, [R1+0x3e4] ;  /* 0x0003e400013a7983 */ /* 0x000ee20000300800 */
[----:B------:R-:W-:Y:S01]  /*49c0*/  @!P6 IMAD.MOV R15, RZ, RZ, -R15 ;  /* 0x000000ffff0fe224 */ /* 0x000fe200078e0a0f */
[----:B------:R-:W-:-:S02]  /*49d0*/  ISETP.GT.U32.AND P2, PT, R5, R24, PT ;  /* 0x000000180500720c */ /* 0x000fc40003f44070 */
[----:B------:R-:W-:Y:S02]  /*49e0*/  ISETP.GT.U32.AND P6, PT, R5, R46, PT ;  /* 0x0000002e0500720c */ /* 0x000fe40003fc4070 */
[----:B------:R-:W-:Y:S01]  /*49f0*/  IABS R11, R43 ;  /* 0x0000002b000b7213 */ /* 0x000fe20000000000 */
[----:B------:R-:W-:-:S04]  /*4a00*/  IMAD.HI.U32 R8, R4, R9, RZ ;  /* 0x0000000904087227 */ /* 0x000fc800078e00ff */
[----:B------:R-:W-:-:S04]  /*4a10*/  IMAD.HI.U32 R13, R4, R11, RZ ;  /* 0x0000000b040d7227 */ /* 0x000fc800078e00ff */
[--C-:B------:R-:W-:Y:S02]  /*4a20*/  @!P2 IMAD.IADD R24, R24, 0x1, -R5.reuse ;  /* 0x000000011818a824 */ /* 0x100fe400078e0a05 */
[----:B------:R-:W-:Y:S01]  /*4a30*/  @!P6 IMAD.IADD R46, R46, 0x1, -R5 ;  /* 0x000000012e2ee824 */ /* 0x000fe200078e0a05 */
[C---:B------:R-:W-:Y:S01]  /*4a40*/  ISETP.GT.U32.AND P6, PT, R5.reuse, R39, PT ;  /* 0x000000270500720c */ /* 0x040fe20003fc4070 */
[----:B------:R-:W-:Y:S02]  /*4a50*/  @!P5 IMAD.MOV R24, RZ, RZ, -R24 ;  /* 0x000000ffff18d224 */ /* 0x000fe400078e0a18 */
[----:B------:R-:W-:Y:S01]  /*4a60*/  IMAD.MOV R13, RZ, RZ, -R13 ;  /* 0x000000ffff0d7224 */ /* 0x000fe200078e0a0d */
[C---:B------:R-:W-:Y:S01]  /*4a70*/  ISETP.GT.U32.AND P5, PT, R5.reuse, R46, PT ;  /* 0x0000002e0500720c */ /* 0x040fe20003fa4070 */
[----:B------:R-:W-:Y:S02]  /*4a80*/  IMAD.MOV R8, RZ, RZ, -R8 ;  /* 0x000000ffff087224 */ /* 0x000fe400078e0a08 */
[----:B------:R-:W-:-:S02]  /*4a90*/  IMAD R11, R5, R13, R11 ;  /* 0x0000000d050b7224 */ /* 0x000fc400078e020b */
[----:B------:R-:W-:-:S04]  /*4aa0*/  IMAD R9, R5, R8, R9 ;  /* 0x0000000805097224 */ /* 0x000fc800078e0209 */
[----:B------:R-:W-:Y:S01]  /*4ab0*/  @!P6 IMAD.IADD R39, R39, 0x1, -R5 ;  /* 0x000000012727e824 */ /* 0x000fe200078e0a05 */
[----:B------:R-:W-:Y:S01]  /*4ac0*/  ISETP.GT.U32.AND P6, PT, R5, R11, PT ;  /* 0x0000000b0500720c */ /* 0x000fe20003fc4070 */
[----:B------:R-:W-:-:S04]  /*4ad0*/  IMAD.HI.U32 R13, R4, R0, RZ ;  /* 0x00000000040d7227 */ /* 0x000fc800078e00ff */
[----:B------:R-:W-:Y:S01]  /*4ae0*/  @!P5 IMAD.IADD R46, R46, 0x1, -R5 ;  /* 0x000000012e2ed824 */ /* 0x000fe200078e0a05 */
[----:B------:R-:W-:Y:S01]  /*4af0*/  ISETP.GT.U32.AND P5, PT, R5, R9, PT ;  /* 0x000000090500720c */ /* 0x000fe20003fa4070 */
[----:B------:R-:W-:-:S04]  /*4b00*/  IMAD.MOV R13, RZ, RZ, -R13 ;  /* 0x000000ffff0d7224 */ /* 0x000fc800078e0a0d */
[----:B------:R-:W-:Y:S02]  /*4b10*/  IMAD R0, R5, R13, R0 ;  /* 0x0000000d05007224 */ /* 0x000fe400078e0200 */
[----:B------:R-:W-:Y:S02]  /*4b20*/  @!P6 IMAD.IADD R11, R11, 0x1, -R5 ;  /* 0x000000010b0be824 */ /* 0x000fe400078e0a05 */
[----:B------:R-:W-:Y:S01]  /*4b30*/  @!P1 IMAD.MOV R39, RZ, RZ, -R39 ;  /* 0x000000ffff279224 */ /* 0x000fe200078e0a27 */
[C---:B------:R-:W-:Y:S02]  /*4b40*/  ISETP.GT.U32.AND P6, PT, R5.reuse, R0, PT ;  /* 0x000000000500720c */ /* 0x040fe40003fc4070 */
[----:B------:R-:W-:Y:S01]  /*4b50*/  ISETP.GT.U32.AND P1, PT, R5, R11, PT ;  /* 0x0000000b0500720c */ /* 0x000fe20003f24070 */
[----:B------:R-:W-:Y:S01]  /*4b60*/  @!P5 IMAD.IADD R9, R9, 0x1, -R5 ;  /* 0x000000010909d824 */ /* 0x000fe200078e0a05 */
[----:B------:R-:W-:-:S04]  /*4b70*/  ISETP.GE.AND P0, PT, R43, RZ, PT ;  /* 0x000000ff2b00720c */ /* 0x000fc80003f06270 */
[----:B------:R-:W-:Y:S02]  /*4b80*/  ISETP.GT.U32.AND P5, PT, R5, R9, PT ;  /* 0x000000090500720c */ /* 0x000fe40003fa4070 */
[----:B----4-:R-:W-:Y:S02]  /*4b90*/  IABS R23, R32 ;  /* 0x0000002000177213 */ /* 0x010fe40000000000 */
[----:B------:R-:W-:-:S03]  /*4ba0*/  IABS R21, R44 ;  /* 0x0000002c00157213 */ /* 0x000fc60000000000 */
[----:B------:R-:W-:-:S04]  /*4bb0*/  IMAD.HI.U32 R28, R4, R23, RZ ;  /* 0x00000017041c7227 */ /* 0x000fc800078e00ff */
[----:B------:R-:W-:-:S04]  /*4bc0*/  IMAD.HI.U32 R16, R4, R21, RZ ;  /* 0x0000001504107227 */ /* 0x000fc800078e00ff */
[----:B------:R-:W-:Y:S02]  /*4bd0*/  IMAD.MOV R28, RZ, RZ, -R28 ;  /* 0x000000ffff1c7224 */ /* 0x000fe400078e0a1c */
[----:B------:R-:W-:Y:S01]  /*4be0*/  @!P6 IMAD.IADD R0, R0, 0x1, -R5 ;  /* 0x000000010000e824 */ /* 0x000fe200078e0a05 */
[----:B------:R-:W-:Y:S01]  /*4bf0*/  IABS R20, R49 ;  /* 0x0000003100147213 */ /* 0x000fe20000000000 */
[----:B------:R-:W-:Y:S02]  /*4c00*/  IMAD.MOV R16, RZ, RZ, -R16 ;  /* 0x000000ffff107224 */ /* 0x000fe400078e0a10 */
[----:B------:R-:W-:Y:S02]  /*4c10*/  IMAD R23, R5, R28, R23 ;  /* 0x0000001c05177224 */ /* 0x000fe400078e0217 */
[----:B------:R-:W-:Y:S01]  /*4c20*/  @!P1 IMAD.IADD R11, R11, 0x1, -R5 ;  /* 0x000000010b0b9824 */ /* 0x000fe200078e0a05 */
[C---:B------:R-:W-:Y:S01]  /*4c30*/  ISETP.GT.U32.AND P6, PT, R5.reuse, R0, PT ;  /* 0x000000000500720c */ /* 0x040fe20003fc4070 */
[----:B------:R-:W-:-:S02]  /*4c40*/  IMAD R21, R5, R16, R21 ;  /* 0x0000001005157224 */ /* 0x000fc400078e0215 */
[----:B------:R-:W-:Y:S01]  /*4c50*/  @!P5 IMAD.IADD R9, R9, 0x1, -R5 ;  /* 0x000000010909d824 */ /* 0x000fe200078e0a05 */
[----:B------:R-:W-:Y:S01]  /*4c60*/  ISETP.GT.U32.AND P5, PT, R5, R23, PT ;  /* 0x000000170500720c */ /* 0x000fe20003fa4070 */
[----:B------:R-:W-:Y:S02]  /*4c70*/  IMAD.MOV.U32 R6, RZ, RZ, R11 ;  /* 0x000000ffff067224 */ /* 0x000fe400078e000b */
[----:B------:R-:W-:-:S04]  /*4c80*/  IMAD.HI.U32 R13, R4, R20, RZ ;  /* 0x00000014040d7227 */ /* 0x000fc800078e00ff */
[----:B------:R-:W-:Y:S01]  /*4c90*/  @!P0 IMAD.MOV R6, RZ, RZ, -R6 ;  /* 0x000000ffff068224 */ /* 0x000fe200078e0a06 */
[C---:B------:R-:W-:Y:S01]  /*4ca0*/  ISETP.GT.U32.AND P0, PT, R5.reuse, R21, PT ;  /* 0x000000150500720c */ /* 0x040fe20003f04070 */
[----:B------:R-:W-:Y:S01]  /*4cb0*/  IMAD.MOV R13, RZ, RZ, -R13 ;  /* 0x000000ffff0d7224 */ /* 0x000fe200078e0a0d */
[----:B------:R-:W-:Y:S01]  /*4cc0*/  ISETP.GE.AND P2, PT, R38, RZ, PT ;  /* 0x000000ff2600720c */ /* 0x000fe20003f46270 */
[--C-:B------:R-:W-:Y:S01]  /*4cd0*/  @!P6 IMAD.IADD R0, R0, 0x1, -R5.reuse ;  /* 0x000000010000e824 */ /* 0x100fe200078e0a05 */
[----:B------:R-:W4:Y:S01]  /*4ce0*/  LDL.LU R38, [R1+0x3e8] ;  /* 0x0003e80001267983 */ /* 0x000f220000300800 */
[----:B------:R-:W-:Y:S02]  /*4cf0*/  IMAD R20, R5, R13, R20 ;  /* 0x0000000d05147224 */ /* 0x000fe400078e0214 */
[----:B------:R-:W-:Y:S01]  /*4d00*/  @!P5 IMAD.IADD R23, R23, 0x1, -R5 ;  /* 0x000000011717d824 */ /* 0x000fe200078e0a05 */
[----:B------:R-:W-:Y:S01]  /*4d10*/  IABS R8, R48 ;  /* 0x0000003000087213 */ /* 0x000fe20000000000 */
[----:B0-----:R-:W-:Y:S01]  /*4d20*/  IMAD.MOV.U32 R3, RZ, RZ, R9 ;  /* 0x000000ffff037224 */ /* 0x001fe200078e0009 */
[----:B------:R-:W-:Y:S01]  /*4d30*/  ISETP.GT.U32.AND P6, PT, R5, R20, PT ;  /* 0x000000140500720c */ /* 0x000fe20003fc4070 */
[----:B------:R-:W4:Y:S02]  /*4d40*/  LDL.LU R43, [R1+0x3ec] ;  /* 0x0003ec00012b7983 */ /* 0x000f240000300800 */
[----:B------:R-:W-:Y:S01]  /*4d50*/  @!P0 IMAD.IADD R21, R21, 0x1, -R5 ;  /* 0x0000000115158824 */ /* 0x000fe200078e0a05 */
[----:B------:R-:W-:Y:S01]  /*4d60*/  ISETP.GT.U32.AND P0, PT, R5, R23, PT ;  /* 0x000000170500720c */ /* 0x000fe20003f04070 */
[----:B------:R-:W-:Y:S01]  /*4d70*/  @!P2 IMAD.MOV R46, RZ, RZ, -R46 ;  /* 0x000000ffff2ea224 */ /* 0x000fe200078e0a2e */
[----:B------:R-:W-:-:S02]  /*4d80*/  @!P4 IADD3 R3, -R3, RZ, RZ ;  /* 0x000000ff0303c210 */ /* 0x000fc40007ffe1ff */
[----:B------:R-:W-:Y:S02]  /*4d90*/  ISETP.GE.AND P2, PT, R48, RZ, PT ;  /* 0x000000ff3000720c */ /* 0x000fe40003f46270 */
[----:B------:R-:W4:Y:S04]  /*4da0*/  LDL.LU R48, [R1+0x3f0] ;  /* 0x0003f00001307983 */ /* 0x000f280000300800 */
[----:B------:R-:W-:Y:S01]  /*4db0*/  STL [R1+0x40], R6 ;  /* 0x0000400601007387 */ /* 0x000fe20000100800 */
[----:B------:R-:W-:-:S03]  /*4dc0*/  @!P6 IMAD.IADD R20, R20, 0x1, -R5 ;  /* 0x000000011414e824 */ /* 0x000fc600078e0a05 */
[----:B------:R0:W-:Y:S01]  /*4dd0*/  STL [R1+0x54], R3 ;  /* 0x0000540301007387 */ /* 0x0001e20000100800 */
[----:B------:R-:W-:Y:S02]  /*4de0*/  @!P0 IMAD.IADD R23, R23, 0x1, -R5 ;  /* 0x0000000117178824 */ /* 0x000fe400078e0a05 */
[----:B0-----:R-:W-:-:S04]  /*4df0*/  IMAD.MOV.U32 R3, RZ, RZ, R0 ;  /* 0x000000ffff037224 */ /* 0x001fc800078e0000 */
[----:B------:R-:W-:Y:S01]  /*4e00*/  @!P3 IMAD.MOV R3, RZ, RZ, -R3 ;  /* 0x000000ffff03b224 */ /* 0x000fe200078e0a03 */
[----:B------:R-:W-:-:S04]  /*4e10*/  ISETP.GT.U32.AND P3, PT, R5, R20, PT ;  /* 0x000000140500720c */ /* 0x000fc80003f64070 */
[----:B------:R0:W-:Y:S09]  /*4e20*/  STL [R1+0x78], R3 ;  /* 0x0000780301007387 */ /* 0x0001f20000100800 */
[----:B------:R-:W-:Y:S01]  /*4e30*/  @!P3 IMAD.IADD R20, R20, 0x1, -R5 ;  /* 0x000000011414b824 */ /* 0x000fe200078e0a05 */
[----:B--2---:R-:W-:-:S05]  /*4e40*/  IABS R13, R56 ;  /* 0x00000038000d7213 */ /* 0x004fca0000000000 */
[----:B------:R-:W-:-:S04]  /*4e50*/  IMAD.HI.U32 R11, R4, R13, RZ ;  /* 0x0000000d040b7227 */ /* 0x000fc800078e00ff */
[----:B------:R-:W-:-:S04]  /*4e60*/  IMAD.MOV R11, RZ, RZ, -R11 ;  /* 0x000000ffff0b7224 */ /* 0x000fc800078e0a0b */
[----:B------:R-:W-:-:S05]  /*4e70*/  IMAD R13, R5, R11, R13 ;  /* 0x0000000b050d7224 */ /* 0x000fca00078e020d */
[----:B------:R-:W-:Y:S02]  /*4e80*/  ISETP.GT.U32.AND P0, PT, R5, R13, PT ;  /* 0x0000000d0500720c */ /* 0x000fe40003f04070 */
[----:B------:R-:W-:Y:S02]  /*4e90*/  ISETP.GE.AND P3, PT, R56, RZ, PT ;  /* 0x000000ff3800720c */ /* 0x000fe40003f66270 */
[----:B------:R-:W2:Y:S09]  /*4ea0*/  LDL.LU R56, [R1+0x3f4] ;  /* 0x0003f40001387983 */ /* 0x000eb20000300800 */
[----:B------:R-:W-:Y:S01]  /*4eb0*/  @!P0 IMAD.IADD R13, R13, 0x1, -R5 ;  /* 0x000000010d0d8824 */ /* 0x000fe200078e0a05 */
[----:B---3--:R-:W-:-:S02]  /*4ec0*/  IABS R9, R58 ;  /* 0x0000003a00097213 */ /* 0x008fc40000000000 */
[----:B------:R-:W-:Y:S02]  /*4ed0*/  ISETP.GE.AND P0, PT, R58, RZ, PT ;  /* 0x000000ff3a00720c */ /* 0x000fe40003f06270 */
[----:B------:R-:W3:Y:S01]  /*4ee0*/  LDL.LU R58, [R1+0x3f8] ;  /* 0x0003f800013a7983 */ /* 0x000ee20000300800 */
[----:B------:R-:W-:-:S04]  /*4ef0*/  IMAD.HI.U32 R18, R4, R8, RZ ;  /* 0x0000000804127227 */ /* 0x000fc800078e00ff */
[----:B------:R-:W-:-:S04]  /*4f00*/  IMAD.MOV R18, RZ, RZ, -R18 ;  /* 0x000000ffff127224 */ /* 0x000fc800078e0a12 */
[----:B------:R-:W-:-:S05]  /*4f10*/  IMAD R8, R5, R18, R8 ;  /* 0x0000001205087224 */ /* 0x000fca00078e0208 */
[C---:B------:R-:W-:Y:S01]  /*4f20*/  ISETP.GT.U32.AND P1, PT, R5.reuse, R8, PT ;  /* 0x000000080500720c */ /* 0x040fe20003f24070 */
[----:B------:R-:W-:Y:S01]  /*4f30*/  IMAD.HI.U32 R0, R4, R9, RZ ;  /* 0x0000000904007227 */ /* 0x000fe200078e00ff */
[----:B------:R-:W-:-:S11]  /*4f40*/  ISETP.GT.U32.AND P6, PT, R5, R21, PT ;  /* 0x000000150500720c */ /* 0x000fd60003fc4070 */
[----:B------:R-:W-:-:S05]  /*4f50*/  @!P1 IMAD.IADD R8, R8, 0x1, -R5 ;  /* 0x0000000108089824 */ /* 0x000fca00078e0a05 */
[----:B------:R-:W-:Y:S01]  /*4f60*/  ISETP.GT.U32.AND P5, PT, R5, R8, PT ;  /* 0x000000080500720c */ /* 0x000fe20003fa4070 */
[----:B------:R-:W-:-:S04]  /*4f70*/  IMAD.MOV R0, RZ, RZ, -R0 ;  /* 0x000000ffff007224 */ /* 0x000fc800078e0a00 */
[----:B------:R-:W-:Y:S01]  /*4f80*/  IMAD R0, R5, R0, R9 ;  /* 0x0000000005007224 */ /* 0x000fe200078e0209 */
[----:B------:R-:W-:Y:S01]  /*4f90*/  ISETP.GE.AND P4, PT, R32, RZ, PT ;  /* 0x000000ff2000720c */ /* 0x000fe20003f86270 */
[----:B------:R-:W-:-:S06]  /*4fa0*/  @!P6 IMAD.IADD R21, R21, 0x1, -R5 ;  /* 0x000000011515e824 */ /* 0x000fcc00078e0a05 */
[----:B------:R-:W-:Y:S01]  /*4fb0*/  @!P5 IMAD.IADD R8, R8, 0x1, -R5 ;  /* 0x000000010808d824 */ /* 0x000fe200078e0a05 */
[----:B------:R-:W-:-:S03]  /*4fc0*/  ISETP.GT.U32.AND P6, PT, R5, R0, PT ;  /* 0x000000000500720c */ /* 0x000fc60003fc4070 */
[----:B0-----:R-:W-:Y:S01]  /*4fd0*/  IMAD.MOV.U32 R3, RZ, RZ, R8 ;  /* 0x000000ffff037224 */ /* 0x001fe200078e0008 */
[----:B------:R-:W-:Y:S02]  /*4fe0*/  ISETP.GE.AND P5, PT, R49, RZ, PT ;  /* 0x000000ff3100720c */ /* 0x000fe40003fa6270 */
[----:B------:R-:W3:Y:S01]  /*4ff0*/  LDL.LU R49, [R1+0x3fc] ;  /* 0x0003fc0001317983 */ /* 0x000ee20000300800 */
[----:B------:R-:W-:-:S05]  /*5000*/  @!P2 IMAD.MOV R3, RZ, RZ, -R3 ;  /* 0x000000ffff03a224 */ /* 0x000fca00078e0a03 */
[----:B------:R0:W-:Y:S01]  /*5010*/  STL [R1+0x60], R3 ;  /* 0x0000600301007387 */ /* 0x0001e20000100800 */
[----:B------:R-:W-:Y:S01]  /*5020*/  @!P6 IMAD.IADD R0, R0, 0x1, -R5 ;  /* 0x000000010000e824 */ /* 0x000fe200078e0a05 */
[----:B------:R-:W-:Y:S01]  /*5030*/  ISETP.GE.AND P1, PT, R44, RZ, PT ;  /* 0x000000ff2c00720c */ /* 0x000fe20003f26270 */
[----:B0-----:R-:W-:-:S04]  /*5040*/  IMAD.MOV.U32 R3, RZ, RZ, R23 ;  /* 0x000000ffff037224 */ /* 0x001fc800078e0017 */
[----:B------:R-:W-:Y:S01]  /*5050*/  @!P4 IMAD.MOV R3, RZ, RZ, -R3 ;  /* 0x000000ffff03c224 */ /* 0x000fe200078e0a03 */
[C---:B------:R-:W-:Y:S02]  /*5060*/  ISETP.GT.U32.AND P2, PT, R5.reuse, R13, PT ;  /* 0x0000000d0500720c */ /* 0x040fe40003f44070 */
[----:B------:R-:W-:Y:S02]  /*5070*/  ISETP.GT.U32.AND P6, PT, R5, R0, PT ;  /* 0x000000000500720c */ /* 0x000fe40003fc4070 */
[----:B------:R0:W-:Y:S01]  /*5080*/  STL [R1+0x64], R3 ;  /* 0x0000640301007387 */ /* 0x0001e20000100800 */
[----:B------:R-:W-:Y:S02]  /*5090*/  IMAD.MOV.U32 R10, RZ, RZ, R21 ;  /* 0x000000ffff0a7224 */ /* 0x000fe400078e0015 */
[----:B------:R-:W-:Y:S01]  /*50a0*/  IMAD.MOV.U32 R6, RZ, RZ, R20 ;  /* 0x000000ffff067224 */ /* 0x000fe200078e0014 */
[----:B0-----:R-:W3:Y:S04]  /*50b0*/  LDL.LU R3, [R1+0x400] ;  /* 0x0004000001037983 */ /* 0x001ee80000300800 */
[----:B------:R-:W3:Y:S01]  /*50c0*/  LDL.LU R44, [R1+0x404] ;  /* 0x00040400012c7983 */ /* 0x000ee20000300800 */
[----:B------:R-:W-:Y:S01]  /*50d0*/  @!P1 IADD3 R10, -R10, RZ, RZ ;  /* 0x000000ff0a0a9210 */ /* 0x000fe20007ffe1ff */
[----:B------:R-:W-:-:S02]  /*50e0*/  @!P5 IMAD.MOV R6, RZ, RZ, -R6 ;  /* 0x000000ffff06d224 */ /* 0x000fc400078e0a06 */
[--C-:B------:R-:W-:Y:S02]  /*50f0*/  @!P2 IMAD.IADD R13, R13, 0x1, -R5.reuse ;  /* 0x000000010d0da824 */ /* 0x100fe400078e0a05 */
[----:B------:R-:W-:Y:S01]  /*5100*/  @!P6 IMAD.IADD R0, R0, 0x1, -R5 ;  /* 0x000000010000e824 */ /* 0x000fe200078e0a05 */
[----:B------:R0:W-:Y:S01]  /*5110*/  STL [R1+0x68], R10 ;  /* 0x0000680a01007387 */ /* 0x0001e20000100800 */
[----:B----4-:R-:W-:-:S03]  /*5120*/  IABS R11, R38 ;  /* 0x00000026000b7213 */ /* 0x010fc60000000000 */
[----:B------:R1:W-:Y:S01]  /*5130*/  STL [R1+0x6c], R6 ;  /* 0x00006c0601007387 */ /* 0x0003e20000100800 */
[----:B0-----:R-:W-:Y:S02]  /*5140*/  IMAD.MOV.U32 R10, RZ, RZ, R13 ;  /* 0x000000ffff0a7224 */ /* 0x001fe400078e000d */
[----:B------:R-:W-:-:S04]  /*5150*/  IMAD.HI.U32 R28, R4, R11, RZ ;  /* 0x0000000b041c7227 */ /* 0x000fc800078e00ff */
[----:B-1----:R-:W-:Y:S02]  /*5160*/  IMAD.MOV.U32 R6, RZ, RZ, R0 ;  /* 0x000000ffff067224 */ /* 0x002fe400078e0000 */
[----:B------:R-:W-:Y:S02]  /*5170*/  @!P3 IMAD.MOV R10, RZ, RZ, -R10 ;  /* 0x000000ffff0ab224 */ /* 0x000fe400078e0a0a */
[----:B------:R-:W-:Y:S02]  /*5180*/  @!P0 IMAD.MOV R6, RZ, RZ, -R6 ;  /* 0x000000ffff068224 */ /* 0x000fe400078e0a06 */
[----:B------:R-:W-:Y:S01]  /*5190*/  IMAD.MOV R28, RZ, RZ, -R28 ;  /* 0x000000ffff1c7224 */ /* 0x000fe200078e0a1c */
[----:B------:R-:W-:Y:S03]  /*51a0*/  STL [R1+0x70], R10 ;  /* 0x0000700a01007387 */ /* 0x000fe60000100800 */
[----:B------:R-:W-:Y:S01]  /*51b0*/  IMAD R11, R5, R28, R11 ;  /* 0x0000001c050b7224 */ /* 0x000fe200078e020b */
[----:B------:R0:W-:Y:S01]  /*51c0*/  STL [R1+0x1d8], R6 ;  /* 0x0001d80601007387 */ /* 0x0001e20000100800 */
[----:B------:R-:W-:-:S03]  /*51d0*/  ISETP.GE.AND P1, PT, R38, RZ, PT ;  /* 0x000000ff2600720c */ /* 0x000fc60003f26270 */
[----:B------:R-:W-:-:S13]  /*51e0*/  ISETP.GT.U32.AND P4, PT, R5, R11, PT ;  /* 0x0000000b0500720c */ /* 0x000fda0003f84070 */
[----:B------:R-:W-:Y:S01]  /*51f0*/  @!P4 IMAD.IADD R11, R11, 0x1, -R5 ;  /* 0x000000010b0bc824 */ /* 0x000fe200078e0a05 */
[----:B--2---:R-:W-:Y:S02]  /*5200*/  ISETP.GE.AND P3, PT, R56, RZ, PT ;  /* 0x000000ff3800720c */ /* 0x004fe40003f66270 */
[----:B------:R-:W-:Y:S02]  /*5210*/  IABS R0, R56 ;  /* 0x0000003800007213 */ /* 0x000fe40000000000 */
[----:B------:R-:W2:Y:S01]  /*5220*/  LDL.LU R56, [R1+0x408] ;  /* 0x0004080001387983 */ /* 0x000ea20000300800 */
[----:B---3--:R-:W-:Y:S02]  /*5230*/  ISETP.GE.AND P0, PT, R58, RZ, PT ;  /* 0x000000ff3a00720c */ /* 0x008fe40003f06270 */
[----:B------:R-:W-:Y:S02]  /*5240*/  IABS R28, R58 ;  /* 0x0000003a001c7213 */ /* 0x000fe40000000000 */
[----:B------:R-:W3:Y:S04]  /*5250*/  LDL.LU R58, [R1+0x40c] ;  /* 0x00040c00013a7983 */ /* 0x000ee80000300800 */
[----:B------:R-:W4:Y:S04]  /*5260*/  LDL.LU R32, [R1+0x410] ;  /* 0x0004100001207983 */ /* 0x000f280000300800 */
[----:B------:R-:W4:Y:S01]  /*5270*/  LDL.LU R38, [R1+0x414] ;  /* 0x0004140001267983 */ /* 0x000f220000300800 */
[----:B------:R-:W-:-:S13]  /*5280*/  ISETP.GT.U32.AND P4, PT, R5, R11, PT ;  /* 0x0000000b0500720c */ /* 0x000fda0003f84070 */
[----:B------:R-:W-:-:S04]  /*5290*/  @!P4 IMAD.IADD R11, R11, 0x1, -R5 ;  /* 0x000000010b0bc824 */ /* 0x000fc800078e0a05 */
[----:B0-----:R-:W-:-:S04]  /*52a0*/  IMAD.MOV.U32 R6, RZ, RZ, R11 ;  /* 0x000000ffff067224 */ /* 0x001fc800078e000b */
[----:B------:R-:W-:Y:S01]  /*52b0*/  @!P1 IMAD.MOV R6, RZ, RZ, -R6 ;  /* 0x000000ffff069224 */ /* 0x000fe200078e0a06 */
[----:B------:R-:W-:Y:S02]  /*52c0*/  IABS R18, R43 ;  /* 0x0000002b00127213 */ /* 0x000fe40000000000 */
[----:B------:R-:W-:Y:S02]  /*52d0*/  ISETP.GE.AND P5, PT, R43, RZ, PT ;  /* 0x000000ff2b00720c */ /* 0x000fe40003fa6270 */
[----:B------:R0:W-:Y:S01]  /*52e0*/  STL [R1+0x48], R6 ;  /* 0x0000480601007387 */ /* 0x0001e20000100800 */
[----:B------:R-:W-:Y:S02]  /*52f0*/  IABS R9, R48 ;  /* 0x0000003000097213 */ /* 0x000fe40000000000 */
[----:B------:R-:W-:Y:S01]  /*5300*/  ISETP.GE.AND P2, PT, R48, RZ, PT ;  /* 0x000000ff3000720c */ /* 0x000fe20003f46270 */
[----:B------:R-:W4:Y:S04]  /*5310*/  LDL.LU R43, [R1+0x418] ;  /* 0x00041800012b7983 */ /* 0x000f280000300800 */
[----:B------:R-:W4:Y:S01]  /*5320*/  LDL.LU R48, [R1+0x41c] ;  /* 0x00041c0001307983 */ /* 0x000f220000300800 */
[----:B------:R-:W-:-:S04]  /*5330*/  IMAD.HI.U32 R16, R4, R18, RZ ;  /* 0x0000001204107227 */ /* 0x000fc800078e00ff */
[----:B------:R-:W-:-:S04]  /*5340*/  IMAD.MOV R16, RZ, RZ, -R16 ;  /* 0x000000ffff107224 */ /* 0x000fc800078e0a10 */
[----:B------:R-:W-:-:S05]  /*5350*/  IMAD R18, R5, R16, R18 ;  /* 0x0000001005127224 */ /* 0x000fca00078e0212 */
[----:B------:R-:W-:Y:S01]  /*5360*/  ISETP.GT.U32.AND P6, PT, R5, R18, PT ;  /* 0x000000120500720c */ /* 0x000fe20003fc4070 */
[----:B------:R-:W-:-:S04]  /*5370*/  IMAD.HI.U32 R8, R4, R9, RZ ;  /* 0x0000000904087227 */ /* 0x000fc800078e00ff */
[----:B------:R-:W-:-:S08]  /*5380*/  IMAD.MOV R8, RZ, RZ, -R8 ;  /* 0x000000ffff087224 */ /* 0x000fd000078e0a08 */
[----:B------:R-:W-:Y:S02]  /*5390*/  @!P6 IMAD.IADD R18, R18, 0x1, -R5 ;  /* 0x000000011212e824 */ /* 0x000fe400078e0a05 */
[C---:B------:R-:W-:Y:S02]  /*53a0*/  IMAD R9, R5.reuse, R8, R9 ;  /* 0x0000000805097224 */ /* 0x040fe400078e0209 */
[----:B------:R-:W-:Y:S01]  /*53b0*/  IMAD.HI.U32 R8, R4, R0, RZ ;  /* 0x0000000004087227 */ /* 0x000fe200078e00ff */
[----:B------:R-:W-:-:S03]  /*53c0*/  ISETP.GT.U32.AND P6, PT, R5, R18, PT ;  /* 0x000000120500720c */ /* 0x000fc60003fc4070 */
[----:B------:R-:W-:-:S04]  /*53d0*/  IMAD.MOV R8, RZ, RZ, -R8 ;  /* 0x000000ffff087224 */ /* 0x000fc800078e0a08 */
[----:B------:R-:W-:-:S06]  /*53e0*/  IMAD R0, R5, R8, R0 ;  /* 0x0000000805007224 */ /* 0x000fcc00078e0200 */
[----:B------:R-:W-:Y:S01]  /*53f0*/  @!P6 IMAD.IADD R18, R18, 0x1, -R5 ;  /* 0x000000011212e824 */ /* 0x000fe200078e0a05 */
[----:B------:R-:W-:Y:S01]  /*5400*/  ISETP.GT.U32.AND P6, PT, R5, R0, PT ;  /* 0x000000000500720c */ /* 0x000fe20003fc4070 */
[----:B------:R-:W-:Y:S01]  /*5410*/  IMAD.HI.U32 R29, R4, R28, RZ ;  /* 0x0000001c041d7227 */ /* 0x000fe200078e00ff */
[----:B------:R-:W-:-:S03]  /*5420*/  IABS R20, R3 ;  /* 0x0000000300147213 */ /* 0x000fc60000000000 */
[----:B------:R-:W-:Y:S01]  /*5430*/  IMAD.MOV R29, RZ, RZ, -R29 ;  /* 0x000000ffff1d7224 */ /* 0x000fe200078e0a1d */
[----:B------:R-:W-:Y:S01]  /*5440*/  IABS R16, R44 ;  /* 0x0000002c00107213 */ /* 0x000fe20000000000 */
[----:B0-----:R-:W-:Y:S02]  /*5450*/  IMAD.MOV.U32 R6, RZ, RZ, R18 ;  /* 0x000000ffff067224 */ /* 0x001fe400078e0012 */
[----:B------:R-:W-:-:S04]  /*5460*/  IMAD R28, R5, R29, R28 ;  /* 0x0000001d051c7224 */ /* 0x000fc800078e021c */
[----:B------:R-:W-:Y:S02]  /*5470*/  @!P6 IMAD.IADD R0, R0, 0x1, -R5 ;  /* 0x000000010000e824 */ /* 0x000fe400078e0a05 */
[----:B------:R-:W-:-:S03]  /*5480*/  IMAD.HI.U32 R13, R4, R20, RZ ;  /* 0x00000014040d7227 */ /* 0x000fc600078e00ff */
[C---:B------:R-:W-:Y:S01]  /*5490*/  ISETP.GT.U32.AND P1, PT, R5.reuse, R0, PT ;  /* 0x000000000500720c */ /* 0x040fe20003f24070 */
[----:B------:R-:W-:Y:S01]  /*54a0*/  @!P5 IMAD.MOV R6, RZ, RZ, -R6 ;  /* 0x000000ffff06d224 */ /* 0x000fe200078e0a06 */
[----:B------:R-:W-:Y:S01]  /*54b0*/  ISETP.GT.U32.AND P5, PT, R5, R28, PT ;  /* 0x0000001c0500720c */ /* 0x000fe20003fa4070 */
[----:B------:R-:W-:-:S04]  /*54c0*/  IMAD.HI.U32 R8, R4, R16, RZ ;  /* 0x0000001004087227 */ /* 0x000fc800078e00ff */
[----:B------:R-:W-:Y:S01]  /*54d0*/  IMAD.MOV R13, RZ, RZ, -R13 ;  /* 0x000000ffff0d7224 */ /* 0x000fe200078e0a0d */
[C---:B------:R-:W-:Y:S01]  /*54e0*/  ISETP.GT.U32.AND P4, PT, R5.reuse, R9, PT ;  /* 0x000000090500720c */ /* 0x040fe20003f84070 */
[----:B------:R-:W-:Y:S02]  /*54f0*/  IMAD.MOV R8, RZ, RZ, -R8 ;  /* 0x000000ffff087224 */ /* 0x000fe400078e0a08 */
[C---:B------:R-:W-:Y:S02]  /*5500*/  IMAD R20, R5.reuse, R13, R20 ;  /* 0x0000000d05147224 */ /* 0x040fe400078e0214 */
[C---:B------:R-:W-:Y:S02]  /*5510*/  IMAD R16, R5.reuse, R8, R16 ;  /* 0x0000000805107224 */ /* 0x040fe400078e0210 */
[--C-:B------:R-:W-:Y:S01]  /*5520*/  @!P1 IMAD.IADD R0, R0, 0x1, -R5.reuse ;  /* 0x0000000100009824 */ /* 0x100fe200078e0a05 */
[C---:B------:R-:W-:Y:S01]  /*5530*/  ISETP.GT.U32.AND P1, PT, R5.reuse, R20, PT ;  /* 0x000000140500720c */ /* 0x040fe20003f24070 */
[----:B------:R-:W-:Y:S01]  /*5540*/  @!P5 IMAD.IADD R28, R28, 0x1, -R5 ;  /* 0x000000011c1cd824 */ /* 0x000fe200078e0a05 */
[----:B------:R-:W-:-:S03]  /*5550*/  ISETP.GT.U32.AND P5, PT, R5, R16, PT ;  /* 0x000000100500720c */ /* 0x000fc60003fa4070 */
[----:B------:R-:W-:-:S05]  /*5560*/  @!P4 IMAD.IADD R9, R9, 0x1, -R5 ;  /* 0x000000010909c824 */ /* 0x000fca00078e0a05 */
[----:B------:R-:W-:-:S03]  /*5570*/  ISETP.GT.U32.AND P6, PT, R5, R9, PT ;  /* 0x000000090500720c */ /* 0x000fc60003fc4070 */
[--C-:B------:R-:W-:Y:S01]  /*5580*/  @!P1 IMAD.IADD R20, R20, 0x1, -R5.reuse ;  /* 0x0000000114149824 */ /* 0x100fe200078e0a05 */
[----:B------:R-:W-:Y:S01]  /*5590*/  ISETP.GT.U32.AND P1, PT, R5, R28, PT ;  /* 0x0000001c0500720c */ /* 0x000fe20003f24070 */
[----:B------:R-:W-:-:S03]  /*55a0*/  @!P5 IMAD.IADD R16, R16, 0x1, -R5 ;  /* 0x000000011010d824 */ /* 0x000fc600078e0a05 */
[----:B------:R-:W-:Y:S02]  /*55b0*/  ISETP.GT.U32.AND P5, PT, R5, R20, PT ;  /* 0x000000140500720c */ /* 0x000fe40003fa4070 */
[----:B------:R-:W-:-:S03]  /*55c0*/  IABS R23, R49 ;  /* 0x0000003100177213 */ /* 0x000fc60000000000 */
[----:B------:R-:W-:Y:S02]  /*55d0*/  @!P6 IADD3 R9, R9, -R5, RZ ;  /* 0x800000050909e210 */ /* 0x000fe40007ffe0ff */
[----:B------:R-:W-:Y:S02]  /*55e0*/  ISETP.GE.AND P4, PT, R49, RZ, PT ;  /* 0x000000ff3100720c */ /* 0x000fe40003f86270 */
[--C-:B------:R-:W-:Y:S01]  /*55f0*/  @!P1 IMAD.IADD R28, R28, 0x1, -R5.reuse ;  /* 0x000000011c1c9824 */ /* 0x100fe200078e0a05 */
[----:B------:R-:W4:Y:S03]  /*5600*/  LDL.LU R49, [R1+0x420] ;  /* 0x0004200001317983 */ /* 0x000f260000300800 */
[----:B------:R-:W-:Y:S01]  /*5610*/  @!P5 IMAD.IADD R20, R20, 0x1, -R5 ;  /* 0x000000011414d824 */ /* 0x000fe200078e0a05 */
[----:B------:R0:W-:Y:S01]  /*5620*/  STL [R1+0x50], R6 ;  /* 0x0000500601007387 */ /* 0x0001e20000100800 */
[----:B------:R-:W-:Y:S01]  /*5630*/  ISETP.GE.AND P5, PT, R3, RZ, PT ;  /* 0x000000ff0300720c */ /* 0x000fe20003fa6270 */
[----:B------:R-:W-:-:S02]  /*5640*/  IMAD.MOV.U32 R3, RZ, RZ, R28 ;  /* 0x000000ffff037224 */ /* 0x000fc400078e001c */
[----:B------:R-:W-:Y:S02]  /*5650*/  @!P3 IMAD.MOV R0, RZ, RZ, -R0 ;  /* 0x000000ffff00b224 */ /* 0x000fe400078e0a00 */
[----:B0-----:R-:W-:Y:S02]  /*5660*/  IMAD.MOV.U32 R6, RZ, RZ, R9 ;  /* 0x000000ffff067224 */ /* 0x001fe400078e0009 */
[----:B------:R-:W-:Y:S02]  /*5670*/  @!P0 IMAD.MOV R3, RZ, RZ, -R3 ;  /* 0x000000ffff038224 */ /* 0x000fe400078e0a03 */
[----:B------:R-:W-:Y:S02]  /*5680*/  @!P2 IMAD.MOV R6, RZ, RZ, -R6 ;  /* 0x000000ffff06a224 */ /* 0x000fe400078e0a06 */
[----:B------:R-:W-:-:S03]  /*5690*/  IMAD.HI.U32 R21, R4, R23, RZ ;  /* 0x0000001704157227 */ /* 0x000fc600078e00ff */
[----:B------:R0:W-:Y:S01]  /*56a0*/  STL [R1+0x44], R6 ;  /* 0x0000440601007387 */ /* 0x0001e20000100800 */
[----:B------:R-:W-:-:S03]  /*56b0*/  IMAD.MOV R21, RZ, RZ, -R21 ;  /* 0x000000ffff157224 */ /* 0x000fc600078e0a15 */
[----:B------:R-:W-:Y:S04]  /*56c0*/  STL [R1+0x38], R0 ;  /* 0x0000380001007387 */ /* 0x000fe80000100800 */
[----:B------:R1:W-:Y:S01]  /*56d0*/  STL [R1+0x24], R3 ;  /* 0x0000240301007387 */ /* 0x0003e20000100800 */
[----:B------:R-:W-:-:S05]  /*56e0*/  IMAD R23, R5, R21, R23 ;  /* 0x0000001505177224 */ /* 0x000fca00078e0217 */
[----:B------:R-:W-:-:S13]  /*56f0*/  ISETP.GT.U32.AND P6, PT, R5, R23, PT ;  /* 0x000000170500720c */ /* 0x000fda0003fc4070 */
[----:B------:R-:W-:-:S05]  /*5700*/  @!P6 IMAD.IADD R23, R23, 0x1, -R5 ;  /* 0x000000011717e824 */ /* 0x000fca00078e0a05 */
[----:B------:R-:W-:-:S13]  /*5710*/  ISETP.GT.U32.AND P2, PT, R5, R23, PT ;  /* 0x000000170500720c */ /* 0x000fda0003f44070 */
[----:B------:R-:W-:Y:S01]  /*5720*/  @!P2 IMAD.IADD R23, R23, 0x1, -R5 ;  /* 0x000000011717a824 */ /* 0x000fe200078e0a05 */
[----:B---3--:R-:W-:-:S05]  /*5730*/  IABS R11, R58 ;  /* 0x0000003a000b7213 */ /* 0x008fca0000000000 */
[----:B------:R-:W-:-:S04]  /*5740*/  IMAD.HI.U32 R30, R4, R11, RZ ;  /* 0x0000000b041e7227 */ /* 0x000fc800078e00ff */
[----:B------:R-:W-:-:S04]  /*5750*/  IMAD.MOV R30, RZ, RZ, -R30 ;  /* 0x000000ffff1e7224 */ /* 0x000fc800078e0a1e */
[----:B------:R-:W-:-:S05]  /*5760*/  IMAD R11, R5, R30, R11 ;  /* 0x0000001e050b7224 */ /* 0x000fca00078e020b */
[----:B------:R-:W-:Y:S02]  /*5770*/  ISETP.GT.U32.AND P1, PT, R5, R11, PT ;  /* 0x0000000b0500720c */ /* 0x000fe40003f24070 */
[----:B--2---:R-:W-:-:S11]  /*5780*/  IABS R13, R56 ;  /* 0x00000038000d7213 */ /* 0x004fd60000000000 */
[----:B------:R-:W-:Y:S01]  /*5790*/  @!P1 IMAD.IADD R11, R11, 0x1, -R5 ;  /* 0x000000010b0b9824 */ /* 0x000fe200078e0a05 */
[----:B------:R-:W-:Y:S02]  /*57a0*/  ISETP.GE.AND P1, PT, R56, RZ, PT ;  /* 0x000000ff3800720c */ /* 0x000fe40003f26270 */
[----:B------:R-:W2:Y:S01]  /*57b0*/  LDL.LU R56, [R1+0x424] ;  /* 0x0004240001387983 */ /* 0x000ea20000300800 */
[----:B------:R-:W-:-:S04]  /*57c0*/  IMAD.HI.U32 R21, R4, R13, RZ ;  /* 0x0000000d04157227 */ /* 0x000fc800078e00ff */
[----:B------:R-:W-:-:S04]  /*57d0*/  IMAD.MOV R21, RZ, RZ, -R21 ;  /* 0x000000ffff157224 */ /* 0x000fc800078e0a15 */
[----:B------:R-:W-:Y:S01]  /*57e0*/  IMAD R13, R5, R21, R13 ;  /* 0x00000015050d7224 */ /* 0x000fe200078e020d */
[----:B----4-:R-:W-:-:S04]  /*57f0*/  IABS R8, R32 ;  /* 0x0000002000087213 */ /* 0x010fc80000000000 */
[----:B------:R-:W-:Y:S01]  /*5800*/  ISETP.GT.U32.AND P6, PT, R5, R13, PT ;  /* 0x0000000d0500720c */ /* 0x000fe20003fc4070 */
[----:B------:R-:W-:-:S04]  /*5810*/  IMAD.HI.U32 R29, R4, R8, RZ ;  /* 0x00000008041d7227 */ /* 0x000fc800078e00ff */
[----:B------:R-:W-:-:S04]  /*5820*/  IMAD.MOV R29, RZ, RZ, -R29 ;  /* 0x000000ffff1d7224 */ /* 0x000fc800078e0a1d */
[----:B------:R-:W-:-:S04]  /*5830*/  IMAD R8, R5, R29, R8 ;  /* 0x0000001d05087224 */ /* 0x000fc800078e0208 */
[----:B------:R-:W-:Y:S01]  /*5840*/  @!P6 IMAD.IADD R13, R13, 0x1, -R5 ;  /* 0x000000010d0de824 */ /* 0x000fe200078e0a05 */
[----:B------:R-:W-:-:S04]  /*5850*/  ISETP.GT.U32.AND P2, PT, R5, R8, PT ;  /* 0x000000080500720c */ /* 0x000fc80003f44070 */
[----:B------:R-:W-:Y:S01]  /*5860*/  ISETP.GT.U32.AND P3, PT, R5, R13, PT ;  /* 0x0000000d0500720c */ /* 0x000fe20003f64070 */
[----:B0-----:R-:W-:-:S04]  /*5870*/  IMAD.MOV.U32 R6, RZ, RZ, R23 ;  /* 0x000000ffff067224 */ /* 0x001fc800078e0017 */
[----:B------:R-:W-:-:S04]  /*5880*/  @!P4 IMAD.MOV R6, RZ, RZ, -R6 ;  /* 0x000000ffff06c224 */ /* 0x000fc800078e0a06 */
[----:B------:R-:W-:Y:S01]  /*5890*/  @!P2 IMAD.IADD R8, R8, 0x1, -R5 ;  /* 0x000000010808a824 */ /* 0x000fe200078e0a05 */
[----:B------:R-:W-:-:S03]  /*58a0*/  ISETP.GE.AND P2, PT, R58, RZ, PT ;  /* 0x000000ff3a00720c */ /* 0x000fc60003f46270 */
[----:B------:R-:W-:Y:S01]  /*58b0*/  @!P3 IMAD.IADD R13, R13, 0x1, -R5 ;  /* 0x000000010d0db824 */ /* 0x000fe200078e0a05 */
[----:B------:R-:W-:Y:S02]  /*58c0*/  ISETP.GE.AND P3, PT, R44, RZ, PT ;  /* 0x000000ff2c00720c */ /* 0x000fe40003f66270 */
[----:B------:R-:W3:Y:S04]  /*58d0*/  LDL.LU R44, [R1+0x428] ;  /* 0x00042800012c7983 */ /* 0x000ee80000300800 */
[----:B------:R0:W-:Y:S04]  /*58e0*/  STL [R1+0x28], R6 ;  /* 0x0000280601007387 */ /* 0x0001e80000100800 */
[----:B------:R-:W4:Y:S01]  /*58f0*/  LDL.LU R58, [R1+0x42c] ;  /* 0x00042c00013a7983 */ /* 0x000f220000300800 */
[----:B------:R-:W-:-:S02]  /*5900*/  IABS R18, R38 ;  /* 0x0000002600127213 */ /* 0x000fc40000000000 */
[----:B------:R-:W-:-:S03]  /*5910*/  ISETP.GT.U32.AND P6, PT, R5, R16, PT ;  /* 0x000000100500720c */ /* 0x000fc60003fc4070 */
[----:B------:R-:W-:-:S04]  /*5920*/  IMAD.HI.U32 R21, R4, R18, RZ ;  /* 0x0000001204157227 */ /* 0x000fc800078e00ff */
[----:B------:R-:W-:-:S04]  /*5930*/  IMAD.MOV R21, RZ, RZ, -R21 ;  /* 0x000000ffff157224 */ /* 0x000fc800078e0a15 */
[----:B------:R-:W-:Y:S02]  /*5940*/  IMAD R9, R5, R21, R18 ;  /* 0x0000001505097224 */ /* 0x000fe400078e0212 */
[----:B------:R-:W-:-:S03]  /*5950*/  @!P6 IMAD.IADD R16, R16, 0x1, -R5 ;  /* 0x000000011010e824 */ /* 0x000fc600078e0a05 */
[----:B------:R-:W-:Y:S01]  /*5960*/  ISETP.GT.U32.AND P6, PT, R5, R9, PT ;  /* 0x000000090500720c */ /* 0x000fe20003fc4070 */
[----:B-1----:R-:W-:-:S04]  /*5970*/  IMAD.MOV.U32 R3, RZ, RZ, R20 ;  /* 0x000000ffff037224 */ /* 0x002fc800078e0014 */
[----:B------:R-:W-:-:S08]  /*5980*/  @!P5 IMAD.MOV R3, RZ, RZ, -R3 ;  /* 0x000000ffff03d224 */ /* 0x000fd000078e0a03 */
[----:B------:R-:W-:-:S04]  /*5990*/  @!P6 IADD3 R9, R9, -R5, RZ ;  /* 0x800000050909e210 */ /* 0x000fc80007ffe0ff */
[----:B------:R-:W-:Y:S01]  /*59a0*/  ISETP.GT.U32.AND P6, PT, R5, R9, PT ;  /* 0x000000090500720c */ /* 0x000fe20003fc4070 */
[----:B0-----:R-:W-:Y:S01]  /*59b0*/  IMAD.MOV.U32 R6, RZ, RZ, R16 ;  /* 0x000000ffff067224 */ /* 0x001fe200078e0010 */
[----:B------:R0:W-:Y:S03]  /*59c0*/  STL [R1+0x2c], R3 ;  /* 0x00002c0301007387 */ /* 0x0001e60000100800 */
[----:B------:R-:W-:Y:S02]  /*59d0*/  @!P3 IMAD.MOV R6, RZ, RZ, -R6 ;  /* 0x000000ffff06b224 */ /* 0x000fe400078e0a06 */
[----:B0-----:R-:W-:-:S04]  /*59e0*/  IMAD.MOV.U32 R3, RZ, RZ, R13 ;  /* 0x000000ffff037224 */ /* 0x001fc800078e000d */
[----:B------:R-:W-:Y:S01]  /*59f0*/  @!P1 IMAD.MOV R3, RZ, RZ, -R3 ;  /* 0x000000ffff039224 */ /* 0x000fe200078e0a03 */
[----:B------:R0:W-:Y:S01]  /*5a00*/  STL [R1+0x30], R6 ;  /* 0x0000300601007387 */ /* 0x0001e20000100800 */
[----:B------:R-:W-:Y:S01]  /*5a10*/  @!P6 IMAD.IADD R9, R9, 0x1, -R5 ;  /* 0x000000010909e824 */ /* 0x000fe200078e0a05 */
[----:B------:R-:W-:Y:S02]  /*5a20*/  IABS R0, R48 ;  /* 0x0000003000007213 */ /* 0x000fe40000000000 */
[----:B------:R1:W-:Y:S01]  /*5a30*/  STL [R1+0x34], R3 ;  /* 0x0000340301007387 */ /* 0x0003e20000100800 */
[----:B------:R-:W-:-:S03]  /*5a40*/  ISETP.GE.AND P6, PT, R48, RZ, PT ;  /* 0x000000ff3000720c */ /* 0x000fc60003fc6270 */
[----:B------:R-:W3:Y:S01]  /*5a50*/  LDL.LU R48, [R1+0x430] ;  /* 0x0004300001307983 */ /* 0x000ee20000300800 */
[----:B------:R-:W-:Y:S02]  /*5a60*/  IABS R18, R43 ;  /* 0x0000002b00127213 */ /* 0x000fe40000000000 */
[----:B------:R-:W-:-:S03]  /*5a70*/  ISETP.GT.U32.AND P0, PT, R5, R11, PT ;  /* 0x0000000b0500720c */ /* 0x000fc60003f04070 */
[----:B------:R-:W-:Y:S01]  /*5a80*/  IMAD.HI.U32 R30, R4, R18, RZ ;  /* 0x00000012041e7227 */ /* 0x000fe200078e00ff */
[----:B------:R-:W-:-:S03]  /*5a90*/  ISETP.GT.U32.AND P4, PT, R5, R8, PT ;  /* 0x000000080500720c */ /* 0x000fc60003f84070 */
[----:B------:R-:W-:Y:S01]  /*5aa0*/  IMAD.MOV R30, RZ, RZ, -R30 ;  /* 0x000000ffff1e7224 */ /* 0x000fe200078e0a1e */
[----:B------:R-:W-:-:S03]  /*5ab0*/  ISETP.GE.AND P3, PT, R32, RZ, PT ;  /* 0x000000ff2000720c */ /* 0x000fc60003f66270 */
[----:B------:R-:W-:Y:S02]  /*5ac0*/  IMAD R18, R5, R30, R18 ;  /* 0x0000001e05127224 */ /* 0x000fe400078e0212 */
[----:B------:R-:W-:-:S03]  /*5ad0*/  @!P0 IMAD.IADD R11, R11, 0x1, -R5 ;  /* 0x000000010b0b8824 */ /* 0x000fc600078e0a05 */
[----:B------:R-:W-:Y:S01]  /*5ae0*/  ISETP.GT.U32.AND P5, PT, R5, R18, PT ;  /* 0x000000120500720c */ /* 0x000fe20003fa4070 */
[----:B------:R-:W-:Y:S02]  /*5af0*/  @!P4 IMAD.IADD R8, R8, 0x1, -R5 ;  /* 0x000000010808c824 */ /* 0x000fe400078e0a05 */
[----:B0-----:R-:W-:Y:S02]  /*5b00*/  IMAD.MOV.U32 R6, RZ, RZ, R11 ;  /* 0x000000ffff067224 */ /* 0x001fe400078e000b */
[----:B-1----:R-:W-:Y:S02]  /*5b10*/  IMAD.MOV.U32 R3, RZ, RZ, R8 ;  /* 0x000000ffff037224 */ /* 0x002fe400078e0008 */
[----:B------:R-:W-:Y:S02]  /*5b20*/  @!P2 IMAD.MOV R6, RZ, RZ, -R6 ;  /* 0x000000ffff06a224 */ /* 0x000fe400078e0a06 */
[----:B------:R-:W-:Y:S01]  /*5b30*/  @!P3 IMAD.MOV R3, RZ, RZ, -R3 ;  /* 0x000000ffff03b224 */ /* 0x000fe200078e0a03 */
[----:B------:R-:W-:-:S02]  /*5b40*/  IABS R21, R49 ;  /* 0x0000003100157213 */ /* 0x000fc40000000000 */
[----:B------:R-:W-:Y:S01]  /*5b50*/  STL [R1+0x1b4], R6 ;  /* 0x0001b40601007387 */ /* 0x000fe20000100800 */
[----:B------:R-:W-:Y:S01]  /*5b60*/  @!P5 IMAD.IADD R18, R18, 0x1, -R5 ;  /* 0x000000011212d824 */ /* 0x000fe200078e0a05 */
[----:B------:R-:W-:Y:S02]  /*5b70*/  ISETP.GE.AND P5, PT, R49, RZ, PT ;  /* 0x000000ff3100720c */ /* 0x000fe40003fa6270 */
[----:B------:R-:W3:Y:S04]  /*5b80*/  LDL.LU R49, [R1+0x434] ;  /* 0x0004340001317983 */ /* 0x000ee80000300800 */
[----:B------:R0:W-:Y:S01]  /*5b90*/  STL [R1+0x1bc], R3 ;  /* 0x0001bc0301007387 */ /* 0x0001e20000100800 */
[----:B------:R-:W-:-:S04]  /*5ba0*/  IMAD.HI.U32 R29, R4, R0, RZ ;  /* 0x00000000041d7227 */ /* 0x000fc800078e00ff */
[----:B------:R-:W-:Y:S01]  /*5bb0*/  IMAD.MOV R29, RZ, RZ, -R29 ;  /* 0x000000ffff1d7224 */ /* 0x000fe200078e0a1d */
[----:B------:R-:W-:-:S03]  /*5bc0*/  ISETP.GE.AND P0, PT, R38, RZ, PT ;  /* 0x000000ff2600720c */ /* 0x000fc60003f06270 */
[----:B------:R-:W-:-:S05]  /*5bd0*/  IMAD R0, R5, R29, R0 ;  /* 0x0000001d05007224 */ /* 0x000fca00078e0200 */
[----:B------:R-:W-:Y:S01]  /*5be0*/  ISETP.GT.U32.AND P1, PT, R5, R0, PT ;  /* 0x000000000500720c */ /* 0x000fe20003f24070 */
[----:B0-----:R-:W-:-:S04]  /*5bf0*/  IMAD.MOV.U32 R3, RZ, RZ, R9 ;  /* 0x000000ffff037224 */ /* 0x001fc800078e0009 */
[----:B------:R-:W-:-:S08]  /*5c00*/  @!P0 IMAD.MOV R3, RZ, RZ, -R3 ;  /* 0x000000ffff038224 */ /* 0x000fd000078e0a03 */
[----:B------:R-:W-:Y:S01]  /*5c10*/  @!P1 IMAD.IADD R0, R0, 0x1, -R5 ;  /* 0x0000000100009824 */ /* 0x000fe200078e0a05 */
[----:B------:R-:W-:Y:S02]  /*5c20*/  ISETP.GT.U32.AND P1, PT, R5, R18, PT ;  /* 0x000000120500720c */ /* 0x000fe40003f24070 */
[----:B------:R-:W-:Y:S02]  /*5c30*/  ISETP.GE.AND P4, PT, R43, RZ, PT ;  /* 0x000000ff2b00720c */ /* 0x000fe40003f86270 */
[----:B------:R-:W-:Y:S01]  /*5c40*/  ISETP.GT.U32.AND P2, PT, R5, R0, PT ;  /* 0x000000000500720c */ /* 0x000fe20003f44070 */
[----:B------:R-:W-:-:S08]  /*5c50*/  IMAD.HI.U32 R13, R4, R21, RZ ;  /* 0x00000015040d7227 */ /* 0x000fd000078e00ff */
[----:B------:R-:W-:-:S04]  /*5c60*/  @!P1 IMAD.IADD R18, R18, 0x1, -R5 ;  /* 0x0000000112129824 */ /* 0x000fc800078e0a05 */
[----:B------:R-:W-:Y:S02]  /*5c70*/  IMAD.MOV.U32 R6, RZ, RZ, R18 ;  /* 0x000000ffff067224 */ /* 0x000fe400078e0012 */
[----:B------:R-:W-:Y:S02]  /*5c80*/  IMAD.MOV R13, RZ, RZ, -R13 ;  /* 0x000000ffff0d7224 */ /* 0x000fe400078e0a0d */
[----:B------:R-:W-:Y:S01]  /*5c90*/  @!P4 IMAD.MOV R6, RZ, RZ, -R6 ;  /* 0x000000ffff06c224 */ /* 0x000fe200078e0a06 */
[----:B------:R-:W-:Y:S01]  /*5ca0*/  @!P2 IADD3 R0, R0, -R5, RZ ;  /* 0x800000050000a210 */ /* 0x000fe20007ffe0ff */
[----:B------:R-:W-:-:S05]  /*5cb0*/  IMAD R21, R5, R13, R21 ;  /* 0x0000000d05157224 */ /* 0x000fca00078e0215 */
[----:B------:R-:W-:Y:S02]  /*5cc0*/  ISETP.GT.U32.AND P0, PT, R5, R21, PT ;  /* 0x000000150500720c */ /* 0x000fe40003f04070 */
[----:B--2---:R-:W-:Y:S02]  /*5cd0*/  ISETP.GE.AND P3, PT, R56, RZ, PT ;  /* 0x000000ff3800720c */ /* 0x004fe40003f66270 */
[----:B------:R-:W-:Y:S02]  /*5ce0*/  IABS R11, R56 ;  /* 0x00000038000b7213 */ /* 0x000fe40000000000 */
[----:B------:R-:W2:Y:S04]  /*5cf0*/  LDL.LU R56, [R1+0x438] ;  /* 0x0004380001387983 */ /* 0x000ea80000300800 */
[----:B------:R0:W-:Y:S04]  /*5d00*/  STL [R1+0x1c0], R3 ;  /* 0x0001c00301007387 */ /* 0x0001e80000100800 */
[----:B------:R-:W2:Y:S04]  /*5d10*/  LDL.LU R38, [R1+0x43c] ;  /* 0x00043c0001267983 */ /* 0x000ea80000300800 */
[----:B------:R-:W2:Y:S04]  /*5d20*/  LDL.LU R43, [R1+0x440] ;  /* 0x00044000012b7983 */ /* 0x000ea80000300800 */
[----:B------:R-:W-:Y:S01]  /*5d30*/  STL [R1+0x1a0], R6 ;  /* 0x0001a00601007387 */ /* 0x000fe20000100800 */
[----:B------:R-:W-:-:S05]  /*5d40*/  @!P0 IMAD.IADD R21, R21, 0x1, -R5 ;  /* 0x0000000115158824 */ /* 0x000fca00078e0a05 */
[----:B------:R-:W-:Y:S02]  /*5d50*/  ISETP.GT.U32.AND P0, PT, R5, R21, PT ;  /* 0x000000150500720c */ /* 0x000fe40003f04070 */
[----:B----4-:R-:W-:Y:S02]  /*5d60*/  IABS R9, R58 ;  /* 0x0000003a00097213 */ /* 0x010fe40000000000 */
[----:B------:R-:W-:Y:S02]  /*5d70*/  ISETP.GE.AND P2, PT, R58, RZ, PT ;  /* 0x000000ff3a00720c */ /* 0x000fe40003f46270 */
[----:B------:R-:W4:Y:S01]  /*5d80*/  LDL.LU R58, [R1+0x444] ;  /* 0x00044400013a7983 */ /* 0x000f220000300800 */
[----:B---3--:R-:W-:Y:S02]  /*5d90*/  IABS R8, R44 ;  /* 0x0000002c00087213 */ /* 0x008fe40000000000 */
[----:B------:R-:W-:Y:S02]  /*5da0*/  ISETP.GE.AND P1, PT, R44, RZ, PT ;  /* 0x000000ff2c00720c */ /* 0x000fe40003f26270 */
[----:B------:R-:W3:Y:S01]  /*5db0*/  LDL.LU R44, [R1+0x448] ;  /* 0x00044800012c7983 */ /* 0x000ee20000300800 */
[----:B------:R-:W-:-:S04]  /*5dc0*/  IMAD.HI.U32 R13, R4, R9, RZ ;  /* 0x00000009040d7227 */ /* 0x000fc800078e00ff */
[----:B------:R-:W-:-:S04]  /*5dd0*/  IMAD.MOV R13, RZ, RZ, -R13 ;  /* 0x000000ffff0d7224 */ /* 0x000fc800078e0a0d */
[----:B------:R-:W-:Y:S02]  /*5de0*/  IMAD R9, R5, R13, R9 ;  /* 0x0000000d05097224 */ /* 0x000fe400078e0209 */
[----:B------:R-:W-:-:S03]  /*5df0*/  @!P0 IMAD.IADD R21, R21, 0x1, -R5 ;  /* 0x0000000115158824 */ /* 0x000fc600078e0a05 */
[----:B------:R-:W-:Y:S01]  /*5e00*/  ISETP.GT.U32.AND P0, PT, R5, R9, PT ;  /* 0x000000090500720c */ /* 0x000fe20003f04070 */
[----:B0-----:R-:W-:-:S04]  /*5e10*/  IMAD.MOV.U32 R3, RZ, RZ, R0 ;  /* 0x000000ffff037224 */ /* 0x001fc800078e0000 */
[----:B------:R-:W-:-:S08]  /*5e20*/  @!P6 IMAD.MOV R3, RZ, RZ, -R3 ;  /* 0x000000ffff03e224 */ /* 0x000fd000078e0a03 */
[----:B------:R-:W-:Y:S01]  /*5e30*/  @!P0 IMAD.IADD R9, R9, 0x1, -R5 ;  /* 0x0000000109098824 */ /* 0x000fe200078e0a05 */
[----:B------:R0:W-:Y:S04]  /*5e40*/  STL [R1+0x1a4], R3 ;  /* 0x0001a40301007387 */ /* 0x0001e80000100800 */
[----:B------:R-:W-:Y:S01]  /*5e50*/  ISETP.GT.U32.AND P0, PT, R5, R9, PT ;  /* 0x000000090500720c */ /* 0x000fe20003f04070 */
[----:B0-----:R-:W-:-:S04]  /*5e60*/  IMAD.MOV.U32 R3, RZ, RZ, R21 ;  /* 0x000000ffff037224 */ /* 0x001fc800078e0015 */
[----:B------:R-:W-:-:S08]  /*5e70*/  @!P5 IMAD.MOV R3, RZ, RZ, -R3 ;  /* 0x000000ffff03d224 */ /* 0x000fd000078e0a03 */
[----:B------:R-:W-:Y:S01]  /*5e80*/  @!P0 IMAD.IADD R9, R9, 0x1, -R5 ;  /* 0x0000000109098824 */ /* 0x000fe200078e0a05 */
[----:B------:R0:W-:Y:S01]  /*5e90*/  STL [R1+0x18c], R3 ;  /* 0x00018c0301007387 */ /* 0x0001e20000100800 */
[----:B------:R-:W-:Y:S02]  /*5ea0*/  IABS R16, R48 ;  /* 0x0000003000107213 */ /* 0x000fe40000000000 */
[----:B------:R-:W-:Y:S02]  /*5eb0*/  ISETP.GE.AND P0, PT, R48, RZ, PT ;  /* 0x000000ff3000720c */ /* 0x000fe40003f06270 */
[----:B------:R-:W3:Y:S01]  /*5ec0*/  LDL.LU R48, [R1+0x44c] ;  /* 0x00044c0001307983 */ /* 0x000ee20000300800 */
[----:B------:R-:W-:-:S04]  /*5ed0*/  IMAD.HI.U32 R23, R4, R11, RZ ;  /* 0x0000000b04177227 */ /* 0x000fc800078e00ff */
[----:B------:R-:W-:-:S04]  /*5ee0*/  IMAD.HI.U32 R20, R4, R8, RZ ;  /* 0x0000000804147227 */ /* 0x000fc800078e00ff */
[----:B------:R-:W-:Y:S02]  /*5ef0*/  IMAD.MOV R23, RZ, RZ, -R23 ;  /* 0x000000ffff177224 */ /* 0x000fe400078e0a17 */
[----:B------:R-:W-:Y:S02]  /*5f00*/  IMAD.MOV R20, RZ, RZ, -R20 ;  /* 0x000000ffff147224 */ /* 0x000fe400078e0a14 */
[C---:B------:R-:W-:Y:S02]  /*5f10*/  IMAD R11, R5.reuse, R23, R11 ;  /* 0x00000017050b7224 */ /* 0x040fe400078e020b */
[----:B------:R-:W-:-:S03]  /*5f20*/  IMAD R8, R5, R20, R8 ;  /* 0x0000001405087224 */ /* 0x000fc600078e0208 */
[C---:B------:R-:W-:Y:S02]  /*5f30*/  ISETP.GT.U32.AND P4, PT, R5.reuse, R11, PT ;  /* 0x0000000b0500720c */ /* 0x040fe40003f84070 */
[----:B------:R-:W-:Y:S01]  /*5f40*/  ISETP.GT.U32.AND P6, PT, R5, R8, PT ;  /* 0x000000080500720c */ /* 0x000fe20003fc4070 */
[----:B------:R-:W-:-:S04]  /*5f50*/  IMAD.HI.U32 R13, R4, R16, RZ ;  /* 0x00000010040d7227 */ /* 0x000fc800078e00ff */
[----:B------:R-:W-:-:S06]  /*5f60*/  IMAD.MOV R0, RZ, RZ, -R13 ;  /* 0x000000ffff007224 */ /* 0x000fcc00078e0a0d */
[--C-:B------:R-:W-:Y:S01]  /*5f70*/  @!P4 IMAD.IADD R11, R11, 0x1, -R5.reuse ;  /* 0x000000010b0bc824 */ /* 0x100fe200078e0a05 */
[----:B------:R-:W-:Y:S01]  /*5f80*/  IABS R18, R49 ;  /* 0x0000003100127213 */ /* 0x000fe20000000000 */
[----:B------:R-:W-:-:S03]  /*5f90*/  @!P6 IMAD.IADD R8, R8, 0x1, -R5 ;  /* 0x000000010808e824 */ /* 0x000fc600078e0a05 */
[C---:B------:R-:W-:Y:S01]  /*5fa0*/  ISETP.GT.U32.AND P6, PT, R5.reuse, R11, PT ;  /* 0x0000000b0500720c */ /* 0x040fe20003fc4070 */
[----:B------:R-:W-:Y:S01]  /*5fb0*/  IMAD.HI.U32 R13, R4, R18, RZ ;  /* 0x00000012040d7227 */ /* 0x000fe200078e00ff */
[----:B------:R-:W-:-:S03]  /*5fc0*/  ISETP.GT.U32.AND P5, PT, R5, R8, PT ;  /* 0x000000080500720c */ /* 0x000fc60003fa4070 */
[----:B------:R-:W-:Y:S02]  /*5fd0*/  IMAD R16, R5, R0, R16 ;  /* 0x0000000005107224 */ /* 0x000fe400078e0210 */
[----:B------:R-:W-:-:S04]  /*5fe0*/  IMAD.MOV R13, RZ, RZ, -R13 ;  /* 0x000000ffff0d7224 */ /* 0x000fc800078e0a0d */
[----:B------:R-:W-:Y:S02]  /*5ff0*/  IMAD R18, R5, R13, R18 ;  /* 0x0000000d05127224 */ /* 0x000fe400078e0212 */
[--C-:B------:R-:W-:Y:S02]  /*6000*/  @!P6 IMAD.IADD R11, R11, 0x1, -R5.reuse ;  /* 0x000000010b0be824 */ /* 0x100fe400078e0a05 */
[----:B------:R-:W-:Y:S01]  /*6010*/  @!P5 IMAD.IADD R8, R8, 0x1, -R5 ;  /* 0x000000010808d824 */ /* 0x000fe200078e0a05 */
[C---:B------:R-:W-:Y:S02]  /*6020*/  ISETP.GT.U32.AND P6, PT, R5.reuse, R18, PT ;  /* 0x000000120500720c */ /* 0x040fe40003fc4070 */
[----:B------:R-:W-:-:S11]  /*6030*/  ISETP.GT.U32.AND P4, PT, R5, R16, PT ;  /* 0x000000100500720c */ /* 0x000fd60003f84070 */
[--C-:B------:R-:W-:Y:S01]  /*6040*/  @!P6 IMAD.IADD R18, R18, 0x1, -R5.reuse ;  /* 0x000000011212e824 */ /* 0x100fe200078e0a05 */
[----:B------:R-:W-:Y:S01]  /*6050*/  ISETP.GE.AND P6, PT, R49, RZ, PT ;  /* 0x000000ff3100720c */ /* 0x000fe20003fc6270 */
[----:B------:R-:W-:Y:S01]  /*6060*/  @!P4 IMAD.IADD R16, R16, 0x1, -R5 ;  /* 0x000000011010c824 */ /* 0x000fe200078e0a05 */
[----:B------:R-:W3:Y:S04]  /*6070*/  LDL.LU R49, [R1+0x450] ;  /* 0x0004500001317983 */ /* 0x000ee80000300800 */
[----:B------:R-:W-:Y:S01]  /*6080*/  ISETP.GT.U32.AND P4, PT, R5, R16, PT ;  /* 0x000000100500720c */ /* 0x000fe20003f84070 */
[----:B------:R-:W-:Y:S02]  /*6090*/  IMAD.MOV.U32 R6, RZ, RZ, R11 ;  /* 0x000000ffff067224 */ /* 0x000fe400078e000b */
[----:B0-----:R-:W-:-:S10]  /*60a0*/  IMAD.MOV.U32 R3, RZ, RZ, R8 ;  /* 0x000000ffff037224 */ /* 0x001fd400078e0008 */
[----:B------:R-:W-:Y:S02]  /*60b0*/  @!P4 IMAD.IADD R16, R16, 0x1, -R5 ;  /* 0x000000011010c824 */ /* 0x000fe400078e0a05 */
[----:B------:R-:W-:Y:S02]  /*60c0*/  @!P3 IMAD.MOV R6, RZ, RZ, -R6 ;  /* 0x000000ffff06b224 */ /* 0x000fe400078e0a06 */
[----:B------:R-:W-:Y:S01]  /*60d0*/  @!P1 IMAD.MOV R3, RZ, RZ, -R3 ;  /* 0x000000ffff039224 */ /* 0x000fe200078e0a03 */
[----:B------:R-:W-:Y:S02]  /*60e0*/  ISETP.GT.U32.AND P3, PT, R5, R18, PT ;  /* 0x000000120500720c */ /* 0x000fe40003f64070 */
[----:B--2---:R-:W-:-:S05]  /*60f0*/  IABS R23, R56 ;  /* 0x0000003800177213 */ /* 0x004fca0000000000 */
[----:B------:R-:W-:-:S04]  /*6100*/  IMAD.HI.U32 R0, R4, R23, RZ ;  /* 0x0000001704007227 */ /* 0x000fc800078e00ff */
[----:B------:R-:W-:-:S04]  /*6110*/  IMAD.MOV R0, RZ, RZ, -R0 ;  /* 0x000000ffff007224 */ /* 0x000fc800078e0a00 */
[----:B------:R-:W-:-:S05]  /*6120*/  IMAD R23, R5, R0, R23 ;  /* 0x0000000005177224 */ /* 0x000fca00078e0217 */
[----:B------:R-:W-:Y:S02]  /*6130*/  ISETP.GT.U32.AND P5, PT, R5, R23, PT ;  /* 0x000000170500720c */ /* 0x000fe40003fa4070 */
[----:B------:R-:W-:-:S11]  /*6140*/  IABS R20, R38 ;  /* 0x0000002600147213 */ /* 0x000fd60000000000 */
[----:B------:R-:W-:Y:S01]  /*6150*/  @!P5 IMAD.IADD R23, R23, 0x1, -R5 ;  /* 0x000000011717d824 */ /* 0x000fe200078e0a05 */
[----:B------:R-:W-:Y:S02]  /*6160*/  ISETP.GE.AND P5, PT, R56, RZ, PT ;  /* 0x000000ff3800720c */ /* 0x000fe40003fa6270 */
[----:B------:R-:W2:Y:S01]  /*6170*/  LDL.LU R56, [R1+0x454] ;  /* 0x0004540001387983 */ /* 0x000ea20000300800 */
[----:B------:R-:W-:-:S04]  /*6180*/  IMAD.HI.U32 R0, R4, R20, RZ ;  /* 0x0000001404007227 */ /* 0x000fc800078e00ff */
[----:B------:R-:W-:Y:S01]  /*6190*/  IMAD.MOV R0, RZ, RZ, -R0 ;  /* 0x000000ffff007224 */ /* 0x000fe200078e0a00 */
[----:B------:R-:W-:-:S03]  /*61a0*/  IABS R13, R43 ;  /* 0x0000002b000d7213 */ /* 0x000fc60000000000 */
[----:B------:R-:W-:Y:S02]  /*61b0*/  IMAD R20, R5, R0, R20 ;  /* 0x0000000005147224 */ /* 0x000fe400078e0214 */
[----:B------:R-:W-:-:S03]  /*61c0*/  IMAD.HI.U32 R28, R4, R13, RZ ;  /* 0x0000000d041c7227 */ /* 0x000fc600078e00ff */
[C---:B------:R-:W-:Y:S02]  /*61d0*/  ISETP.GT.U32.AND P4, PT, R5.reuse, R20, PT ;  /* 0x000000140500720c */ /* 0x040fe40003f84070 */
[----:B------:R-:W-:Y:S02]  /*61e0*/  IADD3 R28, -R28, RZ, RZ ;  /* 0x000000ff1c1c7210 */ /* 0x000fe40007ffe1ff */
[C---:B------:R-:W-:Y:S02]  /*61f0*/  ISETP.GT.U32.AND P1, PT, R5.reuse, R23, PT ;  /* 0x000000170500720c */ /* 0x040fe40003f24070 */
[----:B----4-:R-:W-:Y:S01]  /*6200*/  IABS R21, R58 ;  /* 0x0000003a00157213 */ /* 0x010fe20000000000 */
[----:B------:R-:W-:Y:S01]  /*6210*/  IMAD R13, R5, R28, R13 ;  /* 0x0000001c050d7224 */ /* 0x000fe200078e020d */
[----:B------:R-:W-:Y:S03]  /*6220*/  STL [R1+0x180], R6 ;  /* 0x0001800601007387 */ /* 0x000fe60000100800 */
[----:B------:R-:W-:Y:S01]  /*6230*/  IMAD.HI.U32 R28, R4, R21, RZ ;  /* 0x00000015041c7227 */ /* 0x000fe200078e00ff */
[----:B------:R0:W-:Y:S03]  /*6240*/  STL [R1+0x17c], R3 ;  /* 0x00017c0301007387 */ /* 0x0001e60000100800 */
[----:B------:R-:W-:Y:S01]  /*6250*/  @!P4 IMAD.IADD R20, R20, 0x1, -R5 ;  /* 0x000000011414c824 */ /* 0x000fe200078e0a05 */
[----:B---3--:R-:W-:Y:S01]  /*6260*/  IABS R0, R44 ;  /* 0x0000002c00007213 */ /* 0x008fe20000000000 */
[----:B------:R-:W-:-:S03]  /*6270*/  IMAD.MOV R28, RZ, RZ, -R28 ;  /* 0x000000ffff1c7224 */ /* 0x000fc600078e0a1c */
[C---:B------:R-:W-:Y:S01]  /*6280*/  ISETP.GT.U32.AND P4, PT, R5.reuse, R20, PT ;  /* 0x000000140500720c */ /* 0x040fe20003f84070 */
[----:B0-----:R-:W-:Y:S02]  /*6290*/  IMAD.MOV.U32 R3, RZ, RZ, R16 ;  /* 0x000000ffff037224 */ /* 0x001fe400078e0010 */
[C---:B------:R-:W-:Y:S02]  /*62a0*/  IMAD R16, R5.reuse, R28, R21 ;  /* 0x0000001c05107224 */ /* 0x040fe400078e0215 */
[----:B------:R-:W-:Y:S01]  /*62b0*/  @!P0 IMAD.MOV R3, RZ, RZ, -R3 ;  /* 0x000000ffff038224 */ /* 0x000fe200078e0a03 */
[----:B------:R-:W-:Y:S01]  /*62c0*/  ISETP.GT.U32.AND P0, PT, R5, R13, PT ;  /* 0x0000000d0500720c */ /* 0x000fe20003f04070 */
[----:B------:R-:W-:-:S04]  /*62d0*/  IMAD.HI.U32 R11, R4, R0, RZ ;  /* 0x00000000040b7227 */ /* 0x000fc800078e00ff */
[----:B------:R-:W-:Y:S02]  /*62e0*/  IMAD.MOV.U32 R6, RZ, RZ, R9 ;  /* 0x000000ffff067224 */ /* 0x000fe400078e0009 */
[----:B------:R-:W-:Y:S01]  /*62f0*/  @!P1 IMAD.IADD R23, R23, 0x1, -R5 ;  /* 0x0000000117179824 */ /* 0x000fe200078e0a05 */
[C---:B------:R-:W-:Y:S01]  /*6300*/  ISETP.GT.U32.AND P1, PT, R5.reuse, R16, PT ;  /* 0x000000100500720c */ /* 0x040fe20003f24070 */
[----:B------:R-:W-:Y:S02]  /*6310*/  @!P2 IMAD.MOV R6, RZ, RZ, -R6 ;  /* 0x000000ffff06a224 */ /* 0x000fe400078e0a06 */
[----:B------:R-:W-:Y:S02]  /*6320*/  IMAD.MOV R11, RZ, RZ, -R11 ;  /* 0x000000ffff0b7224 */ /* 0x000fe400078e0a0b */
[----:B------:R-:W-:Y:S01]  /*6330*/  @!P3 IMAD.IADD R18, R18, 0x1, -R5 ;  /* 0x000000011212b824 */ /* 0x000fe200078e0a05 */
[----:B------:R-:W-:Y:S01]  /*6340*/  STL [R1+0x178], R6 ;  /* 0x0001780601007387 */ /* 0x000fe20000100800 */
[----:B------:R-:W-:-:S02]  /*6350*/  IMAD R0, R5, R11, R0 ;  /* 0x0000000b05007224 */ /* 0x000fc400078e0200 */
[--C-:B------:R-:W-:Y:S01]  /*6360*/  @!P4 IMAD.IADD R20, R20, 0x1, -R5.reuse ;  /* 0x000000011414c824 */ /* 0x100fe200078e0a05 */
[----:B------:R0:W-:Y:S01]  /*6370*/  STL [R1+0x174], R3 ;  /* 0x0001740301007387 */ /* 0x0001e20000100800 */
[----:B------:R-:W-:Y:S01]  /*6380*/  ISETP.GE.AND P4, PT, R58, RZ, PT ;  /* 0x000000ff3a00720c */ /* 0x000fe20003f86270 */
[--C-:B------:R-:W-:Y:S02]  /*6390*/  @!P0 IMAD.IADD R13, R13, 0x1, -R5.reuse ;  /* 0x000000010d0d8824 */ /* 0x100fe400078e0a05 */
[----:B------:R-:W3:Y:S01]  /*63a0*/  LDL.LU R58, [R1+0x458] ;  /* 0x00045800013a7983 */ /* 0x000ee20000300800 */
[C---:B------:R-:W-:Y:S01]  /*63b0*/  ISETP.GT.U32.AND P0, PT, R5.reuse, R0, PT ;  /* 0x000000000500720c */ /* 0x040fe20003f04070 */
[----:B------:R-:W-:Y:S02]  /*63c0*/  @!P1 IMAD.IADD R16, R16, 0x1, -R5 ;  /* 0x0000000110109824 */ /* 0x000fe400078e0a05 */
[----:B0-----:R-:W-:Y:S01]  /*63d0*/  IMAD.MOV.U32 R3, RZ, RZ, R18 ;  /* 0x000000ffff037224 */ /* 0x001fe200078e0012 */
[----:B------:R-:W-:-:S03]  /*63e0*/  ISETP.GT.U32.AND P1, PT, R5, R13, PT ;  /* 0x0000000d0500720c */ /* 0x000fc60003f24070 */
[----:B------:R-:W-:Y:S01]  /*63f0*/  @!P6 IMAD.MOV R3, RZ, RZ, -R3 ;  /* 0x000000ffff03e224 */ /* 0x000fe200078e0a03 */
[----:B------:R-:W-:Y:S02]  /*6400*/  ISETP.GE.AND P6, PT, R44, RZ, PT ;  /* 0x000000ff2c00720c */ /* 0x000fe40003fc6270 */
[----:B------:R-:W-:Y:S02]  /*6410*/  ISETP.GE.AND P2, PT, R38, RZ, PT ;  /* 0x000000ff2600720c */ /* 0x000fe40003f46270 */
[----:B------:R0:W-:Y:S01]  /*6420*/  STL [R1+0x144], R3 ;  /* 0x0001440301007387 */ /* 0x0001e20000100800 */
[----:B------:R-:W-:Y:S01]  /*6430*/  ISETP.GE.AND P3, PT, R43, RZ, PT ;  /* 0x000000ff2b00720c */ /* 0x000fe20003f66270 */
[----:B------:R-:W-:Y:S02]  /*6440*/  @!P0 IMAD.IADD R0, R0, 0x1, -R5 ;  /* 0x0000000100008824 */ /* 0x000fe400078e0a05 */
[----:B------:R-:W4:Y:S01]  /*6450*/  LDL.LU R44, [R1+0x45c] ;  /* 0x00045c00012c7983 */ /* 0x000f220000300800 */
[----:B------:R-:W-:-:S03]  /*6460*/  ISETP.GT.U32.AND P0, PT, R5, R16, PT ;  /* 0x000000100500720c */ /* 0x000fc60003f04070 */
[----:B------:R-:W4:Y:S01]  /*6470*/  LDL.LU R10, [R1+0x460] ;  /* 0x00046000010a7983 */ /* 0x000f220000300800 */
[----:B0-----:R-:W-:Y:S02]  /*6480*/  IMAD.MOV.U32 R3, RZ, RZ, R23 ;  /* 0x000000ffff037224 */ /* 0x001fe400078e0017 */
[----:B------:R-:W-:Y:S01]  /*6490*/  @!P1 IMAD.IADD R13, R13, 0x1, -R5 ;  /* 0x000000010d0d9824 */ /* 0x000fe200078e0a05 */
[----:B------:R-:W4:Y:S02]  /*64a0*/  LDL.LU R6, [R1+0x464] ;  /* 0x0004640001067983 */ /* 0x000f240000300800 */
[----:B------:R-:W-:Y:S01]  /*64b0*/  @!P5 IADD3 R3, -R3, RZ, RZ ;  /* 0x000000ff0303d210 */ /* 0x000fe20007ffe1ff */
[----:B------:R-:W-:-:S04]  /*64c0*/  IMAD.MOV.U32 R12, RZ, RZ, R20 ;  /* 0x000000ffff0c7224 */ /* 0x000fc800078e0014 */
[----:B------:R0:W-:Y:S01]  /*64d0*/  STL [R1+0x14c], R3 ;  /* 0x00014c0301007387 */ /* 0x0001e20000100800 */
[----:B------:R-:W-:Y:S02]  /*64e0*/  @!P2 IMAD.MOV R12, RZ, RZ, -R12 ;  /* 0x000000ffff0ca224 */ /* 0x000fe400078e0a0c */
[----:B------:R-:W-:Y:S02]  /*64f0*/  @!P0 IMAD.IADD R16, R16, 0x1, -R5 ;  /* 0x0000000110108824 */ /* 0x000fe400078e0a05 */
[----:B0-----:R-:W-:-:S04]  /*6500*/  IMAD.MOV.U32 R3, RZ, RZ, R13 ;  /* 0x000000ffff037224 */ /* 0x001fc800078e000d */
[----:B------:R-:W-:Y:S01]  /*6510*/  @!P3 IMAD.MOV R3, RZ, RZ, -R3 ;  /* 0x000000ffff03b224 */ /* 0x000fe200078e0a03 */
[----:B------:R-:W-:Y:S04]  /*6520*/  STL [R1+0x154], R12 ;  /* 0x0001540c01007387 */ /* 0x000fe80000100800 */
[----:B------:R0:W-:Y:S01]  /*6530*/  STL [R1+0x158], R3 ;  /* 0x0001580301007387 */ /* 0x0001e20000100800 */
[----:B------:R-:W-:-:S03]  /*6540*/  IABS R8, R48 ;  /* 0x0000003000087213 */ /* 0x000fc60000000000 */
[----:B------:R-:W4:Y:S01]  /*6550*/  LDL.LU R59, [R1+0x468] ;  /* 0x00046800013b7983 */ /* 0x000f220000300800 */
[----:B0-----:R-:W-:-:S04]  /*6560*/  IMAD.MOV.U32 R3, RZ, RZ, R16 ;  /* 0x000000ffff037224 */ /* 0x001fc800078e0010 */
[----:B------:R-:W-:Y:S01]  /*6570*/  @!P4 IMAD.MOV R3, RZ, RZ, -R3 ;  /* 0x000000ffff03c224 */ /* 0x000fe200078e0a03 */
[----:B------:R-:W-:-:S04]  /*6580*/  ISETP.GE.AND P2, PT, R48, RZ, PT ;  /* 0x000000ff3000720c */ /* 0x000fc80003f46270 */
[----:B------:R0:W-:Y:S04]  /*6590*/  STL [R1+0x160], R3 ;  /* 0x0001600301007387 */ /* 0x0001e80000100800 */
[----:B0-----:R-:W4:Y:S04]  /*65a0*/  LDL.LU R3, [R1+0x46c] ;  /* 0x00046c0001037983 */ /* 0x001f280000300800 */
[----:B------:R-:W4:Y:S04]  /*65b0*/  LDL.LU R60, [R1+0x470] ;  /* 0x00047000013c7983 */ /* 0x000f280000300800 */
[----:B------:R-:W4:Y:S01]  /*65c0*/  LDL.LU R48, [R1+0x474] ;  /* 0x0004740001307983 */ /* 0x000f220000300800 */
[----:B------:R-:W-:-:S02]  /*65d0*/  IABS R9, R49 ;  /* 0x0000003100097213 */ /* 0x000fc40000000000 */
[----:B------:R-:W-:Y:S02]  /*65e0*/  ISETP.GE.AND P3, PT, R49, RZ, PT ;  /* 0x000000ff3100720c */ /* 0x000fe40003f66270 */
[----:B------:R-:W4:Y:S01]  /*65f0*/  LDL.LU R49, [R1+0x478] ;  /* 0x0004780001317983 */ /* 0x000f220000300800 */
[----:B------:R-:W-:-:S04]  /*6600*/  IMAD.HI.U32 R18, R4, R8, RZ ;  /* 0x0000000804127227 */ /* 0x000fc800078e00ff */
[----:B------:R-:W-:Y:S02]  /*6610*/  IMAD.MOV R18, RZ, RZ, -R18 ;  /* 0x000000ffff127224 */ /* 0x000fe400078e0a12 */
[----:B------:R-:W-:-:S04]  /*6620*/  IMAD.HI.U32 R21, R4, R9, RZ ;  /* 0x0000000904157227 */ /* 0x000fc800078e00ff */
[----:B------:R-:W-:Y:S02]  /*6630*/  IMAD R8, R5, R18, R8 ;  /* 0x0000001205087224 */ /* 0x000fe400078e0208 */
[----:B------:R-:W-:-:S03]  /*6640*/  IMAD.MOV R21, RZ, RZ, -R21 ;  /* 0x000000ffff157224 */ /* 0x000fc600078e0a15 */
[C---:B------:R-:W-:Y:S01]  /*6650*/  ISETP.GT.U32.AND P1, PT, R5.reuse, R8, PT ;  /* 0x000000080500720c */ /* 0x040fe20003f24070 */
[----:B------:R-:W-:-:S05]  /*6660*/  IMAD R9, R5, R21, R9 ;  /* 0x0000001505097224 */ /* 0x000fca00078e0209 */
[----:B------:R-:W-:-:S07]  /*6670*/  ISETP.GT.U32.AND P0, PT, R5, R9, PT ;  /* 0x000000090500720c */ /* 0x000fce0003f04070 */
[----:B------:R-:W-:-:S05]  /*6680*/  @!P1 IMAD.IADD R8, R8, 0x1, -R5 ;  /* 0x0000000108089824 */ /* 0x000fca00078e0a05 */
[----:B------:R-:W-:Y:S01]  /*6690*/  ISETP.GT.U32.AND P1, PT, R5, R8, PT ;  /* 0x000000080500720c */ /* 0x000fe20003f24070 */
[----:B------:R-:W-:Y:S01]  /*66a0*/  @!P0 IMAD.IADD R9, R9, 0x1, -R5 ;  /* 0x0000000109098824 */ /* 0x000fe200078e0a05 */
[----:B------:R-:W-:-:S04]  /*66b0*/  ISETP.GT.U32.AND P5, PT, R5, R0, PT ;  /* 0x000000000500720c */ /* 0x000fc80003fa4070 */
[----:B------:R-:W-:-:S07]  /*66c0*/  ISETP.GT.U32.AND P0, PT, R5, R9, PT ;  /* 0x000000090500720c */ /* 0x000fce0003f04070 */
[--C-:B------:R-:W-:Y:S02]  /*66d0*/  @!P1 IMAD.IADD R8, R8, 0x1, -R5.reuse ;  /* 0x0000000108089824 */ /* 0x100fe400078e0a05 */
[--C-:B------:R-:W-:Y:S02]  /*66e0*/  @!P5 IMAD.IADD R0, R0, 0x1, -R5.reuse ;  /* 0x000000010000d824 */ /* 0x100fe400078e0a05 */
[----:B------:R-:W-:Y:S02]  /*66f0*/  IMAD.MOV.U32 R12, RZ, RZ, R8 ;  /* 0x000000ffff0c7224 */ /* 0x000fe400078e0008 */
[----:B------:R-:W-:Y:S02]  /*6700*/  @!P0 IMAD.IADD R9, R9, 0x1, -R5 ;  /* 0x0000000109098824 */ /* 0x000fe400078e0a05 */
[----:B------:R-:W-:Y:S02]  /*6710*/  @!P6 IMAD.MOV R0, RZ, RZ, -R0 ;  /* 0x000000ffff00e224 */ /* 0x000fe400078e0a00 */
[----:B------:R-:W-:Y:S01]  /*6720*/  @!P2 IMAD.MOV R12, RZ, RZ, -R12 ;  /* 0x000000ffff0ca224 */ /* 0x000fe200078e0a0c */
[----:B--2---:R-:W-:-:S02]  /*6730*/  IABS R11, R56 ;  /* 0x00000038000b7213 */ /* 0x004fc40000000000 */
[----:B------:R-:W-:Y:S02]  /*6740*/  ISETP.GE.AND P4, PT, R56, RZ, PT ;  /* 0x000000ff3800720c */ /* 0x000fe40003f86270 */
[----:B------:R-:W2:Y:S01]  /*6750*/  LDL.LU R56, [R1+0x47c] ;  /* 0x00047c0001387983 */ /* 0x000ea20000300800 */
[----:B------:R-:W-:-:S04]  /*6760*/  IMAD.HI.U32 R18, R4, R11, RZ ;  /* 0x0000000b04127227 */ /* 0x000fc800078e00ff */
[----:B------:R-:W-:-:S04]  /*6770*/  IMAD.MOV R18, RZ, RZ, -R18 ;  /* 0x000000ffff127224 */ /* 0x000fc800078e0a12 */
[----:B------:R-:W-:-:S05]  /*6780*/  IMAD R11, R5, R18, R11 ;  /* 0x00000012050b7224 */ /* 0x000fca00078e020b */
[----:B------:R-:W-:Y:S01]  /*6790*/  ISETP.GT.U32.AND P5, PT, R5, R11, PT ;  /* 0x0000000b0500720c */ /* 0x000fe20003fa4070 */
[----:B------:R-:W-:Y:S01]  /*67a0*/  IMAD.MOV.U32 R8, RZ, RZ, R9 ;  /* 0x000000ffff087224 */ /* 0x000fe200078e0009 */
[----:B---3--:R-:W-:-:S05]  /*67b0*/  IABS R13, R58 ;  /* 0x0000003a000d7213 */ /* 0x008fca0000000000 */
[----:B------:R-:W-:-:S04]  /*67c0*/  IMAD.HI.U32 R23, R4, R13, RZ ;  /* 0x0000000d04177227 */ /* 0x000fc800078e00ff */
[----:B------:R-:W-:Y:S01]  /*67d0*/  IMAD.MOV R23, RZ, RZ, -R23 ;  /* 0x000000ffff177224 */ /* 0x000fe200078e0a17 */
[----:B------:R-:W-:Y:S02]  /*67e0*/  ISETP.GE.AND P1, PT, R58, RZ, PT ;  /* 0x000000ff3a00720c */ /* 0x000fe40003f26270 */
[----:B------:R-:W3:Y:S01]  /*67f0*/  LDL.LU R58, [R1+0x480] ;  /* 0x00048000013a7983 */ /* 0x000ee20000300800 */
[----:B------:R-:W-:-:S05]  /*6800*/  IMAD R13, R5, R23, R13 ;  /* 0x00000017050d7224 */ /* 0x000fca00078e020d */
[----:B------:R-:W-:Y:S02]  /*6810*/  ISETP.GT.U32.AND P0, PT, R5, R13, PT ;  /* 0x0000000d0500720c */ /* 0x000fe40003f04070 */
[----:B----4-:R-:W-:-:S05]  /*6820*/  IABS R18, R10 ;  /* 0x0000000a00127213 */ /* 0x010fca0000000000 */
[----:B------:R-:W-:Y:S01]  /*6830*/  IMAD.HI.U32 R28, R4, R18, RZ ;  /* 0x00000012041c7227 */ /* 0x000fe200078e00ff */
[----:B------:R0:W-:Y:S03]  /*6840*/  STL [R1+0x124], R0 ;  /* 0x0001240001007387 */ /* 0x0001e60000100800 */
[----:B------:R-:W-:Y:S01]  /*6850*/  IMAD.MOV R28, RZ, RZ, -R28 ;  /* 0x000000ffff1c7224 */ /* 0x000fe200078e0a1c */
[----:B------:R1:W-:Y:S03]  /*6860*/  STL [R1+0x120], R12 ;  /* 0x0001200c01007387 */ /* 0x0003e60000100800 */
[----:B------:R-:W-:Y:S01]  /*6870*/  IMAD R18, R5, R28, R18 ;  /* 0x0000001c05127224 */ /* 0x000fe200078e0212 */
[----:B------:R-:W4:Y:S01]  /*6880*/  LDL.LU R61, [R1+0x484] ;  /* 0x00048400013d7983 */ /* 0x000f220000300800 */
[----:B------:R-:W-:-:S03]  /*6890*/  @!P0 IMAD.IADD R13, R13, 0x1, -R5 ;  /* 0x000000010d0d8824 */ /* 0x000fc600078e0a05 */
[----:B------:R-:W-:Y:S01]  /*68a0*/  ISETP.GT.U32.AND P0, PT, R5, R18, PT ;  /* 0x000000120500720c */ /* 0x000fe20003f04070 */
[----:B------:R-:W-:Y:S02]  /*68b0*/  @!P5 IMAD.IADD R11, R11, 0x1, -R5 ;  /* 0x000000010b0bd824 */ /* 0x000fe400078e0a05 */
[----:B------:R-:W-:-:S03]  /*68c0*/  @!P3 IMAD.MOV R8, RZ, RZ, -R8 ;  /* 0x000000ffff08b224 */ /* 0x000fc600078e0a08 */
[----:B------:R-:W-:-:S07]  /*68d0*/  ISETP.GT.U32.AND P5, PT, R5, R11, PT ;  /* 0x0000000b0500720c */ /* 0x000fce0003fa4070 */
[----:B------:R-:W-:-:S04]  /*68e0*/  @!P0 IADD3 R18, R18, -R5, RZ ;  /* 0x8000000512128210 */ /* 0x000fc80007ffe0ff */
[----:B------:R-:W-:Y:S02]  /*68f0*/  ISETP.GT.U32.AND P3, PT, R5, R18, PT ;  /* 0x000000120500720c */ /* 0x000fe40003f64070 */
[----:B------:R-:W-:Y:S01]  /*6900*/  IABS R20, R6 ;  /* 0x0000000600147213 */ /* 0x000fe20000000000 */
[----:B------:R-:W-:-:S04]  /*6910*/  @!P5 IMAD.IADD R11, R11, 0x1, -R5 ;  /* 0x000000010b0bd824 */ /* 0x000fc800078e0a05 */
[----:B------:R-:W-:-:S06]  /*6920*/  IMAD.HI.U32 R23, R4, R20, RZ ;  /* 0x0000001404177227 */ /* 0x000fcc00078e00ff */
[----:B------:R-:W-:Y:S01]  /*6930*/  @!P3 IMAD.IADD R18, R18, 0x1, -R5 ;  /* 0x000000011212b824 */ /* 0x000fe200078e0a05 */
[----:B------:R-:W-:-:S05]  /*6940*/  IABS R29, R48 ;  /* 0x00000030001d7213 */ /* 0x000fca0000000000 */
[----:B------:R-:W-:-:S04]  /*6950*/  IMAD.HI.U32 R43, R4, R29, RZ ;  /* 0x0000001d042b7227 */ /* 0x000fc800078e00ff */
[----:B------:R-:W-:-:S04]  /*6960*/  IMAD.MOV R43, RZ, RZ, -R43 ;  /* 0x000000ffff2b7224 */ /* 0x000fc800078e0a2b */
[----:B------:R-:W-:-:S05]  /*6970*/  IMAD R29, R5, R43, R29 ;  /* 0x0000002b051d7224 */ /* 0x000fca00078e021d */
[C---:B------:R-:W-:Y:S01]  /*6980*/  ISETP.GT.U32.AND P3, PT, R5.reuse, R29, PT ;  /* 0x0000001d0500720c */ /* 0x040fe20003f64070 */
[----:B0-----:R-:W-:Y:S02]  /*6990*/  IMAD.MOV.U32 R0, RZ, RZ, R11 ;  /* 0x000000ffff007224 */ /* 0x001fe400078e000b */
[----:B------:R-:W-:Y:S02]  /*69a0*/  IMAD.MOV R23, RZ, RZ, -R23 ;  /* 0x000000ffff177224 */ /* 0x000fe400078e0a17 */
[----:B------:R-:W-:Y:S01]  /*69b0*/  @!P4 IMAD.MOV R0, RZ, RZ, -R0 ;  /* 0x000000ffff00c224 */ /* 0x000fe200078e0a00 */
[----:B------:R-:W-:Y:S01]  /*69c0*/  STL [R1+0x11c], R8 ;  /* 0x00011c0801007387 */ /* 0x000fe20000100800 */
[----:B------:R-:W-:Y:S01]  /*69d0*/  IMAD R20, R5, R23, R20 ;  /* 0x0000001705147224 */ /* 0x000fe200078e0214 */
[----:B------:R-:W-:Y:S02]  /*69e0*/  IABS R23, R3 ;  /* 0x0000000300177213 */ /* 0x000fe40000000000 */
[----:B------:R-:W-:Y:S03]  /*69f0*/  STL [R1+0x118], R0 ;  /* 0x0001180001007387 */ /* 0x000fe60000100800 */
[----:B------:R-:W-:Y:S01]  /*6a00*/  @!P3 IMAD.IADD R29, R29, 0x1, -R5 ;  /* 0x000000011d1db824 */ /* 0x000fe200078e0a05 */
[----:B------:R-:W-:-:S02]  /*6a10*/  ISETP.GE.AND P3, PT, R3, RZ, PT ;  /* 0x000000ff0300720c */ /* 0x000fc40003f66270 */
[----:B------:R-:W4:Y:S01]  /*6a20*/  LDL.LU R3, [R1+0x488] ;  /* 0x0004880001037983 */ /* 0x000f220000300800 */
[----:B------:R-:W-:-:S05]  /*6a30*/  IABS R16, R44 ;  /* 0x0000002c00107213 */ /* 0x000fca0000000000 */
[----:B------:R-:W-:-:S04]  /*6a40*/  IMAD.HI.U32 R21, R4, R16, RZ ;  /* 0x0000001004157227 */ /* 0x000fc800078e00ff */
[----:B------:R-:W-:-:S04]  /*6a50*/  IMAD.MOV R21, RZ, RZ, -R21 ;  /* 0x000000ffff157224 */ /* 0x000fc800078e0a15 */
[----:B------:R-:W-:Y:S01]  /*6a60*/  IMAD R16, R5, R21, R16 ;  /* 0x0000001505107224 */ /* 0x000fe200078e0210 */
[----:B------:R-:W-:-:S04]  /*6a70*/  IABS R21, R59 ;  /* 0x0000003b00157213 */ /* 0x000fc80000000000 */
[----:B------:R-:W-:Y:S01]  /*6a80*/  ISETP.GT.U32.AND P5, PT, R5, R16, PT ;  /* 0x000000100500720c */ /* 0x000fe20003fa4070 */
[----:B------:R-:W-:-:S04]  /*6a90*/  IMAD.HI.U32 R30, R4, R21, RZ ;  /* 0x00000015041e7227 */ /* 0x000fc800078e00ff */
[----:B------:R-:W-:-:S04]  /*6aa0*/  IMAD.MOV R30, RZ, RZ, -R30 ;  /* 0x000000ffff1e7224 */ /* 0x000fc800078e0a1e */
[----:B------:R-:W-:-:S04]  /*6ab0*/  IMAD R21, R5, R30, R21 ;  /* 0x0000001e05157224 */ /* 0x000fc800078e0215 */
[----:B------:R-:W-:Y:S01]  /*6ac0*/  @!P5 IMAD.IADD R16, R16, 0x1, -R5 ;  /* 0x000000011010d824 */ /* 0x000fe200078e0a05 */
[C---:B------:R-:W-:Y:S02]  /*6ad0*/  ISETP.GT.U32.AND P0, PT, R5.reuse, R21, PT ;  /* 0x000000150500720c */ /* 0x040fe40003f04070 */
[C---:B------:R-:W-:Y:S02]  /*6ae0*/  ISETP.GT.U32.AND P5, PT, R5.reuse, R20, PT ;  /* 0x000000140500720c */ /* 0x040fe40003fa4070 */
[----:B------:R-:W-:Y:S01]  /*6af0*/  IABS R28, R60 ;  /* 0x0000003c001c7213 */ /* 0x000fe20000000000 */
[----:B------:R-:W-:Y:S01]  /*6b00*/  IMAD.HI.U32 R32, R4, R23, RZ ;  /* 0x0000001704207227 */ /* 0x000fe200078e00ff */
[----:B------:R-:W-:-:S03]  /*6b10*/  ISETP.GT.U32.AND P2, PT, R5, R16, PT ;  /* 0x000000100500720c */ /* 0x000fc60003f44070 */
[----:B------:R-:W-:-:S04]  /*6b20*/  IMAD.HI.U32 R38, R4, R28, RZ ;  /* 0x0000001c04267227 */ /* 0x000fc800078e00ff */
[--C-:B------:R-:W-:Y:S01]  /*6b30*/  @!P0 IMAD.IADD R21, R21, 0x1, -R5.reuse ;  /* 0x0000000115158824 */ /* 0x100fe200078e0a05 */
[C---:B------:R-:W-:Y:S01]  /*6b40*/  ISETP.GT.U32.AND P0, PT, R5.reuse, R13, PT ;  /* 0x0000000d0500720c */ /* 0x040fe20003f04070 */
[----:B------:R-:W-:Y:S02]  /*6b50*/  @!P5 IMAD.IADD R20, R20, 0x1, -R5 ;  /* 0x000000011414d824 */ /* 0x000fe400078e0a05 */
[----:B------:R-:W-:Y:S02]  /*6b60*/  IMAD.MOV R32, RZ, RZ, -R32 ;  /* 0x000000ffff207224 */ /* 0x000fe400078e0a20 */
[----:B------:R-:W-:Y:S01]  /*6b70*/  IMAD.MOV R38, RZ, RZ, -R38 ;  /* 0x000000ffff267224 */ /* 0x000fe200078e0a26 */
[C---:B------:R-:W-:Y:S01]  /*6b80*/  ISETP.GT.U32.AND P4, PT, R5.reuse, R20, PT ;  /* 0x000000140500720c */ /* 0x040fe20003f84070 */
[C---:B------:R-:W-:Y:S02]  /*6b90*/  IMAD R23, R5.reuse, R32, R23 ;  /* 0x0000002005177224 */ /* 0x040fe400078e0217 */
[----:B------:R-:W-:-:S02]  /*6ba0*/  IMAD R28, R5, R38, R28 ;  /* 0x00000026051c7224 */ /* 0x000fc400078e021c */
[--C-:B------:R-:W-:Y:S02]  /*6bb0*/  @!P2 IMAD.IADD R16, R16, 0x1, -R5.reuse ;  /* 0x000000011010a824 */ /* 0x100fe400078e0a05 */
[--C-:B------:R-:W-:Y:S01]  /*6bc0*/  @!P0 IMAD.IADD R13, R13, 0x1, -R5.reuse ;  /* 0x000000010d0d8824 */ /* 0x100fe200078e0a05 */
[C---:B------:R-:W-:Y:S02]  /*6bd0*/  ISETP.GT.U32.AND P0, PT, R5.reuse, R23, PT ;  /* 0x000000170500720c */ /* 0x040fe40003f04070 */
[----:B------:R-:W-:Y:S02]  /*6be0*/  ISETP.GT.U32.AND P2, PT, R5, R28, PT ;  /* 0x0000001c0500720c */ /* 0x000fe40003f44070 */
[----:B------:R-:W-:Y:S01]  /*6bf0*/  ISETP.GE.AND P5, PT, R44, RZ, PT ;  /* 0x000000ff2c00720c */ /* 0x000fe20003fa6270 */
[----:B------:R-:W-:Y:S01]  /*6c00*/  @!P4 IMAD.IADD R20, R20, 0x1, -R5 ;  /* 0x000000011414c824 */ /* 0x000fe200078e0a05 */
[----:B------:R-:W-:Y:S02]  /*6c10*/  ISETP.GE.AND P4, PT, R10, RZ, PT ;  /* 0x000000ff0a00720c */ /* 0x000fe40003f86270 */
[----:B------:R-:W-:-:S02]  /*6c20*/  IABS R30, R49 ;  /* 0x00000031001e7213 */ /* 0x000fc40000000000 */
[----:B------:R-:W-:Y:S02]  /*6c30*/  ISETP.GT.U32.AND P6, PT, R5, R21, PT ;  /* 0x000000150500720c */ /* 0x000fe40003fc4070 */
[----:B-1----:R-:W-:Y:S01]  /*6c40*/  MOV R12, R13 ;  /* 0x0000000d000c7202 */ /* 0x002fe20000000f00 */
[----:B------:R-:W-:-:S04]  /*6c50*/  IMAD.HI.U32 R44, R4, R30, RZ ;  /* 0x0000001e042c7227 */ /* 0x000fc800078e00ff */
[--C-:B------:R-:W-:Y:S01]  /*6c60*/  @!P0 IMAD.IADD R23, R23, 0x1, -R5.reuse ;  /* 0x0000000117178824 */ /* 0x100fe200078e0a05 */
[----:B------:R-:W-:Y:S01]  /*6c70*/  ISETP.GE.AND P0, PT, R6, RZ, PT ;  /* 0x000000ff0600720c */ /* 0x000fe20003f06270 */
[----:B------:R-:W-:Y:S02]  /*6c80*/  IMAD.MOV.U32 R10, RZ, RZ, R16 ;  /* 0x000000ffff0a7224 */ /* 0x000fe400078e0010 */
[----:B------:R-:W-:Y:S01]  /*6c90*/  @!P2 IMAD.IADD R28, R28, 0x1, -R5 ;  /* 0x000000011c1ca824 */ /* 0x000fe200078e0a05 */
[----:B------:R-:W-:Y:S01]  /*6ca0*/  ISETP.GE.AND P2, PT, R59, RZ, PT ;  /* 0x000000ff3b00720c */ /* 0x000fe20003f46270 */
[----:B------:R-:W-:Y:S02]  /*6cb0*/  IMAD.MOV.U32 R6, RZ, RZ, R18 ;  /* 0x000000ffff067224 */ /* 0x000fe400078e0012 */
[----:B------:R-:W-:Y:S02]  /*6cc0*/  IMAD.MOV R44, RZ, RZ, -R44 ;  /* 0x000000ffff2c7224 */ /* 0x000fe400078e0a2c */
[----:B------:R-:W-:-:S02]  /*6cd0*/  @!P1 IMAD.MOV R12, RZ, RZ, -R12 ;  /* 0x000000ffff0c9224 */ /* 0x000fc400078e0a0c */
[----:B------:R-:W-:Y:S01]  /*6ce0*/  @!P5 IMAD.MOV R10, RZ, RZ, -R10 ;  /* 0x000000ffff0ad224 */ /* 0x000fe200078e0a0a */
[C---:B------:R-:W-:Y:S01]  /*6cf0*/  ISETP.GT.U32.AND P5, PT, R5.reuse, R28, PT ;  /* 0x0000001c0500720c */ /* 0x040fe20003fa4070 */
[----:B------:R-:W-:Y:S01]  /*6d00*/  @!P4 IMAD.MOV R6, RZ, RZ, -R6 ;  /* 0x000000ffff06c224 */ /* 0x000fe200078e0a06 */
[----:B------:R-:W-:Y:S01]  /*6d10*/  STL [R1+0x10c], R12 ;  /* 0x00010c0c01007387 */ /* 0x000fe20000100800 */
[----:B------:R-:W-:Y:S02]  /*6d20*/  IMAD R30, R5, R44, R30 ;  /* 0x0000002c051e7224 */ /* 0x000fe400078e021e */
[----:B------:R-:W-:Y:S01]  /*6d30*/  @!P6 IMAD.IADD R21, R21, 0x1, -R5 ;  /* 0x000000011515e824 */ /* 0x000fe200078e0a05 */
[----:B------:R-:W-:Y:S01]  /*6d40*/  STL [R1+0x108], R10 ;  /* 0x0001080a01007387 */ /* 0x000fe20000100800 */
[----:B--2---:R-:W-:-:S05]  /*6d50*/  IABS R11, R56 ;  /* 0x00000038000b7213 */ /* 0x004fca0000000000 */
[----:B------:R-:W-:-:S04]  /*6d60*/  IMAD.HI.U32 R9, R4, R11, RZ ;  /* 0x0000000b04097227 */ /* 0x000fc800078e00ff */
[----:B------:R-:W-:Y:S01]  /*6d70*/  IMAD.MOV R9, RZ, RZ, -R9 ;  /* 0x000000ffff097224 */ /* 0x000fe200078e0a09 */
[----:B------:R0:W-:Y:S03]  /*6d80*/  STL [R1+0x100], R6 ;  /* 0x0001000601007387 */ /* 0x0001e60000100800 */
[C---:B------:R-:W-:Y:S02]  /*6d90*/  IMAD R11, R5.reuse, R9, R11 ;  /* 0x00000009050b7224 */ /* 0x040fe400078e020b */
[----:B------:R-:W-:Y:S01]  /*6da0*/  IMAD.MOV.U32 R9, RZ, RZ, R20 ;  /* 0x000000ffff097224 */ /* 0x000fe200078e0014 */
[----:B------:R-:W-:Y:S01]  /*6db0*/  ISETP.GT.U32.AND P6, PT, R5, R30, PT ;  /* 0x0000001e0500720c */ /* 0x000fe20003fc4070 */
[----:B0-----:R-:W-:Y:S02]  /*6dc0*/  IMAD.MOV.U32 R6, RZ, RZ, R21 ;  /* 0x000000ffff067224 */ /* 0x001fe400078e0015 */
[----:B------:R-:W-:-:S02]  /*6dd0*/  @!P0 IMAD.MOV R9, RZ, RZ, -R9 ;  /* 0x000000ffff098224 */ /* 0x000fc400078e0a09 */
[----:B------:R-:W-:Y:S02]  /*6de0*/  @!P2 IMAD.MOV R6, RZ, RZ, -R6 ;  /* 0x000000ffff06a224 */ /* 0x000fe400078e0a06 */
[----:B------:R-:W-:Y:S01]  /*6df0*/  @!P5 IMAD.IADD R28, R28, 0x1, -R5 ;  /* 0x000000011c1cd824 */ /* 0x000fe200078e0a05 */
[----:B------:R-:W-:Y:S01]  /*6e00*/  STL [R1+0xfc], R9 ;  /* 0x0000fc0901007387 */ /* 0x000fe20000100800 */
[----:B------:R-:W-:-:S03]  /*6e10*/  ISETP.GE.AND P5, PT, R48, RZ, PT ;  /* 0x000000ff3000720c */ /* 0x000fc60003fa6270 */
[----:B------:R0:W-:Y:S04]  /*6e20*/  STL [R1+0xf8], R6 ;  /* 0x0000f80601007387 */ /* 0x0001e80000100800 */
[----:B------:R-:W2:Y:S01]  /*6e30*/  LDL.LU R48, [R1+0x48c] ;  /* 0x00048c0001307983 */ /* 0x000ea20000300800 */
[----:B------:R-:W-:Y:S01]  /*6e40*/  @!P6 IMAD.IADD R30, R30, 0x1, -R5 ;  /* 0x000000011e1ee824 */ /* 0x000fe200078e0a05 */
[----:B------:R-:W-:-:S04]  /*6e50*/  ISETP.GT.U32.AND P4, PT, R5, R29, PT ;  /* 0x0000001d0500720c */ /* 0x000fc80003f84070 */
[----:B------:R-:W-:-:S09]  /*6e60*/  ISETP.GT.U32.AND P6, PT, R5, R30, PT ;  /* 0x0000001e0500720c */ /* 0x000fd20003fc4070 */
[--C-:B------:R-:W-:Y:S01]  /*6e70*/  @!P4 IMAD.IADD R29, R29, 0x1, -R5.reuse ;  /* 0x000000011d1dc824 */ /* 0x100fe200078e0a05 */
[----:B------:R-:W-:Y:S02]  /*6e80*/  ISETP.GE.AND P4, PT, R49, RZ, PT ;  /* 0x000000ff3100720c */ /* 0x000fe40003f86270 */
[----:B------:R-:W2:Y:S01]  /*6e90*/  LDL.LU R49, [R1+0x490] ;  /* 0x0004900001317983 */ /* 0x000ea20000300800 */
[----:B------:R-:W-:Y:S01]  /*6ea0*/  @!P6 IMAD.IADD R30, R30, 0x1, -R5 ;  /* 0x000000011e1ee824 */ /* 0x000fe200078e0a05 */
[----:B------:R-:W-:Y:S02]  /*6eb0*/  ISETP.GE.AND P6, PT, R56, RZ, PT ;  /* 0x000000ff3800720c */ /* 0x000fe40003fc6270 */
[----:B------:R-:W2:Y:S01]  /*6ec0*/  LDL.LU R56, [R1+0x494] ;  /* 0x0004940001387983 */ /* 0x000ea20000300800 */
[----:B------:R-:W-:Y:S02]  /*6ed0*/  ISETP.GT.U32.AND P1, PT, R5, R23, PT ;  /* 0x000000170500720c */ /* 0x000fe40003f24070 */
[----:B------:R-:W-:-:S02]  /*6ee0*/  ISETP.GE.AND P2, PT, R60, RZ, PT ;  /* 0x000000ff3c00720c */ /* 0x000fc40003f46270 */
[----:B------:R-:W-:Y:S01]  /*6ef0*/  ISETP.GT.U32.AND P0, PT, R5, R11, PT ;  /* 0x0000000b0500720c */ /* 0x000fe20003f04070 */
[----:B0-----:R-:W-:-:S08]  /*6f00*/  IMAD.MOV.U32 R6, RZ, RZ, R28 ;  /* 0x000000ffff067224 */ /* 0x001fd000078e001c */
[----:B------:R-:W-:Y:S01]  /*6f10*/  @!P1 IMAD.IADD R23, R23, 0x1, -R5 ;  /* 0x0000000117179824 */ /* 0x000fe200078e0a05 */
[----:B---3--:R-:W-:-:S03]  /*6f20*/  IABS R8, R58 ;  /* 0x0000003a00087213 */ /* 0x008fc60000000000 */
[----:B------:R-:W-:Y:S02]  /*6f30*/  IMAD.MOV.U32 R10, RZ, RZ, R23 ;  /* 0x000000ffff0a7224 */ /* 0x000fe400078e0017 */
[----:B------:R-:W-:-:S04]  /*6f40*/  IMAD.HI.U32 R0, R4, R8, RZ ;  /* 0x0000000804007227 */ /* 0x000fc800078e00ff */
[----:B------:R-:W-:Y:S02]  /*6f50*/  @!P3 IMAD.MOV R10, RZ, RZ, -R10 ;  /* 0x000000ffff0ab224 */ /* 0x000fe400078e0a0a */
[----:B------:R-:W-:Y:S02]  /*6f60*/  IMAD.MOV.U32 R44, RZ, RZ, R29 ;  /* 0x000000ffff2c7224 */ /* 0x000fe400078e001d */
[----:B------:R-:W-:Y:S02]  /*6f70*/  IMAD.MOV R0, RZ, RZ, -R0 ;  /* 0x000000ffff007224 */ /* 0x000fe400078e0a00 */
[----:B------:R-:W-:Y:S02]  /*6f80*/  @!P2 IMAD.MOV R6, RZ, RZ, -R6 ;  /* 0x000000ffff06a224 */ /* 0x000fe400078e0a06 */
[----:B------:R-:W-:Y:S01]  /*6f90*/  @!P0 IMAD.IADD R11, R11, 0x1, -R5 ;  /* 0x000000010b0b8824 */ /* 0x000fe200078e0a05 */
[----:B------:R-:W-:Y:S01]  /*6fa0*/  ISETP.GE.AND P0, PT, R58, RZ, PT ;  /* 0x000000ff3a00720c */ /* 0x000fe20003f06270 */
[----:B------:R-:W-:Y:S01]  /*6fb0*/  IMAD R8, R5, R0, R8 ;  /* 0x0000000005087224 */ /* 0x000fe200078e0208 */
[----:B------:R-:W3:Y:S01]  /*6fc0*/  LDL.LU R58, [R1+0x498] ;  /* 0x00049800013a7983 */ /* 0x000ee20000300800 */
[----:B------:R-:W-:-:S03]  /*6fd0*/  @!P5 IADD3 R44, -R44, RZ, RZ ;  /* 0x000000ff2c2cd210 */ /* 0x000fc60007ffe1ff */
[----:B------:R-:W-:Y:S01]  /*6fe0*/  STL [R1+0xf4], R10 ;  /* 0x0000f40a01007387 */ /* 0x000fe20000100800 */
[----:B----4-:R-:W-:Y:S02]  /*6ff0*/  IABS R0, R61 ;  /* 0x0000003d00007213 */ /* 0x010fe40000000000 */
[----:B------:R-:W-:Y:S01]  /*7000*/  ISETP.GE.AND P5, PT, R61, RZ, PT ;  /* 0x000000ff3d00720c */ /* 0x000fe20003fa6270 */
[----:B------:R0:W-:Y:S04]  /*7010*/  STL [R1+0xe8], R6 ;  /* 0x0000e80601007387 */ /* 0x0001e80000100800 */
[----:B------:R-:W4:Y:S01]  /*7020*/  LDL.LU R61, [R1+0x49c] ;  /* 0x00049c00013d7983 */ /* 0x000f220000300800 */
[----:B0-----:R-:W-:-:S04]  /*7030*/  IMAD.MOV.U32 R6, RZ, RZ, R30 ;  /* 0x000000ffff067224 */ /* 0x001fc800078e001e */
[----:B------:R-:W-:-:S05]  /*7040*/  @!P4 IMAD.MOV R6, RZ, RZ, -R6 ;  /* 0x000000ffff06c224 */ /* 0x000fca00078e0a06 */
[----:B------:R0:W-:Y:S01]  /*7050*/  STL [R1+0xe4], R6 ;  /* 0x0000e40601007387 */ /* 0x0001e20000100800 */
[----:B------:R-:W-:Y:S02]  /*7060*/  IABS R9, R3 ;  /* 0x0000000300097213 */ /* 0x000fe40000000000 */
[----:B------:R-:W-:Y:S02]  /*7070*/  ISETP.GE.AND P4, PT, R3, RZ, PT ;  /* 0x000000ff0300720c */ /* 0x000fe40003f86270 */
[----:B------:R-:W4:Y:S01]  /*7080*/  LDL.LU R3, [R1+0x4a0] ;  /* 0x0004a00001037983 */ /* 0x000f220000300800 */
[----:B------:R-:W-:Y:S01]  /*7090*/  ISETP.GT.U32.AND P1, PT, R5, R8, PT ;  /* 0x000000080500720c */ /* 0x000fe20003f24070 */
[----:B------:R-:W-:-:S04]  /*70a0*/  IMAD.HI.U32 R13, R4, R0, RZ ;  /* 0x00000000040d7227 */ /* 0x000fc800078e00ff */
[----:B------:R-:W-:-:S08]  /*70b0*/  IMAD.MOV R13, RZ, RZ, -R13 ;  /* 0x000000ffff0d7224 */ /* 0x000fd000078e0a0d */
[----:B------:R-:W-:Y:S01]  /*70c0*/  @!P1 IMAD.IADD R8, R8, 0x1, -R5 ;  /* 0x0000000108089824 */ /* 0x000fe200078e0a05 */
[C---:B------:R-:W-:Y:S01]  /*70d0*/  ISETP.GT.U32.AND P1, PT, R5.reuse, R11, PT ;  /* 0x0000000b0500720c */ /* 0x040fe20003f24070 */
[----:B------:R-:W-:-:S05]  /*70e0*/  IMAD R0, R5, R13, R0 ;  /* 0x0000000d05007224 */ /* 0x000fca00078e0200 */
[----:B------:R-:W-:-:S07]  /*70f0*/  ISETP.GT.U32.AND P3, PT, R5, R0, PT ;  /* 0x000000000500720c */ /* 0x000fce0003f64070 */
[----:B------:R-:W-:Y:S01]  /*7100*/  @!P1 IMAD.IADD R11, R11, 0x1, -R5 ;  /* 0x000000010b0b9824 */ /* 0x000fe200078e0a05 */
[----:B------:R-:W-:-:S03]  /*7110*/  ISETP.GT.U32.AND P2, PT, R5, R8, PT ;  /* 0x000000080500720c */ /* 0x000fc60003f44070 */
[----:B0-----:R-:W-:Y:S02]  /*7120*/  IMAD.MOV.U32 R6, RZ, RZ, R11 ;  /* 0x000000ffff067224 */ /* 0x001fe400078e000b */
[----:B------:R-:W-:-:S04]  /*7130*/  IMAD.HI.U32 R13, R4, R9, RZ ;  /* 0x00000009040d7227 */ /* 0x000fc800078e00ff */
[----:B------:R-:W-:Y:S02]  /*7140*/  @!P6 IMAD.MOV R6, RZ, RZ, -R6 ;  /* 0x000000ffff06e224 */ /* 0x000fe400078e0a06 */
[----:B------:R-:W-:Y:S02]  /*7150*/  IMAD.MOV R13, RZ, RZ, -R13 ;  /* 0x000000ffff0d7224 */ /* 0x000fe400078e0a0d */
[----:B------:R-:W-:Y:S01]  /*7160*/  @!P3 IMAD.IADD R0, R0, 0x1, -R5 ;  /* 0x000000010000b824 */ /* 0x000fe200078e0a05 */
[----:B------:R0:W-:Y:S01]  /*7170*/  STL [R1+0xb4], R6 ;  /* 0x0000b40601007387 */ /* 0x0001e20000100800 */
[C---:B------:R-:W-:Y:S02]  /*7180*/  IMAD R9, R5.reuse, R13, R9 ;  /* 0x0000000d05097224 */ /* 0x040fe400078e0209 */
[----:B------:R-:W-:Y:S01]  /*7190*/  @!P2 IMAD.IADD R8, R8, 0x1, -R5 ;  /* 0x000000010808a824 */ /* 0x000fe200078e0a05 */
[C---:B------:R-:W-:Y:S02]  /*71a0*/  ISETP.GT.U32.AND P6, PT, R5.reuse, R0, PT ;  /* 0x000000000500720c */ /* 0x040fe40003fc4070 */
[----:B------:R-:W-:Y:S01]  /*71b0*/  ISETP.GT.U32.AND P3, PT, R5, R9, PT ;  /* 0x000000090500720c */ /* 0x000fe20003f64070 */
[----:B0-----:R-:W-:-:S04]  /*71c0*/  IMAD.MOV.U32 R6, RZ, RZ, R8 ;  /* 0x000000ffff067224 */ /* 0x001fc800078e0008 */
[----:B------:R-:W-:-:S06]  /*71d0*/  @!P0 IMAD.MOV R6, RZ, RZ, -R6 ;  /* 0x000000ffff068224 */ /* 0x000fcc00078e0a06 */
[--C-:B------:R-:W-:Y:S02]  /*71e0*/  @!P6 IMAD.IADD R0, R0, 0x1, -R5.reuse ;  /* 0x000000010000e824 */ /* 0x100fe400078e0a05 */
[----:B------:R-:W-:-:S05]  /*71f0*/  @!P3 IMAD.IADD R9, R9, 0x1, -R5 ;  /* 0x000000010909b824 */ /* 0x000fca00078e0a05 */
[----:B------:R-:W-:Y:S01]  /*7200*/  ISETP.GT.U32.AND P3, PT, R5, R9, PT ;  /* 0x000000090500720c */ /* 0x000fe20003f64070 */
[----:B------:R-:W-:-:S04]  /*7210*/  IMAD.MOV.U32 R12, RZ, RZ, R0 ;  /* 0x000000ffff0c7224 */ /* 0x000fc800078e0000 */
[----:B------:R-:W-:-:S08]  /*7220*/  @!P5 IMAD.MOV R12, RZ, RZ, -R12 ;  /* 0x000000ffff0cd224 */ /* 0x000fd000078e0a0c */
[----:B------:R-:W-:-:S04]  /*7230*/  @!P3 IMAD.IADD R9, R9, 0x1, -R5 ;  /* 0x000000010909b824 */ /* 0x000fc800078e0a05 */
[----:B------:R-:W-:-:S04]  /*7240*/  IMAD.MOV.U32 R10, RZ, RZ, R9 ;  /* 0x000000ffff0a7224 */ /* 0x000fc800078e0009 */
[----:B------:R-:W-:Y:S01]  /*7250*/  @!P4 IMAD.MOV R10, RZ, RZ, -R10 ;  /* 0x000000ffff0ac224 */ /* 0x000fe200078e0a0a */
[----:B--2---:R-:W-:Y:S02]  /*7260*/  IABS R23, R48 ;  /* 0x0000003000177213 */ /* 0x004fe40000000000 */
[----:B------:R-:W-:Y:S02]  /*7270*/  ISETP.GE.AND P1, PT, R48, RZ, PT ;  /* 0x000000ff3000720c */ /* 0x000fe40003f26270 */
[----:B------:R-:W2:Y:S01]  /*7280*/  LDL.LU R48, [R1+0x4a4] ;  /* 0x0004a40001307983 */ /* 0x000ea20000300800 */
[----:B------:R-:W-:-:S04]  /*7290*/  IMAD.HI.U32 R11, R4, R23, RZ ;  /* 0x00000017040b7227 */ /* 0x000fc800078e00ff */
[----:B------:R-:W-:-:S04]  /*72a0*/  IMAD.MOV R8, RZ, RZ, -R11 ;  /* 0x000000ffff087224 */ /* 0x000fc800078e0a0b */
[----:B------:R-:W-:Y:S01]  /*72b0*/  IMAD R23, R5, R8, R23 ;  /* 0x0000000805177224 */ /* 0x000fe200078e0217 */
[----:B------:R0:W-:Y:S01]  /*72c0*/  STL [R1+0xdc], R6 ;  /* 0x0000dc0601007387 */ /* 0x0001e20000100800 */
[----:B------:R-:W-:Y:S02]  /*72d0*/  ISETP.GE.AND P2, PT, R49, RZ, PT ;  /* 0x000000ff3100720c */ /* 0x000fe40003f46270 */
[----:B------:R-:W-:Y:S02]  /*72e0*/  IABS R21, R49 ;  /* 0x0000003100157213 */ /* 0x000fe40000000000 */
[----:B------:R-:W-:Y:S01]  /*72f0*/  ISETP.GT.U32.AND P6, PT, R5, R23, PT ;  /* 0x000000170500720c */ /* 0x000fe20003fc4070 */
[----:B0-----:R-:W2:Y:S01]  /*7300*/  LDL.LU R6, [R1+0x4a8] ;  /* 0x0004a80001067983 */ /* 0x001ea20000300800 */
[----:B------:R-:W-:-:S03]  /*7310*/  IABS R20, R56 ;  /* 0x0000003800147213 */ /* 0x000fc60000000000 */
[----:B------:R-:W2:Y:S01]  /*7320*/  LDL.LU R49, [R1+0x4ac] ;  /* 0x0004ac0001317983 */ /* 0x000ea20000300800 */
[----:B------:R-:W-:-:S03]  /*7330*/  ISETP.GE.AND P0, PT, R56, RZ, PT ;  /* 0x000000ff3800720c */ /* 0x000fc60003f06270 */
[----:B------:R-:W2:Y:S04]  /*7340*/  LDL.LU R56, [R1+0x4b0] ;  /* 0x0004b00001387983 */ /* 0x000ea80000300800 */
[----:B------:R-:W-:-:S05]  /*7350*/  @!P6 IMAD.IADD R23, R23, 0x1, -R5 ;  /* 0x000000011717e824 */ /* 0x000fca00078e0a05 */
[C---:B------:R-:W-:Y:S01]  /*7360*/  ISETP.GT.U32.AND P6, PT, R5.reuse, R23, PT ;  /* 0x000000170500720c */ /* 0x040fe20003fc4070 */
[----:B------:R-:W-:Y:S01]  /*7370*/  IMAD.HI.U32 R11, R4, R21, RZ ;  /* 0x00000015040b7227 */ /* 0x000fe200078e00ff */
[----:B------:R-:W-:Y:S03]  /*7380*/  STL [R1+0xbc], R12 ;  /* 0x0000bc0c01007387 */ /* 0x000fe60000100800 */
[----:B------:R-:W-:Y:S01]  /*7390*/  IMAD.MOV R11, RZ, RZ, -R11 ;  /* 0x000000ffff0b7224 */ /* 0x000fe200078e0a0b */
[----:B------:R0:W-:Y:S03]  /*73a0*/  STL [R1+0xcc], R10 ;  /* 0x0000cc0a01007387 */ /* 0x0001e60000100800 */
[----:B------:R-:W-:Y:S01]  /*73b0*/  IMAD R21, R5, R11, R21 ;  /* 0x0000000b05157224 */ /* 0x000fe200078e0215 */
[----:B------:R-:W2:Y:S03]  /*73c0*/  LDL.LU R59, [R1+0x4b4] ;  /* 0x0004b400013b7983 */ /* 0x000ea60000300800 */
[----:B------:R-:W-:-:S02]  /*73d0*/  @!P6 IADD3 R23, R23, -R5, RZ ;  /* 0x800000051717e210 */ /* 0x000fc40007ffe0ff */
[----:B---3--:R-:W-:Y:S02]  /*73e0*/  IABS R13, R58 ;  /* 0x0000003a000d7213 */ /* 0x008fe40000000000 */
[----:B------:R-:W-:Y:S02]  /*73f0*/  ISETP.GE.AND P6, PT, R58, RZ, PT ;  /* 0x000000ff3a00720c */ /* 0x000fe40003fc6270 */
[----:B------:R-:W3:Y:S01]  /*7400*/  LDL.LU R58, [R1+0x4b8] ;  /* 0x0004b800013a7983 */ /* 0x000ee20000300800 */
[----:B------:R-:W-:Y:S02]  /*7410*/  ISETP.GT.U32.AND P3, PT, R5, R21, PT ;  /* 0x000000150500720c */ /* 0x000fe40003f64070 */
[----:B----4-:R-:W-:-:S05]  /*7420*/  IABS R8, R61 ;  /* 0x0000003d00087213 */ /* 0x010fca0000000000 */
[----:B------:R-:W-:-:S04]  /*7430*/  IMAD.HI.U32 R16, R4, R8, RZ ;  /* 0x0000000804107227 */ /* 0x000fc800078e00ff */
[----:B------:R-:W-:-:S04]  /*7440*/  IMAD.MOV R16, RZ, RZ, -R16 ;  /* 0x000000ffff107224 */ /* 0x000fc800078e0a10 */
[----:B------:R-:W-:Y:S02]  /*7450*/  IMAD R8, R5, R16, R8 ;  /* 0x0000001005087224 */ /* 0x000fe400078e0208 */
[----:B------:R-:W-:-:S03]  /*7460*/  @!P3 IMAD.IADD R21, R21, 0x1, -R5 ;  /* 0x000000011515b824 */ /* 0x000fc600078e0a05 */
[----:B------:R-:W-:Y:S01]  /*7470*/  ISETP.GT.U32.AND P3, PT, R5, R8, PT ;  /* 0x000000080500720c */ /* 0x000fe20003f64070 */
[----:B0-----:R-:W-:-:S04]  /*7480*/  IMAD.MOV.U32 R10, RZ, RZ, R23 ;  /* 0x000000ffff0a7224 */ /* 0x001fc800078e0017 */
[----:B------:R-:W-:-:S08]  /*7490*/  @!P1 IMAD.MOV R10, RZ, RZ, -R10 ;  /* 0x000000ffff0a9224 */ /* 0x000fd000078e0a0a */
[----:B------:R-:W-:-:S05]  /*74a0*/  @!P3 IMAD.IADD R8, R8, 0x1, -R5 ;  /* 0x000000010808b824 */ /* 0x000fca00078e0a05 */
[----:B------:R-:W-:Y:S01]  /*74b0*/  ISETP.GT.U32.AND P1, PT, R5, R8, PT ;  /* 0x000000080500720c */ /* 0x000fe20003f24070 */
[----:B------:R0:W-:-:S12]  /*74c0*/  STL [R1+0xc8], R10 ;  /* 0x0000c80a01007387 */ /* 0x0001d80000100800 */
[----:B------:R-:W-:Y:S01]  /*74d0*/  @!P1 IMAD.IADD R8, R8, 0x1, -R5 ;  /* 0x0000000108089824 */ /* 0x000fe200078e0a05 */
[----:B------:R-:W-:Y:S02]  /*74e0*/  IABS R11, R3 ;  /* 0x00000003000b7213 */ /* 0x000fe40000000000 */
        /* <DEDUP_REMOVED lines=9> */
[----:B------:R-:W-:Y:S01]  /*7580*/  ISETP.GT.U32.AND P4, PT, R5, R13, PT ;  /* 0x0000000d0500720c */ /* 0x000fe20003f84070 */
[----:B------:R-:W-:-:S06]  /*7590*/  IMAD.HI.U32 R0, R4, R11, RZ ;  /* 0x0000000b04007227 */ /* 0x000fcc00078e00ff */
[----:B------:R-:W-:Y:S01]  /*75a0*/  @!P5 IMAD.IADD R20, R20, 0x1, -R5 ;  /* 0x000000011414d824 */ /* 0x000fe200078e0a05 */
[----:B------:R-:W-:Y:S01]  /*75b0*/  ISETP.GT.U32.AND P5, PT, R5, R21, PT ;  /* 0x000000150500720c */ /* 0x000fe20003fa4070 */
[----:B------:R-:W-:-:S04]  /*75c0*/  IMAD.MOV R0, RZ, RZ, -R0 ;  /* 0x000000ffff007224 */ /* 0x000fc800078e0a00 */
[----:B------:R-:W-:Y:S01]  /*75d0*/  @!P4 IMAD.IADD R13, R13, 0x1, -R5 ;  /* 0x000000010d0dc824 */ /* 0x000fe200078e0a05 */
[C---:B------:R-:W-:Y:S01]  /*75e0*/  ISETP.GT.U32.AND P4, PT, R5.reuse, R20, PT ;  /* 0x000000140500720c */ /* 0x040fe20003f84070 */
[----:B------:R-:W-:-:S03]  /*75f0*/  IMAD R11, R5, R0, R11 ;  /* 0x00000000050b7224 */ /* 0x000fc600078e020b */
[----:B------:R-:W-:-:S03]  /*7600*/  ISETP.GT.U32.AND P3, PT, R5, R13, PT ;  /* 0x0000000d0500720c */ /* 0x000fc60003f64070 */
[----:B------:R-:W-:Y:S01]  /*7610*/  @!P5 IMAD.IADD R21, R21, 0x1, -R5 ;  /* 0x000000011515d824 */ /* 0x000fe200078e0a05 */
[----:B------:R-:W-:-:S03]  /*7620*/  ISETP.GT.U32.AND P5, PT, R5, R11, PT ;  /* 0x0000000b0500720c */ /* 0x000fc60003fa4070 */
[----:B------:R-:W-:-:S04]  /*7630*/  IMAD.MOV.U32 R12, RZ, RZ, R21 ;  /* 0x000000ffff0c7224 */ /* 0x000fc800078e0015 */
[----:B------:R-:W-:Y:S02]  /*7640*/  @!P2 IMAD.MOV R12, RZ, RZ, -R12 ;  /* 0x000000ffff0ca224 */ /* 0x000fe400078e0a0c */
[--C-:B------:R-:W-:Y:S02]  /*7650*/  @!P3 IMAD.IADD R13, R13, 0x1, -R5.reuse ;  /* 0x000000010d0db824 */ /* 0x100fe400078e0a05 */
[--C-:B------:R-:W-:Y:S01]  /*7660*/  @!P4 IMAD.IADD R20, R20, 0x1, -R5.reuse ;  /* 0x000000011414c824 */ /* 0x100fe200078e0a05 */
[----:B------:R-:W-:Y:S01]  /*7670*/  STL [R1+0x74], R12 ;  /* 0x0000740c01007387 */ /* 0x000fe20000100800 */
[----:B------:R-:W-:Y:S02]  /*7680*/  @!P5 IMAD.IADD R11, R11, 0x1, -R5 ;  /* 0x000000010b0bd824 */ /* 0x000fe400078e0a05 */
[----:B0-----:R-:W-:Y:S01]  /*7690*/  IMAD.MOV.U32 R10, RZ, RZ, R20 ;  /* 0x000000ffff0a7224 */ /* 0x001fe200078e0014 */
[----:B------:R-:W4:Y:S01]  /*76a0*/  LDL.LU R60, [R1+0x4c0] ;  /* 0x0004c000013c7983 */ /* 0x000f220000300800 */
[----:B------:R-:W-:-:S02]  /*76b0*/  ISETP.GE.AND P4, PT, R61, RZ, PT ;  /* 0x000000ff3d00720c */ /* 0x000fc40003f86270 */
[----:B------:R-:W-:Y:S01]  /*76c0*/  @!P0 IMAD.MOV R10, RZ, RZ, -R10 ;  /* 0x000000ffff0a8224 */ /* 0x000fe200078e0a0a */
[----:B------:R-:W-:-:S13]  /*76d0*/  ISETP.GT.U32.AND P2, PT, R5, R11, PT ;  /* 0x0000000b0500720c */ /* 0x000fda0003f44070 */
[----:B------:R-:W-:Y:S01]  /*76e0*/  @!P2 IADD3 R11, R11, -R5, RZ ;  /* 0x800000050b0ba210 */ /* 0x000fe20007ffe0ff */
[----:B------:R-:W-:Y:S01]  /*76f0*/  @!P4 IMAD.MOV R8, RZ, RZ, -R8 ;  /* 0x000000ffff08c224 */ /* 0x000fe200078e0a08 */
[----:B--2---:R-:W-:-:S05]  /*7700*/  IABS R9, R48 ;  /* 0x0000003000097213 */ /* 0x004fca0000000000 */
[----:B------:R-:W-:-:S04]  /*7710*/  IMAD.HI.U32 R23, R4, R9, RZ ;  /* 0x0000000904177227 */ /* 0x000fc800078e00ff */
[----:B------:R-:W-:-:S04]  /*7720*/  IMAD.MOV R23, RZ, RZ, -R23 ;  /* 0x000000ffff177224 */ /* 0x000fc800078e0a17 */
[----:B------:R-:W-:-:S05]  /*7730*/  IMAD R9, R5, R23, R9 ;  /* 0x0000001705097224 */ /* 0x000fca00078e0209 */
[----:B------:R-:W-:Y:S02]  /*7740*/  ISETP.GT.U32.AND P3, PT, R5, R9, PT ;  /* 0x000000090500720c */ /* 0x000fe40003f64070 */
[----:B------:R-:W-:Y:S02]  /*7750*/  IABS R16, R6 ;  /* 0x0000000600107213 */ /* 0x000fe40000000000 */
[----:B------:R-:W-:-:S03]  /*7760*/  IABS R0, R49 ;  /* 0x0000003100007213 */ /* 0x000fc60000000000 */
[----:B------:R-:W-:Y:S01]  /*7770*/  IMAD.HI.U32 R29, R4, R16, RZ ;  /* 0x00000010041d7227 */ /* 0x000fe200078e00ff */
[----:B------:R-:W-:Y:S02]  /*7780*/  ISETP.GE.AND P5, PT, R48, RZ, PT ;  /* 0x000000ff3000720c */ /* 0x000fe40003fa6270 */
[----:B------:R-:W-:Y:S01]  /*7790*/  IABS R18, R56 ;  /* 0x0000003800127213 */ /* 0x000fe20000000000 */
[----:B------:R-:W-:Y:S01]  /*77a0*/  IMAD.HI.U32 R28, R4, R0, RZ ;  /* 0x00000000041c7227 */ /* 0x000fe200078e00ff */
[----:B------:R-:W2:Y:S04]  /*77b0*/  LDL.LU R48, [R1+0x4c4] ;  /* 0x0004c40001307983 */ /* 0x000ea80000300800 */
[----:B------:R-:W2:Y:S01]  /*77c0*/  LDL.LU R61, [R1+0x4c8] ;  /* 0x0004c800013d7983 */ /* 0x000ea20000300800 */
[----:B------:R-:W-:-:S02]  /*77d0*/  IMAD.MOV R29, RZ, RZ, -R29 ;  /* 0x000000ffff1d7224 */ /* 0x000fc400078e0a1d */
[----:B------:R-:W-:Y:S01]  /*77e0*/  IMAD.HI.U32 R23, R4, R18, RZ ;  /* 0x0000001204177227 */ /* 0x000fe200078e00ff */
[----:B------:R0:W-:Y:S03]  /*77f0*/  STL [R1+0x8c], R10 ;  /* 0x00008c0a01007387 */ /* 0x0001e60000100800 */
[----:B------:R-:W-:Y:S02]  /*7800*/  IMAD.MOV R28, RZ, RZ, -R28 ;  /* 0x000000ffff1c7224 */ /* 0x000fe400078e0a1c */
[----:B------:R-:W-:Y:S02]  /*7810*/  @!P3 IMAD.IADD R9, R9, 0x1, -R5 ;  /* 0x000000010909b824 */ /* 0x000fe400078e0a05 */
[----:B------:R-:W-:Y:S02]  /*7820*/  IMAD R16, R5, R29, R16 ;  /* 0x0000001d05107224 */ /* 0x000fe400078e0210 */
[----:B------:R-:W-:-:S02]  /*7830*/  IMAD.MOV R23, RZ, RZ, -R23 ;  /* 0x000000ffff177224 */ /* 0x000fc400078e0a17 */
[C---:B------:R-:W-:Y:S02]  /*7840*/  IMAD R0, R5.reuse, R28, R0 ;  /* 0x0000001c05007224 */ /* 0x040fe400078e0200 */
[----:B0-----:R-:W-:Y:S01]  /*7850*/  IMAD.MOV.U32 R10, RZ, RZ, R13 ;  /* 0x000000ffff0a7224 */ /* 0x001fe200078e000d */
[C---:B------:R-:W-:Y:S01]  /*7860*/  ISETP.GT.U32.AND P0, PT, R5.reuse, R9, PT ;  /* 0x000000090500720c */ /* 0x040fe20003f04070 */
[C---:B------:R-:W-:Y:S01]  /*7870*/  IMAD R18, R5.reuse, R23, R18 ;  /* 0x0000001705127224 */ /* 0x040fe200078e0212 */
[C---:B------:R-:W-:Y:S01]  /*7880*/  ISETP.GT.U32.AND P3, PT, R5.reuse, R16, PT ;  /* 0x000000100500720c */ /* 0x040fe20003f64070 */
[----:B------:R-:W-:Y:S01]  /*7890*/  @!P6 IMAD.MOV R10, RZ, RZ, -R10 ;  /* 0x000000ffff0ae224 */ /* 0x000fe200078e0a0a */
[C---:B------:R-:W-:Y:S02]  /*78a0*/  ISETP.GT.U32.AND P6, PT, R5.reuse, R0, PT ;  /* 0x000000000500720c */ /* 0x040fe40003fc4070 */
[----:B------:R-:W-:Y:S02]  /*78b0*/  ISETP.GT.U32.AND P2, PT, R5, R18, PT ;  /* 0x000000120500720c */ /* 0x000fe40003f44070 */
[----:B------:R-:W-:Y:S01]  /*78c0*/  STL [R1+0x94], R10 ;  /* 0x0000940a01007387 */ /* 0x000fe20000100800 */
[----:B---3--:R-:W-:-:S03]  /*78d0*/  IABS R32, R58 ;  /* 0x0000003a00207213 */ /* 0x008fc60000000000 */
[----:B------:R0:W-:Y:S01]  /*78e0*/  STL [R1+0xa8], R8 ;  /* 0x0000a80801007387 */ /* 0x0001e20000100800 */
[--C-:B------:R-:W-:Y:S01]  /*78f0*/  @!P0 IMAD.IADD R9, R9, 0x1, -R5.reuse ;  /* 0x0000000109098824 */ /* 0x100fe200078e0a05 */
[----:B------:R-:W-:Y:S01]  /*7900*/  ISETP.GE.AND P0, PT, R49, RZ, PT ;  /* 0x000000ff3100720c */ /* 0x000fe20003f06270 */
[--C-:B------:R-:W-:Y:S01]  /*7910*/  @!P3 IMAD.IADD R16, R16, 0x1, -R5.reuse ;  /* 0x000000011010b824 */ /* 0x100fe200078e0a05 */
[----:B------:R-:W-:Y:S01]  /*7920*/  ISETP.GE.AND P3, PT, R56, RZ, PT ;  /* 0x000000ff3800720c */ /* 0x000fe20003f66270 */
[--C-:B------:R-:W-:Y:S01]  /*7930*/  @!P6 IMAD.IADD R0, R0, 0x1, -R5.reuse ;  /* 0x000000010000e824 */ /* 0x100fe200078e0a05 */
[----:B------:R-:W3:Y:S01]  /*7940*/  LDL.LU R49, [R1+0x4cc] ;  /* 0x0004cc0001317983 */ /* 0x000ee20000300800 */
[----:B------:R-:W-:-:S03]  /*7950*/  @!P2 IMAD.IADD R18, R18, 0x1, -R5 ;  /* 0x000000011212a824 */ /* 0x000fc600078e0a05 */
[----:B------:R-:W3:Y:S01]  /*7960*/  LDL.LU R56, [R1+0x4d0] ;  /* 0x0004d00001387983 */ /* 0x000ee20000300800 */
[C---:B------:R-:W-:Y:S01]  /*7970*/  ISETP.GT.U32.AND P2, PT, R5.reuse, R0, PT ;  /* 0x000000000500720c */ /* 0x040fe20003f44070 */
[----:B0-----:R-:W-:Y:S01]  /*7980*/  IMAD.HI.U32 R8, R4, R32, RZ ;  /* 0x0000002004087227 */ /* 0x001fe200078e00ff */
[----:B------:R-:W-:-:S03]  /*7990*/  ISETP.GT.U32.AND P6, PT, R5, R16, PT ;  /* 0x000000100500720c */ /* 0x000fc60003fc4070 */
[----:B------:R-:W-:Y:S01]  /*79a0*/  IMAD.MOV R8, RZ, RZ, -R8 ;  /* 0x000000ffff087224 */ /* 0x000fe200078e0a08 */
[----:B------:R-:W-:Y:S01]  /*79b0*/  ISETP.GE.AND P4, PT, R6, RZ, PT ;  /* 0x000000ff0600720c */ /* 0x000fe20003f86270 */
[----:B------:R-:W-:Y:S02]  /*79c0*/  IMAD.MOV.U32 R6, RZ, RZ, R11 ;  /* 0x000000ffff067224 */ /* 0x000fe400078e000b */
[C---:B------:R-:W-:Y:S02]  /*79d0*/  IMAD R32, R5.reuse, R8, R32 ;  /* 0x0000000805207224 */ /* 0x040fe400078e0220 */
[----:B------:R-:W-:Y:S02]  /*79e0*/  @!P1 IMAD.MOV R6, RZ, RZ, -R6 ;  /* 0x000000ffff069224 */ /* 0x000fe400078e0a06 */
[--C-:B------:R-:W-:Y:S01]  /*79f0*/  @!P2 IMAD.IADD R0, R0, 0x1, -R5.reuse ;  /* 0x000000010000a824 */ /* 0x100fe200078e0a05 */
[C---:B------:R-:W-:Y:S01]  /*7a00*/  ISETP.GT.U32.AND P2, PT, R5.reuse, R32, PT ;  /* 0x000000200500720c */ /* 0x040fe20003f44070 */
[----:B------:R-:W-:Y:S01]  /*7a10*/  @!P6 IMAD.IADD R16, R16, 0x1, -R5 ;  /* 0x000000011010e824 */ /* 0x000fe200078e0a05 */
[----:B------:R0:W-:Y:S01]  /*7a20*/  STL [R1+0x9c], R6 ;  /* 0x00009c0601007387 */ /* 0x0001e20000100800 */
[----:B------:R-:W-:Y:S01]  /*7a30*/  IMAD.MOV.U32 R10, RZ, RZ, R9 ;  /* 0x000000ffff0a7224 */ /* 0x000fe200078e0009 */
[----:B------:R-:W-:-:S03]  /*7a40*/  ISETP.GT.U32.AND P1, PT, R5, R18, PT ;  /* 0x000000120500720c */ /* 0x000fc60003f24070 */
[----:B------:R-:W-:Y:S02]  /*7a50*/  @!P5 IMAD.MOV R10, RZ, RZ, -R10 ;  /* 0x000000ffff0ad224 */ /* 0x000fe400078e0a0a */
[----:B0-----:R-:W-:-:S04]  /*7a60*/  IMAD.MOV.U32 R6, RZ, RZ, R16 ;  /* 0x000000ffff067224 */ /* 0x001fc800078e0010 */
[----:B------:R-:W-:Y:S01]  /*7a70*/  @!P4 IMAD.MOV R6, RZ, RZ, -R6 ;  /* 0x000000ffff06c224 */ /* 0x000fe200078e0a06 */
[----:B------:R-:W-:Y:S01]  /*7a80*/  STL [R1+0x5c], R10 ;  /* 0x00005c0a01007387 */ /* 0x000fe20000100800 */
[--C-:B------:R-:W-:Y:S01]  /*7a90*/  @!P2 IMAD.IADD R32, R32, 0x1, -R5.reuse ;  /* 0x000000012020a824 */ /* 0x100fe200078e0a05 */
[----:B------:R-:W-:Y:S02]  /*7aa0*/  ISETP.GE.AND P2, PT, R58, RZ, PT ;  /* 0x000000ff3a00720c */ /* 0x000fe40003f46270 */
[----:B------:R0:W-:Y:S04]  /*7ab0*/  STL [R1+0x58], R6 ;  /* 0x0000580601007387 */ /* 0x0001e80000100800 */
[----:B------:R-:W3:Y:S01]  /*7ac0*/  LDL.LU R58, [R1+0x4d4] ;  /* 0x0004d400013a7983 */ /* 0x000ee20000300800 */
[----:B------:R-:W-:Y:S01]  /*7ad0*/  ISETP.GT.U32.AND P4, PT, R5, R32, PT ;  /* 0x000000200500720c */ /* 0x000fe20003f84070 */
[----:B------:R-:W-:Y:S01]  /*7ae0*/  @!P1 IMAD.IADD R18, R18, 0x1, -R5 ;  /* 0x0000000112129824 */ /* 0x000fe200078e0a05 */
[----:B------:R-:W-:-:S03]  /*7af0*/  @!P0 IADD3 R0, -R0, RZ, RZ ;  /* 0x000000ff00008210 */ /* 0x000fc60007ffe1ff */
[----:B0-----:R-:W-:-:S04]  /*7b00*/  IMAD.MOV.U32 R6, RZ, RZ, R18 ;  /* 0x000000ffff067224 */ /* 0x001fc800078e0012 */
[----:B------:R-:W-:Y:S01]  /*7b10*/  @!P3 IMAD.MOV R6, RZ, RZ, -R6 ;  /* 0x000000ffff06b224 */ /* 0x000fe200078e0a06 */
[----:B------:R0:W-:Y:S03]  /*7b20*/  STL [R1+0x4c], R0 ;  /* 0x00004c0001007387 */ /* 0x0001e60000100800 */
[----:B------:R-:W-:Y:S01]  /*7b30*/  @!P4 IMAD.IADD R32, R32, 0x1, -R5 ;  /* 0x000000012020c824 */ /* 0x000fe200078e0a05 */
[----:B------:R1:W-:Y:S01]  /*7b40*/  STL [R1+0x3c], R6 ;  /* 0x00003c0601007387 */ /* 0x0003e20000100800 */
[----:B----4-:R-:W-:Y:S02]  /*7b50*/  IABS R38, R3 ;  /* 0x0000000300267213 */ /* 0x010fe40000000000 */
[----:B------:R-:W-:Y:S02]  /*7b60*/  ISETP.GE.AND P4, PT, R3, RZ, PT ;  /* 0x000000ff0300720c */ /* 0x000fe40003f86270 */
[----:B------:R-:W4:Y:S01]  /*7b70*/  LDL.LU R3, [R1+0x4d8] ;  /* 0x0004d80001037983 */ /* 0x000f220000300800 */
[----:B------:R-:W-:-:S05]  /*7b80*/  IABS R23, R59 ;  /* 0x0000003b00177213 */ /* 0x000fca0000000000 */
[----:B------:R-:W-:-:S04]  /*7b90*/  IMAD.HI.U32 R13, R4, R23, RZ ;  /* 0x00000017040d7227 */ /* 0x000fc800078e00ff */
[----:B------:R-:W-:-:S04]  /*7ba0*/  IMAD.MOV R13, RZ, RZ, -R13 ;  /* 0x000000ffff0d7224 */ /* 0x000fc800078e0a0d */
[----:B------:R-:W-:-:S05]  /*7bb0*/  IMAD R23, R5, R13, R23 ;  /* 0x0000000d05177224 */ /* 0x000fca00078e0217 */
[----:B------:R-:W-:Y:S01]  /*7bc0*/  ISETP.GT.U32.AND P6, PT, R5, R23, PT ;  /* 0x000000170500720c */ /* 0x000fe20003fc4070 */
[----:B------:R-:W-:-:S04]  /*7bd0*/  IMAD.HI.U32 R20, R4, R38, RZ ;  /* 0x0000002604147227 */ /* 0x000fc800078e00ff */
[----:B------:R-:W-:-:S08]  /*7be0*/  IMAD.MOV R20, RZ, RZ, -R20 ;  /* 0x000000ffff147224 */ /* 0x000fd000078e0a14 */
[----:B------:R-:W-:Y:S02]  /*7bf0*/  @!P6 IMAD.IADD R23, R23, 0x1, -R5 ;  /* 0x000000011717e824 */ /* 0x000fe400078e0a05 */
[----:B------:R-:W-:-:S03]  /*7c00*/  IMAD R38, R5, R20, R38 ;  /* 0x0000001405267224 */ /* 0x000fc600078e0226 */
[C---:B------:R-:W-:Y:S02]  /*7c10*/  ISETP.GT.U32.AND P5, PT, R5.reuse, R23, PT ;  /* 0x000000170500720c */ /* 0x040fe40003fa4070 */
[----:B------:R-:W-:Y:S02]  /*7c20*/  ISETP.GT.U32.AND P6, PT, R5, R38, PT ;  /* 0x000000260500720c */ /* 0x000fe40003fc4070 */
[----:B------:R-:W-:-:S05]  /*7c30*/  IABS R13, R60 ;  /* 0x0000003c000d7213 */ /* 0x000fca0000000000 */
[----:B------:R-:W-:-:S04]  /*7c40*/  IMAD.HI.U32 R28, R4, R13, RZ ;  /* 0x0000000d041c7227 */ /* 0x000fc800078e00ff */
[----:B------:R-:W-:-:S04]  /*7c50*/  IMAD.MOV R28, RZ, RZ, -R28 ;  /* 0x000000ffff1c7224 */ /* 0x000fc800078e0a1c */
[----:B------:R-:W-:Y:S02]  /*7c60*/  IMAD R13, R5, R28, R13 ;  /* 0x0000001c050d7224 */ /* 0x000fe400078e020d */
[----:B------:R-:W-:-:S03]  /*7c70*/  @!P5 IMAD.IADD R23, R23, 0x1, -R5 ;  /* 0x000000011717d824 */ /* 0x000fc600078e0a05 */
[----:B------:R-:W-:Y:S02]  /*7c80*/  ISETP.GT.U32.AND P0, PT, R5, R13, PT ;  /* 0x0000000d0500720c */ /* 0x000fe40003f04070 */
[----:B------:R-:W-:Y:S01]  /*7c90*/  ISETP.GE.AND P1, PT, R59, RZ, PT ;  /* 0x000000ff3b00720c */ /* 0x000fe20003f26270 */
[----:B------:R-:W-:-:S05]  /*7ca0*/  @!P6 IMAD.IADD R38, R38, 0x1, -R5 ;  /* 0x000000012626e824 */ /* 0x000fca00078e0a05 */
[----:B------:R-:W-:-:S05]  /*7cb0*/  ISETP.GT.U32.AND P6, PT, R5, R38, PT ;  /* 0x000000260500720c */ /* 0x000fca0003fc4070 */
[----:B------:R-:W-:Y:S02]  /*7cc0*/  @!P0 IMAD.IADD R13, R13, 0x1, -R5 ;  /* 0x000000010d0d8824 */ /* 0x000fe400078e0a05 */
[----:B------:R-:W-:Y:S02]  /*7cd0*/  @!P1 IMAD.MOV R23, RZ, RZ, -R23 ;  /* 0x000000ffff179224 */ /* 0x000fe400078e0a17 */
[----:B------:R-:W-:-:S04]  /*7ce0*/  @!P2 IMAD.MOV R32, RZ, RZ, -R32 ;  /* 0x000000ffff20a224 */ /* 0x000fc800078e0a20 */
[----:B------:R-:W-:Y:S01]  /*7cf0*/  @!P6 IMAD.IADD R38, R38, 0x1, -R5 ;  /* 0x000000012626e824 */ /* 0x000fe200078e0a05 */
[----:B------:R-:W-:-:S03]  /*7d00*/  ISETP.GE.AND P6, PT, R60, RZ, PT ;  /* 0x000000ff3c00720c */ /* 0x000fc60003fc6270 */
[----:B------:R-:W-:Y:S01]  /*7d10*/  @!P4 IMAD.MOV R38, RZ, RZ, -R38 ;  /* 0x000000ffff26c224 */ /* 0x000fe200078e0a26 */
[----:B--2---:R-:W-:Y:S02]  /*7d20*/  IABS R11, R48 ;  /* 0x00000030000b7213 */ /* 0x004fe40000000000 */
[----:B------:R-:W-:-:S03]  /*7d30*/  IABS R8, R61 ;  /* 0x0000003d00087213 */ /* 0x000fc60000000000 */
[----:B------:R-:W-:-:S04]  /*7d40*/  IMAD.HI.U32 R21, R4, R11, RZ ;  /* 0x0000000b04157227 */ /* 0x000fc800078e00ff */
[----:B------:R-:W-:-:S04]  /*7d50*/  IMAD.HI.U32 R20, R4, R8, RZ ;  /* 0x0000000804147227 */ /* 0x000fc800078e00ff */
[----:B------:R-:W-:Y:S02]  /*7d60*/  IMAD.MOV R20, RZ, RZ, -R20 ;  /* 0x000000ffff147224 */ /* 0x000fe400078e0a14 */
[----:B------:R-:W-:Y:S02]  /*7d70*/  IMAD.MOV R21, RZ, RZ, -R21 ;  /* 0x000000ffff157224 */ /* 0x000fe400078e0a15 */
[C---:B------:R-:W-:Y:S02]  /*7d80*/  IMAD R8, R5.reuse, R20, R8 ;  /* 0x0000001405087224 */ /* 0x040fe400078e0208 */
[----:B------:R-:W-:-:S03]  /*7d90*/  IMAD R11, R5, R21, R11 ;  /* 0x00000015050b7224 */ /* 0x000fc600078e020b */
[C---:B------:R-:W-:Y:S02]  /*7da0*/  ISETP.GT.U32.AND P5, PT, R5.reuse, R8, PT ;  /* 0x000000080500720c */ /* 0x040fe40003fa4070 */
[----:B------:R-:W-:Y:S02]  /*7db0*/  ISETP.GT.U32.AND P3, PT, R5, R11, PT ;  /* 0x0000000b0500720c */ /* 0x000fe40003f64070 */
[----:B------:R-:W-:Y:S02]  /*7dc0*/  ISETP.GE.AND P0, PT, R48, RZ, PT ;  /* 0x000000ff3000720c */ /* 0x000fe40003f06270 */
[----:B------:R-:W2:Y:S07]  /*7dd0*/  LDL.LU R48, [R1+0x4dc] ;  /* 0x0004dc0001307983 */ /* 0x000eae0000300800 */
[----:B------:R-:W-:Y:S01]  /*7de0*/  @!P5 IMAD.IADD R8, R8, 0x1, -R5 ;  /* 0x000000010808d824 */ /* 0x000fe200078e0a05 */
[----:B---3--:R-:W-:-:S02]  /*7df0*/  IABS R20, R49 ;  /* 0x0000003100147213 */ /* 0x008fc40000000000 */
[----:B------:R-:W-:Y:S01]  /*7e00*/  IABS R9, R56 ;  /* 0x0000003800097213 */ /* 0x000fe20000000000 */
[----:B------:R-:W-:-:S04]  /*7e10*/  @!P3 IMAD.IADD R11, R11, 0x1, -R5 ;  /* 0x000000010b0bb824 */ /* 0x000fc800078e0a05 */
[----:B0-----:R-:W-:Y:S02]  /*7e20*/  IMAD.MOV.U32 R0, RZ, RZ, R9 ;  /* 0x000000ffff007224 */ /* 0x001fe400078e0009 */
[----:B------:R-:W-:Y:S01]  /*7e30*/  IMAD.HI.U32 R9, R4, R20, RZ ;  /* 0x0000001404097227 */ /* 0x000fe200078e00ff */
[C---:B------:R-:W-:Y:S02]  /*7e40*/  ISETP.GT.U32.AND P1, PT, R5.reuse, R8, PT ;  /* 0x000000080500720c */ /* 0x040fe40003f24070 */
[C---:B------:R-:W-:Y:S01]  /*7e50*/  ISETP.GT.U32.AND P3, PT, R5.reuse, R13, PT ;  /* 0x0000000d0500720c */ /* 0x040fe20003f64070 */
[----:B------:R-:W-:Y:S01]  /*7e60*/  IMAD.MOV R9, RZ, RZ, -R9 ;  /* 0x000000ffff097224 */ /* 0x000fe200078e0a09 */
[----:B------:R-:W-:-:S03]  /*7e70*/  ISETP.GT.U32.AND P5, PT, R5, R11, PT ;  /* 0x0000000b0500720c */ /* 0x000fc60003fa4070 */
[----:B------:R-:W-:Y:S02]  /*7e80*/  IMAD R9, R5, R9, R20 ;  /* 0x0000000905097224 */ /* 0x000fe400078e0214 */
[----:B------:R-:W-:-:S03]  /*7e90*/  IMAD.HI.U32 R16, R4, R0, RZ ;  /* 0x0000000004107227 */ /* 0x000fc600078e00ff */
[----:B------:R-:W-:Y:S01]  /*7ea0*/  ISETP.GT.U32.AND P2, PT, R5, R9, PT ;  /* 0x000000090500720c */ /* 0x000fe20003f44070 */
[--C-:B------:R-:W-:Y:S01]  /*7eb0*/  @!P1 IMAD.IADD R8, R8, 0x1, -R5.reuse ;  /* 0x0000000108089824 */ /* 0x100fe200078e0a05 */
[----:B------:R-:W-:Y:S01]  /*7ec0*/  ISETP.GE.AND P1, PT, R56, RZ, PT ;  /* 0x000000ff3800720c */ /* 0x000fe20003f26270 */
[--C-:B------:R-:W-:Y:S01]  /*7ed0*/  @!P3 IMAD.IADD R13, R13, 0x1, -R5.reuse ;  /* 0x000000010d0db824 */ /* 0x100fe200078e0a05 */
[----:B------:R-:W3:Y:S01]  /*7ee0*/  LDL.LU R56, [R1+0x4e0] ;  /* 0x0004e00001387983 */ /* 0x000ee20000300800 */
[----:B------:R-:W-:Y:S02]  /*7ef0*/  @!P5 IMAD.IADD R11, R11, 0x1, -R5 ;  /* 0x000000010b0bd824 */ /* 0x000fe400078e0a05 */
[----:B------:R-:W-:Y:S02]  /*7f00*/  IMAD.MOV R16, RZ, RZ, -R16 ;  /* 0x000000ffff107224 */ /* 0x000fe400078e0a10 */
[----:B-1----:R-:W-:Y:S02]  /*7f10*/  IMAD.MOV.U32 R6, RZ, RZ, R13 ;  /* 0x000000ffff067224 */ /* 0x002fe400078e000d */
[----:B------:R-:W-:-:S02]  /*7f20*/  IMAD.MOV.U32 R10, RZ, RZ, R11 ;  /* 0x000000ffff0a7224 */ /* 0x000fc400078e000b */
[----:B------:R-:W-:Y:S02]  /*7f30*/  IMAD R0, R5, R16, R0 ;  /* 0x0000001005007224 */ /* 0x000fe400078e0200 */
[----:B------:R-:W-:Y:S01]  /*7f40*/  @!P2 IMAD.IADD R9, R9, 0x1, -R5 ;  /* 0x000000010909a824 */ /* 0x000fe200078e0a05 */
[----:B------:R-:W-:Y:S01]  /*7f50*/  @!P0 IADD3 R10, -R10, RZ, RZ ;  /* 0x000000ff0a0a8210 */ /* 0x000fe20007ffe1ff */
[----:B------:R-:W-:Y:S01]  /*7f60*/  @!P6 IMAD.MOV R6, RZ, RZ, -R6 ;  /* 0x000000ffff06e224 */ /* 0x000fe200078e0a06 */
[C---:B------:R-:W-:Y:S02]  /*7f70*/  ISETP.GT.U32.AND P3, PT, R5.reuse, R0, PT ;  /* 0x000000000500720c */ /* 0x040fe40003f64070 */
[----:B------:R-:W-:Y:S02]  /*7f80*/  IABS R21, R58 ;  /* 0x0000003a00157213 */ /* 0x000fe40000000000 */
[----:B------:R-:W-:Y:S02]  /*7f90*/  ISETP.GE.AND P2, PT, R58, RZ, PT ;  /* 0x000000ff3a00720c */ /* 0x000fe40003f46270 */
[----:B------:R-:W3:Y:S01]  /*7fa0*/  LDL.LU R58, [R1+0x4e4] ;  /* 0x0004e400013a7983 */ /* 0x000ee20000300800 */
[----:B------:R-:W-:-:S03]  /*7fb0*/  ISETP.GT.U32.AND P6, PT, R5, R9, PT ;  /* 0x000000090500720c */ /* 0x000fc60003fc4070 */
[----:B------:R-:W3:Y:S01]  /*7fc0*/  LDL.LU R28, [R1+0x4e8] ;  /* 0x0004e800011c7983 */ /* 0x000ee20000300800 */
[----:B------:R-:W-:-:S03]  /*7fd0*/  ISETP.GE.AND P4, PT, R61, RZ, PT ;  /* 0x000000ff3d00720c */ /* 0x000fc60003f86270 */
[----:B------:R0:W-:Y:S04]  /*7fe0*/  STL [R1+0x8], R6 ;  /* 0x0000080601007387 */ /* 0x0001e80000100800 */
[----:B------:R-:W-:Y:S04]  /*7ff0*/  STL [R1+0xc], R10 ;  /* 0x00000c0a01007387 */ /* 0x000fe80000100800 */
[----:B------:R-:W3:Y:S01]  /*8000*/  LDL.LU R29, [R1+0x4ec] ;  /* 0x0004ec00011d7983 */ /* 0x000ee20000300800 */
[----:B------:R-:W-:Y:S01]  /*8010*/  ISETP.GE.AND P5, PT, R49, RZ, PT ;  /* 0x000000ff3100720c */ /* 0x000fe20003fa6270 */
[----:B------:R-:W-:-:S02]  /*8020*/  @!P3 IMAD.IADD R0, R0, 0x1, -R5 ;  /* 0x000000010000b824 */ /* 0x000fc400078e0a05 */
[----:B0-----:R-:W-:Y:S01]  /*8030*/  IMAD.MOV.U32 R6, RZ, RZ, R8 ;  /* 0x000000ffff067224 */ /* 0x001fe200078e0008 */
[----:B------:R-:W3:Y:S01]  /*8040*/  LDL.LU R14, [R1+0x4f0] ;  /* 0x0004f000010e7983 */ /* 0x000ee20000300800 */
[----:B------:R-:W-:Y:S01]  /*8050*/  @!P6 IMAD.IADD R9, R9, 0x1, -R5 ;  /* 0x000000010909e824 */ /* 0x000fe200078e0a05 */
[----:B------:R-:W-:Y:S01]  /*8060*/  ISETP.GT.U32.AND P3, PT, R5, R0, PT ;  /* 0x000000000500720c */ /* 0x000fe20003f64070 */
[----:B------:R-:W-:-:S05]  /*8070*/  @!P4 IMAD.MOV R6, RZ, RZ, -R6 ;  /* 0x000000ffff06c224 */ /* 0x000fca00078e0a06 */
[----:B------:R0:W-:Y:S01]  /*8080*/  STL [R1+0x10], R6 ;  /* 0x0000100601007387 */ /* 0x0001e20000100800 */
[----:B----4-:R-:W-:Y:S02]  /*8090*/  IABS R20, R3 ;  /* 0x0000000300147213 */ /* 0x010fe40000000000 */
[----:B------:R-:W-:Y:S01]  /*80a0*/  ISETP.GE.AND P4, PT, R3, RZ, PT ;  /* 0x000000ff0300720c */ /* 0x000fe20003f86270 */
[----:B------:R-:W-:-:S04]  /*80b0*/  IMAD.MOV.U32 R3, RZ, RZ, R9 ;  /* 0x000000ffff037224 */ /* 0x000fc800078e0009 */
[----:B------:R-:W-:Y:S02]  /*80c0*/  @!P5 IMAD.MOV R3, RZ, RZ, -R3 ;  /* 0x000000ffff03d224 */ /* 0x000fe400078e0a03 */
[----:B------:R-:W-:-:S03]  /*80d0*/  @!P3 IMAD.IADD R0, R0, 0x1, -R5 ;  /* 0x000000010000b824 */ /* 0x000fc600078e0a05 */
[----:B------:R1:W-:Y:S04]  /*80e0*/  STL [R1+0x18], R3 ;  /* 0x0000180301007387 */ /* 0x0003e80000100800 */
[----:B------:R-:W4:Y:S04]  /*80f0*/  LDL.LU R12, [R1+0x4f4] ;  /* 0x0004f400010c7983 */ /* 0x000f280000300800 */
[----:B0-----:R-:W4:Y:S01]  /*8100*/  LDL.LU R6, [R1+0x4f8] ;  /* 0x0004f80001067983 */ /* 0x001f220000300800 */
[----:B-1----:R-:W-:-:S03]  /*8110*/  IMAD.MOV.U32 R3, RZ, RZ, R0 ;  /* 0x000000ffff037224 */ /* 0x002fc600078e0000 */
[----:B------:R-:W4:Y:S01]  /*8120*/  LDL.LU R59, [R1+0x4fc] ;  /* 0x0004fc00013b7983 */ /* 0x000f220000300800 */
[----:B------:R-:W-:-:S05]  /*8130*/  @!P1 IMAD.MOV R3, RZ, RZ, -R3 ;  /* 0x000000ffff039224 */ /* 0x000fca00078e0a03 */
[----:B------:R0:W-:Y:S04]  /*8140*/  STL [R1+0x14], R3 ;  /* 0x0000140301007387 */ /* 0x0001e80000100800 */
[----:B------:R-:W4:Y:S04]  /*8150*/  LDL.LU R60, [R1+0x500] ;  /* 0x00050000013c7983 */ /* 0x000f280000300800 */
[----:B0-----:R-:W4:Y:S04]  /*8160*/  LDL.LU R3, [R1+0x504] ;  /* 0x0005040001037983 */ /* 0x001f280000300800 */
[----:B------:R-:W4:Y:S04]  /*8170*/  LDL.LU R61, [R1+0x508] ;  /* 0x00050800013d7983 */ /* 0x000f280000300800 */
[----:B------:R-:W4:Y:S01]  /*8180*/  LDL.LU R10, [R1+0x50c] ;  /* 0x00050c00010a7983 */ /* 0x000f220000300800 */
[----:B------:R-:W-:-:S04]  /*8190*/  IMAD.HI.U32 R16, R4, R21, RZ ;  /* 0x0000001504107227 */ /* 0x000fc800078e00ff */
[----:B------:R-:W-:-:S04]  /*81a0*/  IMAD.MOV R16, RZ, RZ, -R16 ;  /* 0x000000ffff107224 */ /* 0x000fc800078e0a10 */
[----:B------:R-:W-:-:S05]  /*81b0*/  IMAD R21, R5, R16, R21 ;  /* 0x0000001005157224 */ /* 0x000fca00078e0215 */
[----:B------:R-:W-:Y:S01]  /*81c0*/  ISETP.GT.U32.AND P0, PT, R5, R21, PT ;  /* 0x000000150500720c */ /* 0x000fe20003f04070 */
[----:B------:R-:W-:-:S12]  /*81d0*/  IMAD.HI.U32 R11, R4, R20, RZ ;  /* 0x00000014040b7227 */ /* 0x000fd800078e00ff */
[----:B------:R-:W-:-:S05]  /*81e0*/  @!P0 IMAD.IADD R21, R21, 0x1, -R5 ;  /* 0x0000000115158824 */ /* 0x000fca00078e0a05 */
[----:B------:R-:W-:Y:S01]  /*81f0*/  ISETP.GT.U32.AND P5, PT, R5, R21, PT ;  /* 0x000000150500720c */ /* 0x000fe20003fa4070 */
[----:B------:R-:W-:-:S04]  /*8200*/  IMAD.MOV R11, RZ, RZ, -R11 ;  /* 0x000000ffff0b7224 */ /* 0x000fc800078e0a0b */
[----:B------:R-:W-:-:S05]  /*8210*/  IMAD R20, R5, R11, R20 ;  /* 0x0000000b05147224 */ /* 0x000fca00078e0214 */
[----:B------:R-:W-:-:S03]  /*8220*/  ISETP.GT.U32.AND P1, PT, R5, R20, PT ;  /* 0x000000140500720c */ /* 0x000fc60003f24070 */
[----:B------:R-:W-:-:S10]  /*8230*/  @!P5 IMAD.IADD R21, R21, 0x1, -R5 ;  /* 0x000000011515d824 */ /* 0x000fd400078e0a05 */
[----:B------:R-:W-:-:S05]  /*8240*/  @!P1 IMAD.IADD R20, R20, 0x1, -R5 ;  /* 0x0000000114149824 */ /* 0x000fca00078e0a05 */
[----:B------:R-:W-:Y:S01]  /*8250*/  ISETP.GT.U32.AND P1, PT, R5, R20, PT ;  /* 0x000000140500720c */ /* 0x000fe20003f24070 */
[----:B------:R-:W-:-:S12]  /*8260*/  @!P2 IMAD.MOV R21, RZ, RZ, -R21 ;  /* 0x000000ffff15a224 */ /* 0x000fd800078e0a15 */
[----:B------:R-:W-:Y:S01]  /*8270*/  @!P1 IMAD.IADD R20, R20, 0x1, -R5 ;  /* 0x0000000114149824 */ /* 0x000fe200078e0a05 */
[----:B--2---:R-:W-:-:S05]  /*8280*/  IABS R49, R48 ;  /* 0x0000003000317213 */ /* 0x004fca0000000000 */
[----:B------:R-:W-:-:S04]  /*8290*/  IMAD.HI.U32 R8, R4, R49, RZ ;  /* 0x0000003104087227 */ /* 0x000fc800078e00ff */
[----:B------:R-:W-:-:S04]  /*82a0*/  IMAD.MOV R8, RZ, RZ, -R8 ;  /* 0x000000ffff087224 */ /* 0x000fc800078e0a08 */
[----:B------:R-:W-:-:S05]  /*82b0*/  IMAD R49, R5, R8, R49 ;  /* 0x0000000805317224 */ /* 0x000fca00078e0231 */
[----:B------:R-:W-:-:S13]  /*82c0*/  ISETP.GT.U32.AND P5, PT, R5, R49, PT ;  /* 0x000000310500720c */ /* 0x000fda0003fa4070 */
[----:B------:R-:W-:Y:S01]  /*82d0*/  @!P5 IMAD.IADD R49, R49, 0x1, -R5 ;  /* 0x000000013131d824 */ /* 0x000fe200078e0a05 */
[----:B---3--:R-:W-:-:S05]  /*82e0*/  IABS R18, R56 ;  /* 0x0000003800127213 */ /* 0x008fca0000000000 */
[----:B------:R-:W-:-:S04]  /*82f0*/  IMAD.HI.U32 R9, R4, R18, RZ ;  /* 0x0000001204097227 */ /* 0x000fc800078e00ff */
[----:B------:R-:W-:Y:S01]  /*8300*/  IMAD.MOV R9, RZ, RZ, -R9 ;  /* 0x000000ffff097224 */ /* 0x000fe200078e0a09 */
[----:B------:R-:W-:-:S03]  /*8310*/  ISETP.GT.U32.AND P5, PT, R5, R49, PT ;  /* 0x000000310500720c */ /* 0x000fc60003fa4070 */
[----:B------:R-:W-:Y:S01]  /*8320*/  IMAD R18, R5, R9, R18 ;  /* 0x0000000905127224 */ /* 0x000fe200078e0212 */
[----:B------:R-:W-:Y:S02]  /*8330*/  IABS R16, R58 ;  /* 0x0000003a00107213 */ /* 0x000fe40000000000 */
[----:B------:R-:W-:-:S03]  /*8340*/  IABS R0, R28 ;  /* 0x0000001c00007213 */ /* 0x000fc60000000000 */
[----:B------:R-:W-:Y:S01]  /*8350*/  IMAD.HI.U32 R8, R4, R16, RZ ;  /* 0x0000001004087227 */ /* 0x000fe200078e00ff */
[----:B------:R-:W-:-:S03]  /*8360*/  ISETP.GT.U32.AND P2, PT, R5, R18, PT ;  /* 0x000000120500720c */ /* 0x000fc60003f44070 */
[----:B------:R-:W-:Y:S01]  /*8370*/  IMAD.HI.U32 R11, R4, R0, RZ ;  /* 0x00000000040b7227 */ /* 0x000fe200078e00ff */
[----:B------:R-:W-:-:S03]  /*8380*/  IABS R13, R29 ;  /* 0x0000001d000d7213 */ /* 0x000fc60000000000 */
[----:B------:R-:W-:Y:S02]  /*8390*/  IMAD.MOV R8, RZ, RZ, -R8 ;  /* 0x000000ffff087224 */ /* 0x000fe400078e0a08 */
[----:B------:R-:W-:Y:S02]  /*83a0*/  IMAD.MOV R11, RZ, RZ, -R11 ;  /* 0x000000ffff0b7224 */ /* 0x000fe400078e0a0b */
[----:B------:R-:W-:-:S04]  /*83b0*/  IMAD.HI.U32 R9, R4, R13, RZ ;  /* 0x0000000d04097227 */ /* 0x000fc800078e00ff */
[C---:B------:R-:W-:Y:S02]  /*83c0*/  IMAD R16, R5.reuse, R8, R16 ;  /* 0x0000000805107224 */ /* 0x040fe400078e0210 */
[----:B------:R-:W-:Y:S02]  /*83d0*/  IMAD.MOV R9, RZ, RZ, -R9 ;  /* 0x000000ffff097224 */ /* 0x000fe400078e0a09 */
[C---:B------:R-:W-:Y:S01]  /*83e0*/  IMAD R0, R5.reuse, R11, R0 ;  /* 0x0000000b05007224 */ /* 0x040fe200078e0200 */
[C---:B------:R-:W-:Y:S01]  /*83f0*/  ISETP.GT.U32.AND P1, PT, R5.reuse, R16, PT ;  /* 0x000000100500720c */ /* 0x040fe20003f24070 */
[----:B------:R-:W-:Y:S02]  /*8400*/  IMAD R13, R5, R9, R13 ;  /* 0x00000009050d7224 */ /* 0x000fe400078e020d */
[--C-:B------:R-:W-:Y:S01]  /*8410*/  @!P5 IMAD.IADD R49, R49, 0x1, -R5.reuse ;  /* 0x000000013131d824 */ /* 0x100fe200078e0a05 */
[----:B------:R-:W-:Y:S01]  /*8420*/  ISETP.GT.U32.AND P5, PT, R5, R0, PT ;  /* 0x000000000500720c */ /* 0x000fe20003fa4070 */
[----:B------:R-:W-:Y:S01]  /*8430*/  @!P2 IMAD.IADD R18, R18, 0x1, -R5 ;  /* 0x000000011212a824 */ /* 0x000fe200078e0a05 */
[----:B------:R-:W-:-:S02]  /*8440*/  IABS R30, R14 ;  /* 0x0000000e001e7213 */ /* 0x000fc40000000000 */
[----:B------:R-:W-:-:S03]  /*8450*/  ISETP.GT.U32.AND P2, PT, R5, R13, PT ;  /* 0x0000000d0500720c */ /* 0x000fc60003f44070 */
[----:B------:R-:W-:Y:S01]  /*8460*/  IMAD.HI.U32 R8, R4, R30, RZ ;  /* 0x0000001e04087227 */ /* 0x000fe200078e00ff */
[----:B------:R-:W-:-:S03]  /*8470*/  ISETP.GE.AND P3, PT, R56, RZ, PT ;  /* 0x000000ff3800720c */ /* 0x000fc60003f66270 */
[----:B------:R-:W-:Y:S02]  /*8480*/  IMAD.MOV R8, RZ, RZ, -R8 ;  /* 0x000000ffff087224 */ /* 0x000fe400078e0a08 */
[--C-:B------:R-:W-:Y:S02]  /*8490*/  @!P1 IMAD.IADD R16, R16, 0x1, -R5.reuse ;  /* 0x0000000110109824 */ /* 0x100fe400078e0a05 */
[--C-:B------:R-:W-:Y:S02]  /*84a0*/  @!P5 IMAD.IADD R0, R0, 0x1, -R5.reuse ;  /* 0x000000010000d824 */ /* 0x100fe400078e0a05 */
[----:B------:R-:W-:Y:S01]  /*84b0*/  IMAD R30, R5, R8, R30 ;  /* 0x00000008051e7224 */ /* 0x000fe200078e021e */
[----:B----4-:R-:W-:Y:S01]  /*84c0*/  IABS R43, R12 ;  /* 0x0000000c002b7213 */ /* 0x010fe20000000000 */
[----:B------:R-:W-:Y:S01]  /*84d0*/  @!P2 IMAD.IADD R13, R13, 0x1, -R5 ;  /* 0x000000010d0da824 */ /* 0x000fe200078e0a05 */
[----:B------:R-:W-:-:S03]  /*84e0*/  IABS R56, R6 ;  /* 0x0000000600387213 */ /* 0x000fc60000000000 */
[C---:B------:R-:W-:Y:S01]  /*84f0*/  IMAD.HI.U32 R8, R4.reuse, R43, RZ ;  /* 0x0000002b04087227 */ /* 0x040fe200078e00ff */
[C---:B------:R-:W-:Y:S02]  /*8500*/  ISETP.GT.U32.AND P5, PT, R5.reuse, R16, PT ;  /* 0x000000100500720c */ /* 0x040fe40003fa4070 */
[C---:B------:R-:W-:Y:S01]  /*8510*/  ISETP.GT.U32.AND P2, PT, R5.reuse, R0, PT ;  /* 0x000000000500720c */ /* 0x040fe20003f44070 */
[----:B------:R-:W-:Y:S01]  /*8520*/  IMAD.HI.U32 R11, R4, R56, RZ ;  /* 0x00000038040b7227 */ /* 0x000fe200078e00ff */
[----:B------:R-:W-:Y:S02]  /*8530*/  IADD3 R8, -R8, RZ, RZ ;  /* 0x000000ff08087210 */ /* 0x000fe40007ffe1ff */
[C---:B------:R-:W-:Y:S01]  /*8540*/  ISETP.GT.U32.AND P1, PT, R5.reuse, R18, PT ;  /* 0x000000120500720c */ /* 0x040fe20003f24070 */
[----:B------:R-:W-:Y:S01]  /*8550*/  IMAD.MOV R11, RZ, RZ, -R11 ;  /* 0x000000ffff0b7224 */ /* 0x000fe200078e0a0b */
[----:B------:R-:W-:Y:S01]  /*8560*/  ISETP.GE.AND P6, PT, R48, RZ, PT ;  /* 0x000000ff3000720c */ /* 0x000fe20003fc6270 */
[----:B------:R-:W-:-:S02]  /*8570*/  IMAD R43, R5, R8, R43 ;  /* 0x00000008052b7224 */ /* 0x000fc400078e022b */
[C---:B------:R-:W-:Y:S01]  /*8580*/  IMAD R56, R5.reuse, R11, R56 ;  /* 0x0000000b05387224 */ /* 0x040fe200078e0238 */
[----:B------:R-:W-:Y:S01]  /*8590*/  IABS R48, R60 ;  /* 0x0000003c00307213 */ /* 0x000fe20000000000 */
[--C-:B------:R-:W-:Y:S01]  /*85a0*/  @!P5 IMAD.IADD R16, R16, 0x1, -R5.reuse ;  /* 0x000000011010d824 */ /* 0x100fe200078e0a05 */
[----:B------:R-:W-:Y:S01]  /*85b0*/  ISETP.GE.AND P0, PT, R58, RZ, PT ;  /* 0x000000ff3a00720c */ /* 0x000fe20003f06270 */
[--C-:B------:R-:W-:Y:S01]  /*85c0*/  @!P2 IMAD.IADD R0, R0, 0x1, -R5.reuse ;  /* 0x000000010000a824 */ /* 0x100fe200078e0a05 */
[C---:B------:R-:W-:Y:S01]  /*85d0*/  ISETP.GT.U32.AND P5, PT, R5.reuse, R43, PT ;  /* 0x0000002b0500720c */ /* 0x040fe20003fa4070 */
[----:B------:R-:W-:Y:S01]  /*85e0*/  IMAD.HI.U32 R8, R4, R48, RZ ;  /* 0x0000003004087227 */ /* 0x000fe200078e00ff */
[----:B------:R-:W-:Y:S02]  /*85f0*/  IABS R58, R59 ;  /* 0x0000003b003a7213 */ /* 0x000fe40000000000 */
[C---:B------:R-:W-:Y:S01]  /*8600*/  ISETP.GT.U32.AND P2, PT, R5.reuse, R56, PT ;  /* 0x000000380500720c */ /* 0x040fe20003f44070 */
[----:B------:R-:W-:Y:S01]  /*8610*/  @!P1 IMAD.IADD R18, R18, 0x1, -R5 ;  /* 0x0000000112129824 */ /* 0x000fe200078e0a05 */
[----:B------:R-:W-:Y:S01]  /*8620*/  ISETP.GT.U32.AND P1, PT, R5, R30, PT ;  /* 0x0000001e0500720c */ /* 0x000fe20003f24070 */
[----:B------:R-:W-:-:S02]  /*8630*/  IMAD.MOV R8, RZ, RZ, -R8 ;  /* 0x000000ffff087224 */ /* 0x000fc400078e0a08 */
[----:B------:R-:W-:-:S04]  /*8640*/  IMAD.HI.U32 R9, R4, R58, RZ ;  /* 0x0000003a04097227 */ /* 0x000fc800078e00ff */
[----:B------:R-:W-:Y:S02]  /*8650*/  IMAD R48, R5, R8, R48 ;  /* 0x0000000805307224 */ /* 0x000fe400078e0230 */
[----:B------:R-:W-:Y:S02]  /*8660*/  IMAD.MOV R9, RZ, RZ, -R9 ;  /* 0x000000ffff097224 */ /* 0x000fe400078e0a09 */
[--C-:B------:R-:W-:Y:S01]  /*8670*/  @!P5 IMAD.IADD R43, R43, 0x1, -R5.reuse ;  /* 0x000000012b2bd824 */ /* 0x100fe200078e0a05 */
[C---:B------:R-:W-:Y:S01]  /*8680*/  ISETP.GT.U32.AND P5, PT, R5.reuse, R48, PT ;  /* 0x000000300500720c */ /* 0x040fe20003fa4070 */
[----:B------:R-:W-:Y:S01]  /*8690*/  IMAD R58, R5, R9, R58 ;  /* 0x00000009053a7224 */ /* 0x000fe200078e023a */
[----:B------:R-:W-:Y:S01]  /*86a0*/  IABS R9, R61 ;  /* 0x0000003d00097213 */ /* 0x000fe20000000000 */
[--C-:B------:R-:W-:Y:S01]  /*86b0*/  @!P2 IMAD.IADD R56, R56, 0x1, -R5.reuse ;  /* 0x000000013838a824 */ /* 0x100fe200078e0a05 */
[----:B------:R-:W-:Y:S01]  /*86c0*/  ISETP.GE.AND P2, PT, R29, RZ, PT ;  /* 0x000000ff1d00720c */ /* 0x000fe20003f46270 */
[----:B------:R-:W-:Y:S01]  /*86d0*/  @!P1 IMAD.IADD R30, R30, 0x1, -R5 ;  /* 0x000000011e1e9824 */ /* 0x000fe200078e0a05 */
[C---:B------:R-:W-:Y:S01]  /*86e0*/  ISETP.GT.U32.AND P1, PT, R5.reuse, R58, PT ;  /* 0x0000003a0500720c */ /* 0x040fe20003f24070 */
[----:B------:R-:W-:Y:S01]  /*86f0*/  @!P0 IMAD.MOV R16, RZ, RZ, -R16 ;  /* 0x000000ffff108224 */ /* 0x000fe200078e0a10 */
[----:B------:R-:W-:Y:S01]  /*8700*/  ISETP.GT.U32.AND P0, PT, R5, R56, PT ;  /* 0x000000380500720c */ /* 0x000fe20003f04070 */
[----:B------:R-:W-:-:S04]  /*8710*/  IMAD.HI.U32 R29, R4, R9, RZ ;  /* 0x00000009041d7227 */ /* 0x000fc800078e00ff */
[----:B------:R-:W-:Y:S01]  /*8720*/  @!P3 IMAD.MOV R18, RZ, RZ, -R18 ;  /* 0x000000ffff12b224 */ /* 0x000fe200078e0a12 */
[C---:B------:R-:W-:Y:S01]  /*8730*/  ISETP.GT.U32.AND P3, PT, R5.reuse, R43, PT ;  /* 0x0000002b0500720c */ /* 0x040fe20003f64070 */
[----:B------:R-:W-:Y:S02]  /*8740*/  IMAD.MOV R29, RZ, RZ, -R29 ;  /* 0x000000ffff1d7224 */ /* 0x000fe400078e0a1d */
[----:B------:R-:W-:Y:S01]  /*8750*/  @!P6 IMAD.MOV R49, RZ, RZ, -R49 ;  /* 0x000000ffff31e224 */ /* 0x000fe200078e0a31 */
[----:B------:R-:W-:Y:S01]  /*8760*/  ISETP.GE.AND P6, PT, R12, RZ, PT ;  /* 0x000000ff0c00720c */ /* 0x000fe20003fc6270 */
[----:B------:R-:W-:Y:S01]  /*8770*/  @!P4 IMAD.MOV R20, RZ, RZ, -R20 ;  /* 0x000000ffff14c224 */ /* 0x000fe200078e0a14 */
[C---:B------:R-:W-:Y:S01]  /*8780*/  ISETP.GT.U32.AND P4, PT, R5.reuse, R13, PT ;  /* 0x0000000d0500720c */ /* 0x040fe20003f84070 */
[----:B------:R-:W-:Y:S01]  /*8790*/  @!P5 IMAD.IADD R48, R48, 0x1, -R5 ;  /* 0x000000013030d824 */ /* 0x000fe200078e0a05 */
[C---:B------:R-:W-:Y:S01]  /*87a0*/  ISETP.GT.U32.AND P5, PT, R5.reuse, R30, PT ;  /* 0x0000001e0500720c */ /* 0x040fe20003fa4070 */
[----:B------:R-:W-:-:S02]  /*87b0*/  IMAD R9, R5, R29, R9 ;  /* 0x0000001d05097224 */ /* 0x000fc400078e0209 */
[--C-:B------:R-:W-:Y:S01]  /*87c0*/  @!P1 IMAD.IADD R58, R58, 0x1, -R5.reuse ;  /* 0x000000013a3a9824 */ /* 0x100fe200078e0a05 */
[----:B------:R-:W-:Y:S01]  /*87d0*/  ISETP.GE.AND P1, PT, R14, RZ, PT ;  /* 0x000000ff0e00720c */ /* 0x000fe20003f26270 */
[--C-:B------:R-:W-:Y:S01]  /*87e0*/  @!P0 IMAD.IADD R56, R56, 0x1, -R5.reuse ;  /* 0x0000000138388824 */ /* 0x100fe200078e0a05 */
[----:B------:R-:W-:Y:S01]  /*87f0*/  ISETP.GT.U32.AND P0, PT, R5, R9, PT ;  /* 0x000000090500720c */ /* 0x000fe20003f04070 */
[----:B------:R-:W-:Y:S01]  /*8800*/  @!P3 IMAD.IADD R43, R43, 0x1, -R5 ;  /* 0x000000012b2bb824 */ /* 0x000fe200078e0a05 */
[----:B------:R-:W-:Y:S01]  /*8810*/  IABS R11, R3 ;  /* 0x00000003000b7213 */ /* 0x000fe20000000000 */
[----:B------:R-:W2:Y:S02]  /*8820*/  LDL.LU R14, [R1+0x1ee8] ;  /* 0x001ee800010e7983 */ /* 0x000ea40000300800 */
[----:B------:R-:W-:Y:S01]  /*8830*/  @!P6 IMAD.MOV R43, RZ, RZ, -R43 ;  /* 0x000000ffff2be224 */ /* 0x000fe200078e0a2b */
[----:B------:R-:W-:Y:S01]  /*8840*/  ISETP.GE.AND P6, PT, R3, RZ, PT ;  /* 0x000000ff0300720c */ /* 0x000fe20003fc6270 */
[----:B------:R-:W-:Y:S01]  /*8850*/  @!P4 IMAD.IADD R13, R13, 0x1, -R5 ;  /* 0x000000010d0dc824 */ /* 0x000fe200078e0a05 */
[----:B------:R-:W-:Y:S01]  /*8860*/  ISETP.GE.AND P4, PT, R28, RZ, PT ;  /* 0x000000ff1c00720c */ /* 0x000fe20003f86270 */
[----:B------:R-:W0:Y:S01]  /*8870*/  S2R R3, SR_TID.X ;  /* 0x0000000000037919 */ /* 0x000e220000002100 */
[----:B------:R-:W-:Y:S01]  /*8880*/  IMAD.HI.U32 R28, R4, R11, RZ ;  /* 0x0000000b041c7227 */ /* 0x000fe200078e00ff */
[----:B------:R-:W-:-:S03]  /*8890*/  @!P5 IADD3 R30, R30, -R5, RZ ;  /* 0x800000051e1ed210 */ /* 0x000fc60007ffe0ff */
[----:B------:R-:W-:Y:S01]  /*88a0*/  @!P0 IMAD.IADD R9, R9, 0x1, -R5 ;  /* 0x0000000109098824 */ /* 0x000fe200078e0a05 */
[----:B------:R-:W-:Y:S01]  /*88b0*/  IABS R8, R10 ;  /* 0x0000000a00087213 */ /* 0x000fe20000000000 */
[----:B------:R-:W-:Y:S01]  /*88c0*/  IMAD.MOV R28, RZ, RZ, -R28 ;  /* 0x000000ffff1c7224 */ /* 0x000fe200078e0a1c */
[----:B------:R-:W-:Y:S01]  /*88d0*/  ISETP.GE.AND P0, PT, R61, RZ, PT ;  /* 0x000000ff3d00720c */ /* 0x000fe20003f06270 */
[----:B------:R-:W-:Y:S01]  /*88e0*/  @!P1 IMAD.MOV R30, RZ, RZ, -R30 ;  /* 0x000000ffff1e9224 */ /* 0x000fe200078e0a1e */
[----:B------:R-:W-:Y:S01]  /*88f0*/  ISETP.GE.AND P1, PT, R60, RZ, PT ;  /* 0x000000ff3c00720c */ /* 0x000fe20003f26270 */
[----:B------:R-:W1:Y:S01]  /*8900*/  S2R R61, SR_TID.X ;  /* 0x00000000003d7919 */ /* 0x000e620000002100 */
[----:B------:R-:W3:Y:S01]  /*8910*/  LDC R60, c[0x0][0x230] ;  /* 0x00008c00ff3c7b82 */ /* 0x000ee20000000800 */
[C---:B------:R-:W-:Y:S01]  /*8920*/  IMAD R11, R5.reuse, R28, R11 ;  /* 0x0000001c050b7224 */ /* 0x040fe200078e020b */
[----:B------:R-:W-:Y:S01]  /*8930*/  ISETP.GE.AND P3, PT, R6, RZ, PT ;  /* 0x000000ff0600720c */ /* 0x000fe20003f66270 */
[----:B------:R-:W4:Y:S03]  /*8940*/  LDL.LU R12, [R1+0x1ee4] ;  /* 0x001ee400010c7983 */ /* 0x000f260000300800 */
[C---:B------:R-:W-:Y:S01]  /*8950*/  ISETP.GT.U32.AND P5, PT, R5.reuse, R11, PT ;  /* 0x0000000b0500720c */ /* 0x040fe20003fa4070 */
[----:B------:R-:W-:Y:S01]  /*8960*/  @!P4 IMAD.MOV R0, RZ, RZ, -R0 ;  /* 0x000000ffff00c224 */ /* 0x000fe200078e0a00 */
[----:B------:R-:W1:Y:S01]  /*8970*/  LDC R6, c[0x0][0x23c] ;  /* 0x00008f00ff067b82 */ /* 0x000e620000000800 */
[----:B------:R-:W-:Y:S01]  /*8980*/  ISETP.GT.U32.AND P4, PT, R5, R58, PT ;  /* 0x0000003a0500720c */ /* 0x000fe20003f84070 */
[----:B------:R-:W-:-:S04]  /*8990*/  IMAD.HI.U32 R4, R4, R8, RZ ;  /* 0x0000000804047227 */ /* 0x000fc800078e00ff */
[----:B------:R-:W-:-:S05]  /*89a0*/  IMAD.MOV R4, RZ, RZ, -R4 ;  /* 0x000000ffff047224 */ /* 0x000fca00078e0a04 */
[--C-:B------:R-:W-:Y:S02]  /*89b0*/  @!P5 IMAD.IADD R11, R11, 0x1, -R5.reuse ;  /* 0x000000010b0bd824 */ /* 0x100fe400078e0a05 */
[----:B------:R-:W-:Y:S01]  /*89c0*/  IMAD R8, R5, R4, R8 ;  /* 0x0000000405087224 */ /* 0x000fe200078e0208 */
[----:B0-----:R-:W-:Y:S02]  /*89d0*/  LOP3.LUT R4, R3, 0x7, RZ, 0xc0, !PT ;  /* 0x0000000703047812 */ /* 0x001fe400078ec0ff */
[----:B------:R-:W-:Y:S01]  /*89e0*/  ISETP.GT.U32.AND P5, PT, R5, R11, PT ;  /* 0x0000000b0500720c */ /* 0x000fe20003fa4070 */
[----:B---3--:R-:W-:Y:S02]  /*89f0*/  VIADD R60, R60, 0x3f ;  /* 0x0000003f3c3c7836 */ /* 0x008fe40000000000 */
[----:B------:R-:W-:Y:S01]  /*8a00*/  @!P4 IMAD.IADD R58, R58, 0x1, -R5 ;  /* 0x000000013a3ac824 */ /* 0x000fe200078e0a05 */
[----:B------:R-:W-:Y:S01]  /*8a10*/  ISETP.GE.AND P4, PT, R59, RZ, PT ;  /* 0x000000ff3b00720c */ /* 0x000fe20003f86270 */
[----:B------:R-:W-:Y:S01]  /*8a20*/  IMAD.SHL.U32 R29, R3, 0x2, RZ ;  /* 0x00000002031d7824 */ /* 0x000fe200078e00ff */
[----:B------:R-:W-:Y:S01]  /*8a30*/  SHF.R.S32.HI R28, RZ, 0x1f, R60 ;  /* 0x0000001fff1c7819 */ /* 0x000fe2000001143c */
[----:B------:R-:W-:-:S02]  /*8a40*/  IMAD R59, R4, 0x110, RZ ;  /* 0x00000110043b7824 */ /* 0x000fc400078e02ff */
[----:B------:R-:W-:Y:S01]  /*8a50*/  IMAD R4, R4, 0x90, RZ ;  /* 0x0000009004047824 */ /* 0x000fe200078e02ff */
[----:B-1----:R-:W-:Y:S02]  /*8a60*/  LOP3.LUT R61, R61, 0x1f, RZ, 0xc0, !PT ;  /* 0x0000001f3d3d7812 */ /* 0x002fe400078ec0ff */
[----:B------:R-:W-:Y:S02]  /*8a70*/  LEA.HI R60, R28, R60, RZ, 0x6 ;  /* 0x0000003c1c3c7211 */ /* 0x000fe400078f30ff */
[--C-:B------:R-:W-:Y:S02]  /*8a80*/  LOP3.LUT R28, R59, 0x10, R29.reuse, 0x78, !PT ;  /* 0x000000103b1c7812 */ /* 0x100fe400078e781d */
[----:B------:R-:W-:Y:S01]  /*8a90*/  LOP3.LUT R29, R4, 0x30, R29, 0x78, !PT ;  /* 0x00000030041d7812 */ /* 0x000fe200078e781d */
[----:B------:R-:W-:Y:S01]  /*8aa0*/  @!P5 IMAD.IADD R11, R11, 0x1, -R5 ;  /* 0x000000010b0bd824 */ /* 0x000fe200078e0a05 */
[----:B------:R-:W-:Y:S01]  /*8ab0*/  ISETP.GE.AND P5, PT, R10, RZ, PT ;  /* 0x000000ff0a00720c */ /* 0x000fe20003fa6270 */
[----:B------:R-:W-:Y:S01]  /*8ac0*/  IMAD R4, R61, R6, RZ ;  /* 0x000000063d047224 */ /* 0x000fe200078e02ff */
[----:B------:R-:W3:Y:S01]  /*8ad0*/  LDL.LU R10, [R1+0x1ee0] ;  /* 0x001ee000010a7983 */ /* 0x000ee20000300800 */
[----:B------:R-:W-:-:S03]  /*8ae0*/  IMAD.SHL.U32 R3, R3, 0x80, RZ ;  /* 0x0000008003037824 */ /* 0x000fc600078e00ff */
[----:B------:R0:W-:Y:S02]  /*8af0*/  STL [R1+0xbb8], R29 ;  /* 0x000bb81d01007387 */ /* 0x0001e40000100800 */
[----:B------:R-:W-:Y:S01]  /*8b00*/  LOP3.LUT R28, R28, 0x800, R3, 0xf8, !PT ;  /* 0x000008001c1c7812 */ /* 0x000fe200078ef803 */
[----:B0-----:R-:W-:Y:S02]  /*8b10*/  IMAD R29, R6, 0x20, R4 ;  /* 0x00000020061d7824 */ /* 0x001fe400078e0204 */
[----:B------:R-:W2:Y:S04]  /*8b20*/  LDL.LU R6, [R1+0x90] ;  /* 0x0000900001067983 */ /* 0x000ea80000300800 */
[----:B------:R-:W4:Y:S04]  /*8b30*/  LDL.LU R59, [R1+0x88] ;  /* 0x00008800013b7983 */ /* 0x000f280000300800 */
[----:B------:R-:W3:Y:S04]  /*8b40*/  LDL.LU R60, [R1+0x84] ;  /* 0x00008400013c7983 */ /* 0x000ee80000300800 */
[----:B------:R-:W3:Y:S04]  /*8b50*/  LDL.LU R61, [R1+0x1c] ;  /* 0x00001c00013d7983 */ /* 0x000ee80000300800 */
[----:B------:R-:W2:Y:S01]  /*8b60*/  LDL.LU R3, [R1+0x1edc] ;  /* 0x001edc0001037983 */ /* 0x000ea20000300800 */
[----:B------:R-:W-:Y:S01]  /*8b70*/  @!P2 IMAD.MOV R13, RZ, RZ, -R13 ;  /* 0x000000ffff0da224 */ /* 0x000fe200078e0a0d */
[----:B------:R-:W-:-:S13]  /*8b80*/  ISETP.GT.U32.AND P2, PT, R5, R48, PT ;  /* 0x000000300500720c */ /* 0x000fda0003f44070 */
[--C-:B------:R-:W-:Y:S01]  /*8b90*/  @!P2 IMAD.IADD R48, R48, 0x1, -R5.reuse ;  /* 0x000000013030a824 */ /* 0x100fe200078e0a05 */
[C---:B------:R-:W-:Y:S01]  /*8ba0*/  ISETP.GT.U32.AND P2, PT, R5.reuse, R8, PT ;  /* 0x000000080500720c */ /* 0x040fe20003f44070 */
[----:B------:R-:W-:Y:S01]  /*8bb0*/  @!P3 IMAD.MOV R56, RZ, RZ, -R56 ;  /* 0x000000ffff38b224 */ /* 0x000fe200078e0a38 */
[----:B------:R-:W-:Y:S01]  /*8bc0*/  ISETP.GT.U32.AND P3, PT, R5, R9, PT ;  /* 0x000000090500720c */ /* 0x000fe20003f64070 */
[----:B------:R-:W0:Y:S10]  /*8bd0*/  S2R R28, SR_TID.X ;  /* 0x00000000001c7919 */ /* 0x000e340000002100 */
[----:B------:R-:W-:-:S05]  /*8be0*/  @!P2 IMAD.IADD R8, R8, 0x1, -R5 ;  /* 0x000000010808a824 */ /* 0x000fca00078e0a05 */
[----:B------:R-:W-:Y:S01]  /*8bf0*/  ISETP.GT.U32.AND P2, PT, R5, R8, PT ;  /* 0x000000080500720c */ /* 0x000fe20003f44070 */
[----:B------:R-:W-:-:S12]  /*8c00*/  @!P3 IMAD.IADD R9, R9, 0x1, -R5 ;  /* 0x000000010909b824 */ /* 0x000fd800078e0a05 */
[----:B------:R-:W-:Y:S02]  /*8c10*/  @!P2 IMAD.IADD R8, R8, 0x1, -R5 ;  /* 0x000000010808a824 */ /* 0x000fe400078e0a05 */
[----:B------:R-:W1:Y:S01]  /*8c20*/  LDC R5, c[0x0][0x23c] ;  /* 0x00008f00ff057b82 */ /* 0x000e620000000800 */
[----:B0-----:R-:W-:Y:S02]  /*8c30*/  LOP3.LUT R28, R28, 0x1f, RZ, 0xc0, !PT ;  /* 0x0000001f1c1c7812 */ /* 0x001fe400078ec0ff */
[----:B------:R-:W-:-:S05]  /*8c40*/  LEA R4, P3, R4, UR8, 0x1 ;  /* 0x0000000804047c11 */ /* 0x000fca000f8608ff */
[----:B------:R0:W-:Y:S04]  /*8c50*/  STL [R1+0x1dcc], R4 ;  /* 0x001dcc0401007387 */ /* 0x0001e80000100800 */
[----:B0-----:R-:W3:Y:S01]  /*8c60*/  LDL.LU R4, [R1+0x7c] ;  /* 0x00007c0001047983 */ /* 0x001ee20000300800 */
[----:B-1----:R-:W-:Y:S01]  /*8c70*/  IMAD R5, R28, R5, RZ ;  /* 0x000000051c057224 */ /* 0x002fe200078e02ff */
[----:B------:R-:W-:-:S04]  /*8c80*/  LEA R28, P2, R29, UR8, 0x1 ;  /* 0x000000081d1c7c11 */ /* 0x000fc8000f8408ff */
[----:B------:R-:W-:Y:S02]  /*8c90*/  LEA.HI.X.SX32 R5, R5, UR9, 0x1, P3 ;  /* 0x0000000905057c11 */ /* 0x000fe400098f0eff */
[----:B------:R-:W-:Y:S01]  /*8ca0*/  LEA.HI.X.SX32 R29, R29, UR9, 0x1, P2 ;  /* 0x000000091d1d7c11 */ /* 0x000fe200090f0eff */
[----:B------:R-:W-:Y:S01]  /*8cb0*/  @!P4 IMAD.MOV R58, RZ, RZ, -R58 ;  /* 0x000000ffff3ac224 */ /* 0x000fe200078e0a3a */
[----:B------:R-:W-:Y:S01]  /*8cc0*/  ULDC.64 UR8, c[0x0][0x210] ;  /* 0x0000840000087ab9 */ /* 0x000fe20000000a00 */
[----:B------:R0:W-:Y:S04]  /*8cd0*/  STL [R1+0x1dc8], R5 ;  /* 0x001dc80501007387 */ /* 0x0001e80000100800 */
[----:B0-----:R-:W3:Y:S04]  /*8ce0*/  LDL.LU R5, [R1+0x80] ;  /* 0x0000800001057983 */ /* 0x001ee80000300800 */
[----:B------:R0:W-:Y:S04]  /*8cf0*/  STL [R1+0x1e4c], R28 ;  /* 0x001e4c1c01007387 */ /* 0x0001e80000100800 */
[----:B0-----:R-:W3:Y:S04]  /*8d00*/  LDL.LU R28, [R1] ;  /* 0x00000000011c7983 */ /* 0x001ee80000300800 */
[----:B------:R0:W-:Y:S04]  /*8d10*/  STL [R1+0x1e48], R29 ;  /* 0x001e481d01007387 */ /* 0x0001e80000100800 */
[----:B0-----:R-:W3:Y:S01]  /*8d20*/  LDL.LU R29, [R1+0x4] ;  /* 0x00000400011d7983 */ /* 0x001ee20000300800 */
[----:B--2---:R-:W-:-:S02]  /*8d30*/  ISETP.NE.AND P3, PT, R3, RZ, PT ;  /* 0x000000ff0300720c */ /* 0x004fc40003f65270 */
[----:B------:R-:W-:-:S04]  /*8d40*/  LOP3.LUT R3, RZ, R3, RZ, 0x33, !PT ;  /* 0x00000003ff037212 */ /* 0x000fc800078e33ff */
[C---:B------:R-:W-:Y:S02]  /*8d50*/  SEL R6, R3.reuse, R6, !P3 ;  /* 0x0000000603067207 */ /* 0x040fe40005800000 */
[C---:B----4-:R-:W-:Y:S02]  /*8d60*/  SEL R59, R3.reuse, R59, !P3 ;  /* 0x0000003b033b7207 */ /* 0x050fe40005800000 */
[C---:B---3--:R-:W-:Y:S01]  /*8d70*/  SEL R60, R3.reuse, R60, !P3 ;  /* 0x0000003c033c7207 */ /* 0x048fe20005800000 */
[----:B------:R0:W-:Y:S01]  /*8d80*/  STL [R1+0x1cc], R6 ;  /* 0x0001cc0601007387 */ /* 0x0001e20000100800 */
[----:B------:R-:W-:-:S03]  /*8d90*/  SEL R61, R3, R61, !P3 ;  /* 0x0000003d033d7207 */ /* 0x000fc60005800000 */
[----:B0-----:R-:W2:Y:S04]  /*8da0*/  LDL.LU R6, [R1+0x1ed8] ;  /* 0x001ed80001067983 */ /* 0x001ea80000300800 */
[----:B------:R0:W-:Y:S04]  /*8db0*/  STL [R1+0x1d4], R59 ;  /* 0x0001d43b01007387 */ /* 0x0001e80000100800 */
[----:B0-----:R-:W3:Y:S04]  /*8dc0*/  LDL.LU R59, [R1+0x1ed4] ;  /* 0x001ed400013b7983 */ /* 0x001ee80000300800 */
[----:B------:R0:W-:Y:S04]  /*8dd0*/  STL [R1+0x1d0], R60 ;  /* 0x0001d03c01007387 */ /* 0x0001e80000100800 */
[----:B0-----:R-:W4:Y:S04]  /*8de0*/  LDL.LU R60, [R1+0x1ed0] ;  /* 0x001ed000013c7983 */ /* 0x001f280000300800 */
[----:B------:R0:W-:Y:S04]  /*8df0*/  STL [R1+0x1c8], R61 ;  /* 0x0001c83d01007387 */ /* 0x0001e80000100800 */
[----:B0-----:R-:W2:Y:S01]  /*8e00*/  LDL.LU R61, [R1+0x1ecc] ;  /* 0x001ecc00013d7983 */ /* 0x001ea20000300800 */
[----:B------:R-:W-:-:S05]  /*8e10*/  SEL R29, R3, R29, !P3 ;  /* 0x0000001d031d7207 */ /* 0x000fca0005800000 */
[----:B------:R0:W-:Y:S02]  /*8e20*/  STL [R1+0x1c4], R29 ;  /* 0x0001c41d01007387 */ /* 0x0001e40000100800 */
[----:B0-----:R-:W-:-:S05]  /*8e30*/  SEL R29, R3, R28, !P3 ;  /* 0x0000001c031d7207 */ /* 0x001fca0005800000 */
[----:B------:R3:W-:Y:S01]  /*8e40*/  STL [R1+0x1b8], R29 ;  /* 0x0001b81d01007387 */ /* 0x0007e20000100800 */
[C---:B------:R-:W-:Y:S02]  /*8e50*/  SEL R2, R3.reuse, R2, !P3 ;  /* 0x0000000203027207 */ /* 0x040fe40005800000 */
[C---:B---3--:R-:W-:Y:S02]  /*8e60*/  SEL R29, R3.reuse, R59, !P3 ;  /* 0x0000003b031d7207 */ /* 0x048fe40005800000 */
[C---:B----4-:R-:W-:Y:S02]  /*8e70*/  SEL R60, R3.reuse, R60, !P3 ;  /* 0x0000003c033c7207 */ /* 0x050fe40005800000 */
[----:B--2---:R-:W-:-:S05]  /*8e80*/  SEL R28, R3, R61, !P3 ;  /* 0x0000003d031c7207 */ /* 0x004fca0005800000 */
[----:B------:R0:W-:Y:S04]  /*8e90*/  STL [R1+0x1b0], R28 ;  /* 0x0001b01c01007387 */ /* 0x0001e80000100800 */
[----:B------:R-:W-:Y:S01]  /*8ea0*/  STL [R1+0x1ac], R60 ;  /* 0x0001ac3c01007387 */ /* 0x000fe20000100800 */
[C---:B0-----:R-:W-:Y:S02]  /*8eb0*/  SEL R28, R3.reuse, R6, !P3 ;  /* 0x00000006031c7207 */ /* 0x041fe40005800000 */
[C---:B------:R-:W-:Y:S01]  /*8ec0*/  SEL R6, R3.reuse, R5, !P3 ;  /* 0x0000000503067207 */ /* 0x040fe20005800000 */
[----:B------:R-:W-:Y:S01]  /*8ed0*/  STL [R1+0x1a8], R29 ;  /* 0x0001a81d01007387 */ /* 0x000fe20000100800 */
[C---:B------:R-:W-:Y:S02]  /*8ee0*/  SEL R5, R3.reuse, R10, !P3 ;  /* 0x0000000a03057207 */ /* 0x040fe40005800000 */
[C---:B------:R-:W-:Y:S01]  /*8ef0*/  SEL R10, R3.reuse, R12, !P3 ;  /* 0x0000000c030a7207 */ /* 0x040fe20005800000 */
[----:B------:R-:W-:Y:S04]  /*8f00*/  STL [R1+0x19c], R28 ;  /* 0x00019c1c01007387 */ /* 0x000fe80000100800 */
[----:B------:R0:W-:Y:S04]  /*8f10*/  STL [R1+0x198], R6 ;  /* 0x0001980601007387 */ /* 0x0001e80000100800 */
[----:B------:R1:W-:Y:S01]  /*8f20*/  STL [R1+0x194], R5 ;  /* 0x0001940501007387 */ /* 0x0003e20000100800 */
[----:B0-----:R-:W-:-:S03]  /*8f30*/  SEL R6, R3, R14, !P3 ;  /* 0x0000000e03067207 */ /* 0x001fc60005800000 */
[----:B------:R-:W-:Y:S01]  /*8f40*/  STL [R1+0x190], R10 ;  /* 0x0001900a01007387 */ /* 0x000fe20000100800 */
[----:B-1----:R-:W-:-:S03]  /*8f50*/  SEL R5, R3, R4, !P3 ;  /* 0x0000000403057207 */ /* 0x002fc60005800000 */
[----:B------:R0:W-:Y:S01]  /*8f60*/  STL [R1+0x188], R6 ;  /* 0x0001880601007387 */ /* 0x0001e20000100800 */
[----:B------:R-:W-:-:S03]  /*8f70*/  SEL R4, R3, R17, !P3 ;  /* 0x0000001103047207 */ /* 0x000fc60005800000 */
[----:B------:R1:W-:Y:S01]  /*8f80*/  STL [R1+0x184], R5 ;  /* 0x0001840501007387 */ /* 0x0003e20000100800 */
[----:B0-----:R-:W-:-:S03]  /*8f90*/  SEL R6, R3, R19, !P3 ;  /* 0x0000001303067207 */ /* 0x001fc60005800000 */
[----:B------:R0:W-:Y:S01]  /*8fa0*/  STL [R1+0x170], R4 ;  /* 0x0001700401007387 */ /* 0x0001e20000100800 */
[----:B-1----:R-:W-:-:S03]  /*8fb0*/  SEL R5, R3, R22, !P3 ;  /* 0x0000001603057207 */ /* 0x002fc60005800000 */
[----:B------:R1:W-:Y:S04]  /*8fc0*/  STL [R1+0x16c], R6 ;  /* 0x00016c0601007387 */ /* 0x0003e80000100800 */
[----:B------:R2:W-:Y:S01]  /*8fd0*/  STL [R1+0x168], R5 ;  /* 0x0001680501007387 */ /* 0x0005e20000100800 */
[C---:B0-----:R-:W-:Y:S02]  /*8fe0*/  SEL R4, R3.reuse, R25, !P3 ;  /* 0x0000001903047207 */ /* 0x041fe40005800000 */
[----:B-1----:R-:W-:-:S03]  /*8ff0*/  SEL R6, R3, R26, !P3 ;  /* 0x0000001a03067207 */ /* 0x002fc60005800000 */
[----:B------:R0:W-:Y:S01]  /*9000*/  STL [R1+0x164], R4 ;  /* 0x0001640401007387 */ /* 0x0001e20000100800 */
[----:B--2---:R-:W-:-:S03]  /*9010*/  SEL R5, R3, R27, !P3 ;  /* 0x0000001b03057207 */ /* 0x004fc60005800000 */
        /* <DEDUP_REMOVED lines=25> */
[----:B------:R-:W2:Y:S01]  /*91b0*/  LDL.LU R10, [R1+0x40] ;  /* 0x00004000010a7983 */ /* 0x000ea20000300800 */
[----:B0-----:R-:W-:-:S03]  /*91c0*/  SEL R4, R3, R52, !P3 ;  /* 0x0000003403047207 */ /* 0x001fc60005800000 */
[----:B------:R0:W-:Y:S04]  /*91d0*/  STL [R1+0xf0], R5 ;  /* 0x0000f00501007387 */ /* 0x0001e80000100800 */
[----:B------:R3:W-:Y:S04]  /*91e0*/  STL [R1+0xec], R4 ;  /* 0x0000ec0401007387 */ /* 0x0007e80000100800 */
[----:B-1----:R-:W4:Y:S01]  /*91f0*/  LDL.LU R6, [R1+0x54] ;  /* 0x0000540001067983 */ /* 0x002f220000300800 */
[C---:B0-----:R-:W-:Y:S02]  /*9200*/  SEL R5, R3.reuse, R53, !P3 ;  /* 0x0000003503057207 */ /* 0x041fe40005800000 */
[----:B---3--:R-:W-:-:S03]  /*9210*/  SEL R4, R3, R54, !P3 ;  /* 0x0000003603047207 */ /* 0x008fc60005800000 */
[----:B------:R0:W-:Y:S04]  /*9220*/  STL [R1+0xe0], R5 ;  /* 0x0000e00501007387 */ /* 0x0001e80000100800 */
[----:B------:R1:W-:Y:S04]  /*9230*/  STL [R1+0xd8], R4 ;  /* 0x0000d80401007387 */ /* 0x0003e80000100800 */
[----:B------:R-:W3:Y:S01]  /*9240*/  LDL.LU R28, [R1+0x78] ;  /* 0x00007800011c7983 */ /* 0x000ee20000300800 */
[C---:B0-----:R-:W-:Y:S02]  /*9250*/  SEL R5, R3.reuse, R55, !P3 ;  /* 0x0000003703057207 */ /* 0x041fe40005800000 */
[----:B-1----:R-:W-:-:S03]  /*9260*/  SEL R4, R3, R57, !P3 ;  /* 0x0000003903047207 */ /* 0x002fc60005800000 */
[----:B------:R0:W-:Y:S04]  /*9270*/  STL [R1+0xd4], R5 ;  /* 0x0000d40501007387 */ /* 0x0001e80000100800 */
[----:B------:R-:W3:Y:S04]  /*9280*/  LDL.LU R36, [R1+0x60] ;  /* 0x0000600001247983 */ /* 0x000ee80000300800 */
[----:B------:R-:W3:Y:S04]  /*9290*/  LDL.LU R35, [R1+0x64] ;  /* 0x0000640001237983 */ /* 0x000ee80000300800 */
[----:B------:R1:W-:Y:S04]  /*92a0*/  STL [R1+0xd0], R4 ;  /* 0x0000d00401007387 */ /* 0x0003e80000100800 */
[----:B------:R-:W3:Y:S04]  /*92b0*/  LDL.LU R29, [R1+0x68] ;  /* 0x00006800011d7983 */ /* 0x000ee80000300800 */
[----:B------:R-:W3:Y:S04]  /*92c0*/  LDL.LU R34, [R1+0x6c] ;  /* 0x00006c0001227983 */ /* 0x000ee80000300800 */
[----:B0-----:R-:W3:Y:S04]  /*92d0*/  LDL.LU R5, [R1+0x70] ;  /* 0x0000700001057983 */ /* 0x001ee80000300800 */
[----:B------:R0:W-:Y:S04]  /*92e0*/  STL [R1+0xc4], R2 ;  /* 0x0000c40201007387 */ /* 0x0001e80000100800 */
[----:B------:R-:W3:Y:S04]  /*92f0*/  LDL.LU R31, [R1+0x1d8] ;  /* 0x0001d800011f7983 */ /* 0x000ee80000300800 */
[----:B-1----:R-:W3:Y:S01]  /*9300*/  LDL.LU R4, [R1+0x48] ;  /* 0x0000480001047983 */ /* 0x002ee20000300800 */
[----:B0-----:R-:W-:-:S05]  /*9310*/  SEL R2, R3, R7, !P3 ;  /* 0x0000000703027207 */ /* 0x001fca0005800000 */
[----:B------:R0:W-:Y:S04]  /*9320*/  STL [R1+0xc0], R2 ;  /* 0x0000c00201007387 */ /* 0x0001e80000100800 */
[----:B------:R-:W3:Y:S04]  /*9330*/  LDL.LU R27, [R1+0x50] ;  /* 0x00005000011b7983 */ /* 0x000ee80000300800 */
[----:B------:R-:W3:Y:S01]  /*9340*/  LDL.LU R61, [R1+0x44] ;  /* 0x00004400013d7983 */ /* 0x000ee20000300800 */
        /* <DEDUP_REMOVED lines=10> */
[----:B------:R-:W3:Y:S01]  /*93f0*/  LDL.LU R59, [R1+0x30] ;  /* 0x00003000013b7983 */ /* 0x000ee20000300800 */
[----:B------:R-:W-:-:S03]  /*9400*/  SEL R7, R3, R39, !P3 ;  /* 0x0000002703077207 */ /* 0x000fc60005800000 */
[----:B------:R-:W3:Y:S01]  /*9410*/  LDL.LU R19, [R1+0x34] ;  /* 0x0000340001137983 */ /* 0x000ee20000300800 */
[----:B0-----:R-:W-:-:S03]  /*9420*/  SEL R2, R3, R46, !P3 ;  /* 0x0000002e03027207 */ /* 0x001fc60005800000 */
[----:B------:R-:W-:Y:S04]  /*9430*/  STL [R1+0xa4], R7 ;  /* 0x0000a40701007387 */ /* 0x000fe80000100800 */
[----:B------:R-:W3:Y:S04]  /*9440*/  LDL.LU R17, [R1+0x1b4] ;  /* 0x0001b40001117983 */ /* 0x000ee80000300800 */
[----:B------:R-:W3:Y:S04]  /*9450*/  LDL.LU R14, [R1+0x1bc] ;  /* 0x0001bc00010e7983 */ /* 0x000ee80000300800 */
[----:B------:R2:W-:Y:S04]  /*9460*/  STL [R1+0xa0], R2 ;  /* 0x0000a00201007387 */ /* 0x0005e80000100800 */
[----:B------:R-:W3:Y:S01]  /*9470*/  LDL.LU R12, [R1+0x1c0] ;  /* 0x0001c000010c7983 */ /* 0x000ee20000300800 */
[----:B--2---:R-:W-:-:S03]  /*9480*/  SEL R2, R3, R10, !P3 ;  /* 0x0000000a03027207 */ /* 0x004fc60005800000 */
[----:B------:R-:W2:Y:S04]  /*9490*/  LDL.LU R10, [R1+0x1a0] ;  /* 0x0001a000010a7983 */ /* 0x000ea80000300800 */
[----:B------:R3:W-:Y:S01]  /*94a0*/  STL [R1+0x98], R2 ;  /* 0x0000980201007387 */ /* 0x0007e20000100800 */
[----:B----4-:R-:W-:-:S03]  /*94b0*/  SEL R7, R3, R6, !P3 ;  /* 0x0000000603077207 */ /* 0x010fc60005800000 */
[----:B------:R-:W4:Y:S04]  /*94c0*/  LDL.LU R6, [R1+0x1a4] ;  /* 0x0001a40001067983 */ /* 0x000f280000300800 */
[----:B------:R0:W-:Y:S01]  /*94d0*/  STL [R1+0x90], R7 ;  /* 0x0000900701007387 */ /* 0x0001e20000100800 */
[----:B---3--:R-:W-:-:S03]  /*94e0*/  SEL R2, R3, R28, !P3 ;  /* 0x0000001c03027207 */ /* 0x008fc60005800000 */
[----:B------:R-:W3:Y:S04]  /*94f0*/  LDL.LU R28, [R1+0x18c] ;  /* 0x00018c00011c7983 */ /* 0x000ee80000300800 */
[----:B------:R1:W-:Y:S01]  /*9500*/  STL [R1+0x88], R2 ;  /* 0x0000880201007387 */ /* 0x0003e20000100800 */
[C---:B------:R-:W-:Y:S02]  /*9510*/  SEL R15, R3.reuse, R36, !P3 ;  /* 0x00000024030f7207 */ /* 0x040fe40005800000 */
[----:B0-----:R-:W-:-:S03]  /*9520*/  SEL R7, R3, R35, !P3 ;  /* 0x0000002303077207 */ /* 0x001fc60005800000 */
[----:B------:R-:W-:Y:S01]  /*9530*/  STL [R1+0x84], R15 ;  /* 0x0000840f01007387 */ /* 0x000fe20000100800 */
[----:B-1----:R-:W-:-:S03]  /*9540*/  SEL R2, R3, R29, !P3 ;  /* 0x0000001d03027207 */ /* 0x002fc60005800000 */
[----:B------:R-:W3:Y:S04]  /*9550*/  LDL.LU R29, [R1+0x180] ;  /* 0x00018000011d7983 */ /* 0x000ee80000300800 */
[----:B------:R0:W-:Y:S04]  /*9560*/  STL [R1+0x80], R7 ;  /* 0x0000800701007387 */ /* 0x0001e80000100800 */
[----:B------:R1:W-:Y:S01]  /*9570*/  STL [R1+0x7c], R2 ;  /* 0x00007c0201007387 */ /* 0x0003e20000100800 */
[C---:B0-----:R-:W-:Y:S02]  /*9580*/  SEL R7, R3.reuse, R34, !P3 ;  /* 0x0000002203077207 */ /* 0x041fe40005800000 */
[----:B-1----:R-:W-:-:S02]  /*9590*/  SEL R2, R3, R5, !P3 ;  /* 0x0000000503027207 */ /* 0x002fc40005800000 */
        /* <DEDUP_REMOVED lines=10> */
[----:B------:R-:W3:Y:S01]  /*9640*/  LDL.LU R61, [R1+0x174] ;  /* 0x00017400013d7983 */ /* 0x000ee20000300800 */
[----:B------:R-:W-:-:S03]  /*9650*/  SEL R15, R3, R25, !P3 ;  /* 0x00000019030f7207 */ /* 0x000fc60005800000 */
[----:B------:R0:W-:Y:S04]  /*9660*/  STL [R1+0x64], R7 ;  /* 0x0000640701007387 */ /* 0x0001e80000100800 */
[----:B------:R1:W-:Y:S01]  /*9670*/  STL [R1+0x60], R2 ;  /* 0x0000600201007387 */ /* 0x0003e20000100800 */
[C---:B0-----:R-:W-:Y:S02]  /*9680*/  SEL R7, R3.reuse, R26, !P3 ;  /* 0x0000001a03077207 */ /* 0x041fe40005800000 */
[C---:B-1----:R-:W-:Y:S02]  /*9690*/  SEL R2, R3.reuse, R60, !P3 ;  /* 0x0000003c03027207 */ /* 0x042fe40005800000 */
[----:B------:R-:W3:Y:S04]  /*96a0*/  LDL.LU R60, [R1+0x144] ;  /* 0x00014400013c7983 */ /* 0x000ee80000300800 */
[----:B------:R0:W-:Y:S04]  /*96b0*/  STL [R1+0x54], R7 ;  /* 0x0000540701007387 */ /* 0x0001e80000100800 */
[----:B------:R1:W-:Y:S04]  /*96c0*/  STL [R1+0x50], R2 ;  /* 0x0000500201007387 */ /* 0x0003e80000100800 */
[----:B------:R-:W-:Y:S01]  /*96d0*/  STL [R1+0x48], R15 ;  /* 0x0000480f01007387 */ /* 0x000fe20000100800 */
[----:B0-----:R-:W-:-:S02]  /*96e0*/  SEL R7, R3, R22, !P3 ;  /* 0x0000001603077207 */ /* 0x001fc40005800000 */
[C---:B-1----:R-:W-:Y:S02]  /*96f0*/  SEL R2, R3.reuse, R59, !P3 ;  /* 0x0000003b03027207 */ /* 0x042fe40005800000 */
[----:B------:R-:W3:Y:S04]  /*9700*/  LDL.LU R59, [R1+0x14c] ;  /* 0x00014c00013b7983 */ /* 0x000ee80000300800 */
[----:B------:R0:W-:Y:S04]  /*9710*/  STL [R1+0x44], R7 ;  /* 0x0000440701007387 */ /* 0x0001e80000100800 */
[----:B------:R1:W-:Y:S04]  /*9720*/  STL [R1+0x40], R2 ;  /* 0x0000400201007387 */ /* 0x0003e80000100800 */
[----:B------:R-:W3:Y:S01]  /*9730*/  LDL.LU R25, [R1+0x154] ;  /* 0x0001540001197983 */ /* 0x000ee20000300800 */
[----:B0-----:R-:W-:-:S02]  /*9740*/  SEL R7, R3, R19, !P3 ;  /* 0x0000001303077207 */ /* 0x001fc40005800000 */
[----:B-1----:R-:W-:-:S03]  /*9750*/  SEL R2, R3, R17, !P3 ;  /* 0x0000001103027207 */ /* 0x002fc60005800000 */
[----:B------:R0:W-:Y:S02]  /*9760*/  STL [R1+0x38], R7 ;  /* 0x0000380701007387 */ /* 0x0001e40000100800 */
[C---:B0-----:R-:W-:Y:S02]  /*9770*/  SEL R7, R3.reuse, R14, !P3 ;  /* 0x0000000e03077207 */ /* 0x041fe40005800000 */
[----:B------:R-:W3:Y:S04]  /*9780*/  LDL.LU R14, [R1+0x158] ;  /* 0x00015800010e7983 */ /* 0x000ee80000300800 */
[----:B------:R0:W-:Y:S04]  /*9790*/  STL [R1+0x34], R2 ;  /* 0x0000340201007387 */ /* 0x0001e80000100800 */
[----:B------:R2:W-:Y:S04]  /*97a0*/  STL [R1+0x30], R7 ;  /* 0x0000300701007387 */ /* 0x0005e80000100800 */
[----:B------:R-:W3:Y:S01]  /*97b0*/  LDL.LU R34, [R1+0x160] ;  /* 0x0001600001227983 */ /* 0x000ee20000300800 */
[----:B0-----:R-:W-:-:S05]  /*97c0*/  SEL R2, R3, R12, !P3 ;  /* 0x0000000c03027207 */ /* 0x001fca0005800000 */
[----:B------:R4:W-:Y:S01]  /*97d0*/  STL [R1+0x2c], R2 ;  /* 0x00002c0201007387 */ /* 0x0009e20000100800 */
[----:B--2---:R-:W-:-:S05]  /*97e0*/  SEL R7, R3, R10, !P3 ;  /* 0x0000000a03077207 */ /* 0x004fca0005800000 */
[----:B------:R-:W-:Y:S04]  /*97f0*/  STL [R1+0x28], R7 ;  /* 0x0000280701007387 */ /* 0x000fe80000100800 */
[----:B------:R-:W2:Y:S01]  /*9800*/  LDL.LU R31, [R1+0x124] ;  /* 0x00012400011f7983 */ /* 0x000ea20000300800 */
[----:B----4-:R-:W-:-:S05]  /*9810*/  SEL R2, R3, R6, !P3 ;  /* 0x0000000603027207 */ /* 0x010fca0005800000 */
[----:B------:R0:W-:Y:S04]  /*9820*/  STL [R1+0x24], R2 ;  /* 0x0000240201007387 */ /* 0x0001e80000100800 */
[----:B------:R-:W4:Y:S04]  /*9830*/  LDL.LU R10, [R1+0x120] ;  /* 0x00012000010a7983 */ /* 0x000f280000300800 */
[----:B------:R-:W4:Y:S01]  /*9840*/  LDL.LU R12, [R1+0x11c] ;  /* 0x00011c00010c7983 */ /* 0x000f220000300800 */
[----:B---3--:R-:W-:-:S05]  /*9850*/  SEL R28, R3, R28, !P3 ;  /* 0x0000001c031c7207 */ /* 0x008fca0005800000 */
[----:B------:R-:W-:Y:S04]  /*9860*/  STL [R1+0x1e50], R28 ;  /* 0x001e501c01007387 */ /* 0x000fe80000100800 */
[----:B------:R-:W3:Y:S01]  /*9870*/  LDL.LU R27, [R1+0x118] ;  /* 0x00011800011b7983 */ /* 0x000ee20000300800 */
[----:B------:R-:W-:-:S05]  /*9880*/  SEL R29, R3, R29, !P3 ;  /* 0x0000001d031d7207 */ /* 0x000fca0005800000 */
        /* <DEDUP_REMOVED lines=10> */
[----:B------:R-:W0:Y:S04]  /*9930*/  LDL.LU R26, [R1+0xfc] ;  /* 0x0000fc00011a7983 */ /* 0x000e280000300800 */
[----:B------:R-:W3:Y:S01]  /*9940*/  LDL.LU R6, [R1+0xf8] ;  /* 0x0000f80001067983 */ /* 0x000ee20000300800 */
[----:B------:R-:W-:-:S05]  /*9950*/  SEL R60, R3, R60, !P3 ;  /* 0x0000003c033c7207 */ /* 0x000fca0005800000 */
[----:B------:R-:W-:Y:S01]  /*9960*/  STL [R1+0x1e64], R60 ;  /* 0x001e643c01007387 */ /* 0x000fe20000100800 */
[----:B------:R-:W-:-:S05]  /*9970*/  SEL R59, R3, R59, !P3 ;  /* 0x0000003b033b7207 */ /* 0x000fca0005800000 */
[----:B------:R1:W-:Y:S01]  /*9980*/  STL [R1+0x1e68], R59 ;  /* 0x001e683b01007387 */ /* 0x0003e20000100800 */
[----:B------:R-:W-:-:S03]  /*9990*/  SEL R57, R3, R25, !P3 ;  /* 0x0000001903397207 */ /* 0x000fc60005800000 */
[----:B------:R-:W3:Y:S04]  /*99a0*/  LDL.LU R25, [R1+0xf4] ;  /* 0x0000f40001197983 */ /* 0x000ee80000300800 */
[----:B------:R-:W-:Y:S01]  /*99b0*/  STL [R1+0x1e6c], R57 ;  /* 0x001e6c3901007387 */ /* 0x000fe20000100800 */
[----:B------:R-:W-:-:S03]  /*99c0*/  SEL R55, R3, R14, !P3 ;  /* 0x0000000e03377207 */ /* 0x000fc60005800000 */
[----:B------:R-:W3:Y:S04]  /*99d0*/  LDL.LU R14, [R1+0xe8] ;  /* 0x0000e800010e7983 */ /* 0x000ee80000300800 */
[----:B------:R-:W-:Y:S01]  /*99e0*/  STL [R1+0x1e70], R55 ;  /* 0x001e703701007387 */ /* 0x000fe20000100800 */
[----:B------:R-:W-:-:S05]  /*99f0*/  SEL R54, R3, R34, !P3 ;  /* 0x0000002203367207 */ /* 0x000fca0005800000 */
[----:B------:R-:W-:Y:S01]  /*9a00*/  STL [R1+0x1e74], R54 ;  /* 0x001e743601007387 */ /* 0x000fe20000100800 */
[----:B--2---:R-:W-:-:S05]  /*9a10*/  SEL R53, R3, R31, !P3 ;  /* 0x0000001f03357207 */ /* 0x004fca0005800000 */
[----:B------:R-:W-:Y:S01]  /*9a20*/  STL [R1+0x1e78], R53 ;  /* 0x001e783501007387 */ /* 0x000fe20000100800 */
[C---:B----4-:R-:W-:Y:S02]  /*9a30*/  SEL R10, R3.reuse, R10, !P3 ;  /* 0x0000000a030a7207 */ /* 0x050fe40005800000 */
[----:B------:R-:W-:-:S03]  /*9a40*/  SEL R12, R3, R12, !P3 ;  /* 0x0000000c030c7207 */ /* 0x000fc60005800000 */
[----:B------:R-:W-:Y:S04]  /*9a50*/  STL [R1+0x1e7c], R10 ;  /* 0x001e7c0a01007387 */ /* 0x000fe80000100800 */
[----:B------:R-:W-:Y:S04]  /*9a60*/  STL [R1+0x1e80], R12 ;  /* 0x001e800c01007387 */ /* 0x000fe80000100800 */
[----:B------:R-:W2:Y:S01]  /*9a70*/  LDL.LU R40, [R1+0xe4] ;  /* 0x0000e40001287983 */ /* 0x000ea20000300800 */
[----:B---3--:R-:W-:-:S03]  /*9a80*/  SEL R15, R3, R27, !P3 ;  /* 0x0000001b030f7207 */ /* 0x008fc60005800000 */
[----:B------:R-:W3:Y:S04]  /*9a90*/  LDL.LU R27, [R1+0xb4] ;  /* 0x0000b400011b7983 */ /* 0x000ee80000300800 */
[----:B------:R-:W-:Y:S04]  /*9aa0*/  STL [R1+0x1e84], R15 ;  /* 0x001e840f01007387 */ /* 0x000fe80000100800 */
[----:B------:R-:W4:Y:S01]  /*9ab0*/  LDL.LU R47, [R1+0xdc] ;  /* 0x0000dc00012f7983 */ /* 0x000f220000300800 */
[----:B------:R-:W-:-:S05]  /*9ac0*/  SEL R17, R3, R17, !P3 ;  /* 0x0000001103117207 */ /* 0x000fca0005800000 */
[----:B------:R-:W-:Y:S04]  /*9ad0*/  STL [R1+0x1e88], R17 ;  /* 0x001e881101007387 */ /* 0x000fe80000100800 */
[----:B------:R-:W4:Y:S01]  /*9ae0*/  LDL.LU R37, [R1+0xbc] ;  /* 0x0000bc0001257983 */ /* 0x000f220000300800 */
[----:B------:R-:W-:-:S05]  /*9af0*/  SEL R19, R3, R19, !P3 ;  /* 0x0000001303137207 */ /* 0x000fca0005800000 */
[----:B------:R-:W-:Y:S01]  /*9b00*/  STL [R1+0x1e8c], R19 ;  /* 0x001e8c1301007387 */ /* 0x000fe20000100800 */
[----:B------:R-:W-:-:S05]  /*9b10*/  SEL R22, R3, R22, !P3 ;  /* 0x0000001603167207 */ /* 0x000fca0005800000 */
[----:B------:R-:W-:Y:S01]  /*9b20*/  STL [R1+0x1e90], R22 ;  /* 0x001e901601007387 */ /* 0x000fe20000100800 */
[C---:B0-----:R-:W-:Y:S02]  /*9b30*/  SEL R2, R3.reuse, R26, !P3 ;  /* 0x0000001a03027207 */ /* 0x041fe40005800000 */
[----:B------:R-:W-:-:S03]  /*9b40*/  SEL R6, R3, R6, !P3 ;  /* 0x0000000603067207 */ /* 0x000fc60005800000 */
[----:B------:R-:W-:Y:S04]  /*9b50*/  STL [R1+0x1e94], R2 ;  /* 0x001e940201007387 */ /* 0x000fe80000100800 */
[----:B------:R-:W4:Y:S04]  /*9b60*/  LDL.LU R31, [R1+0xcc] ;  /* 0x0000cc00011f7983 */ /* 0x000f280000300800 */
[----:B------:R-:W4:Y:S04]  /*9b70*/  LDL.LU R33, [R1+0xc8] ;  /* 0x0000c80001217983 */ /* 0x000f280000300800 */
[----:B------:R0:W-:Y:S04]  /*9b80*/  STL [R1+0x1e98], R6 ;  /* 0x001e980601007387 */ /* 0x0001e80000100800 */
[----:B------:R-:W4:Y:S04]  /*9b90*/  LDL.LU R36, [R1+0x74] ;  /* 0x0000740001247983 */ /* 0x000f280000300800 */
[----:B------:R-:W4:Y:S01]  /*9ba0*/  LDL.LU R35, [R1+0x8c] ;  /* 0x00008c0001237983 */ /* 0x000f220000300800 */
[----:B------:R-:W-:-:S05]  /*9bb0*/  SEL R7, R3, R25, !P3 ;  /* 0x0000001903077207 */ /* 0x000fca0005800000 */
[----:B------:R-:W-:Y:S04]  /*9bc0*/  STL [R1+0x1e9c], R7 ;  /* 0x001e9c0701007387 */ /* 0x000fe80000100800 */
[----:B------:R-:W4:Y:S01]  /*9bd0*/  LDL.LU R41, [R1+0x94] ;  /* 0x0000940001297983 */ /* 0x000f220000300800 */
[----:B------:R-:W-:-:S03]  /*9be0*/  SEL R45, R3, R44, !P3 ;  /* 0x0000002c032d7207 */ /* 0x000fc60005800000 */
[----:B------:R-:W4:Y:S04]  /*9bf0*/  LDL.LU R34, [R1+0xa8] ;  /* 0x0000a80001227983 */ /* 0x000f280000300800 */
[----:B------:R-:W4:Y:S01]  /*9c00*/  LDL.LU R24, [R1+0x9c] ;  /* 0x00009c0001187983 */ /* 0x000f220000300800 */
[----:B------:R-:W-:-:S03]  /*9c10*/  SEL R14, R3, R14, !P3 ;  /* 0x0000000e030e7207 */ /* 0x000fc60005800000 */
[----:B------:R-:W4:Y:S04]  /*9c20*/  LDL.LU R50, [R1+0x5c] ;  /* 0x00005c0001327983 */ /* 0x000f280000300800 */
[----:B------:R-:W4:Y:S04]  /*9c30*/  LDL.LU R25, [R1+0x58] ;  /* 0x0000580001197983 */ /* 0x000f280000300800 */
[----:B------:R-:W4:Y:S04]  /*9c40*/  LDL.LU R26, [R1+0x4c] ;  /* 0x00004c00011a7983 */ /* 0x000f280000300800 */
[----:B------:R-:W-:Y:S04]  /*9c50*/  STL [R1+0x1ea0], R14 ;  /* 0x001ea00e01007387 */ /* 0x000fe80000100800 */
[----:B------:R-:W-:Y:S01]  /*9c60*/  STL [R1+0x1ea4], R45 ;  /* 0x001ea42d01007387 */ /* 0x000fe20000100800 */
[----:B--2---:R-:W-:-:S02]  /*9c70*/  SEL R42, R3, R40, !P3 ;  /* 0x00000028032a7207 */ /* 0x004fc40005800000 */
[----:B---3--:R-:W-:-:S03]  /*9c80*/  SEL R40, R3, R27, !P3 ;  /* 0x0000001b03287207 */ /* 0x008fc60005800000 */
[----:B------:R-:W-:Y:S04]  /*9c90*/  STL [R1+0x1ea8], R42 ;  /* 0x001ea82a01007387 */ /* 0x000fe80000100800 */
[----:B------:R-:W2:Y:S01]  /*9ca0*/  LDL.LU R27, [R1+0x3c] ;  /* 0x00003c00011b7983 */ /* 0x000ea20000300800 */
[----:B----4-:R-:W-:-:S03]  /*9cb0*/  SEL R39, R3, R47, !P3 ;  /* 0x0000002f03277207 */ /* 0x010fc60005800000 */
[----:B------:R-:W-:Y:S04]  /*9cc0*/  STL [R1+0x1eac], R40 ;  /* 0x001eac2801007387 */ /* 0x000fe80000100800 */
[----:B------:R-:W-:Y:S04]  /*9cd0*/  STL [R1+0x1eb0], R39 ;  /* 0x001eb02701007387 */ /* 0x000fe80000100800 */
[----:B------:R-:W3:Y:S04]  /*9ce0*/  LDL.LU R51, [R1+0x8] ;  /* 0x0000080001337983 */ /* 0x000ee80000300800 */
[----:B------:R-:W4:Y:S04]  /*9cf0*/  LDL.LU R47, [R1+0xc] ;  /* 0x00000c00012f7983 */ /* 0x000f280000300800 */
[----:B------:R-:W4:Y:S04]  /*9d00*/  LDL.LU R46, [R1+0x10] ;  /* 0x00001000012e7983 */ /* 0x000f280000300800 */
[----:B------:R-:W4:Y:S01]  /*9d10*/  LDL.LU R52, [R1+0x18] ;  /* 0x0000180001347983 */ /* 0x000f220000300800 */
[----:B------:R-:W-:-:S03]  /*9d20*/  SEL R37, R3, R37, !P3 ;  /* 0x0000002503257207 */ /* 0x000fc60005800000 */
[----:B-1----:R-:W4:Y:S04]  /*9d30*/  LDL.LU R59, [R1+0x14] ;  /* 0x00001400013b7983 */ /* 0x002f280000300800 */
[----:B------:R-:W-:Y:S01]  /*9d40*/  STL [R1+0x1eb4], R37 ;  /* 0x001eb42501007387 */ /* 0x000fe20000100800 */
[C---:B------:R-:W-:Y:S02]  /*9d50*/  SEL R31, R3.reuse, R31, !P3 ;  /* 0x0000001f031f7207 */ /* 0x040fe40005800000 */
[----:B------:R-:W-:-:S03]  /*9d60*/  SEL R44, R3, R33, !P3 ;  /* 0x00000021032c7207 */ /* 0x000fc60005800000 */
[----:B------:R-:W-:Y:S01]  /*9d70*/  STL [R1+0x1eb8], R31 ;  /* 0x001eb81f01007387 */ /* 0x000fe20000100800 */
[----:B------:R-:W-:-:S03]  /*9d80*/  SEL R36, R3, R36, !P3 ;  /* 0x0000002403247207 */ /* 0x000fc60005800000 */
[----:B------:R-:W-:Y:S01]  /*9d90*/  STL [R1+0x1ebc], R44 ;  /* 0x001ebc2c01007387 */ /* 0x000fe20000100800 */
[----:B------:R-:W-:-:S03]  /*9da0*/  SEL R35, R3, R35, !P3 ;  /* 0x0000002303237207 */ /* 0x000fc60005800000 */
[----:B------:R-:W-:Y:S04]  /*9db0*/  STL [R1+0x1ec0], R36 ;  /* 0x001ec02401007387 */ /* 0x000fe80000100800 */
[----:B------:R-:W-:Y:S01]  /*9dc0*/  STL [R1+0x1ec4], R35 ;  /* 0x001ec42301007387 */ /* 0x000fe20000100800 */
[----:B------:R-:W-:-:S05]  /*9dd0*/  SEL R41, R3, R41, !P3 ;  /* 0x0000002903297207 */ /* 0x000fca0005800000 */
[----:B------:R1:W-:Y:S04]  /*9de0*/  STL [R1+0x1ec8], R41 ;  /* 0x001ec82901007387 */ /* 0x0003e80000100800 */
[----:B------:R-:W0:Y:S04]  /*9df0*/  LDL.LU R60, [R1+0x1cc] ;  /* 0x0001cc00013c7983 */ /* 0x000e280000300800 */
[----:B------:R-:W4:Y:S04]  /*9e00*/  LDL.LU R61, [R1+0x1d4] ;  /* 0x0001d400013d7983 */ /* 0x000f280000300800 */
[----:B------:R-:W4:Y:S04]  /*9e10*/  LDL.LU R4, [R1+0x1d0] ;  /* 0x0001d00001047983 */ /* 0x000f280000300800 */
[----:B------:R-:W4:Y:S04]  /*9e20*/  LDL.LU R5, [R1+0x1c8] ;  /* 0x0001c80001057983 */ /* 0x000f280000300800 */
[----:B------:R-:W4:Y:S04]  /*9e30*/  LDL.LU R29, [R1+0x1c4] ;  /* 0x0001c400011d7983 */ /* 0x000f280000300800 */
[----:B------:R-:W4:Y:S01]  /*9e40*/  LDL.LU R28, [R1+0x1b8] ;  /* 0x0001b800011c7983 */ /* 0x000f220000300800 */
[C---:B------:R-:W-:Y:S01]  /*9e50*/  SEL R33, R3.reuse, R24, !P3 ;  /* 0x0000001803217207 */ /* 0x040fe20005800000 */
[----:B------:R-:W-:Y:S01]  /*9e60*/  @!P1 IMAD.MOV R48, RZ, RZ, -R48 ;  /* 0x000000ffff309224 */ /* 0x000fe200078e0a30 */
[C---:B------:R-:W-:Y:S01]  /*9e70*/  SEL R24, R3.reuse, R50, !P3 ;  /* 0x0000003203187207 */ /* 0x040fe20005800000 */
[----:B------:R-:W-:Y:S01]  /*9e80*/  @!P6 IMAD.MOV R11, RZ, RZ, -R11 ;  /* 0x000000ffff0be224 */ /* 0x000fe200078e0a0b */
[----:B------:R-:W-:Y:S01]  /*9e90*/  SEL R50, R3, R38, !P3 ;  /* 0x0000002603327207 */ /* 0x000fe20005800000 */
[----:B------:R-:W-:-:S02]  /*9ea0*/  @!P0 IMAD.MOV R9, RZ, RZ, -R9 ;  /* 0x000000ffff098224 */ /* 0x000fc400078e0a09 */
[----:B------:R-:W-:Y:S01]  /*9eb0*/  @!P5 IMAD.MOV R8, RZ, RZ, -R8 ;  /* 0x000000ffff08d224 */ /* 0x000fe200078e0a08 */
[C---:B------:R-:W-:Y:S02]  /*9ec0*/  SEL R34, R3.reuse, R34, !P3 ;  /* 0x0000002203227207 */ /* 0x040fe40005800000 */
[C---:B------:R-:W-:Y:S02]  /*9ed0*/  SEL R25, R3.reuse, R25, !P3 ;  /* 0x0000001903197207 */ /* 0x040fe40005800000 */
[C---:B------:R-:W-:Y:S02]  /*9ee0*/  SEL R26, R3.reuse, R26, !P3 ;  /* 0x0000001a031a7207 */ /* 0x040fe40005800000 */
[C---:B------:R-:W-:Y:S02]  /*9ef0*/  SEL R23, R3.reuse, R23, !P3 ;  /* 0x0000001703177207 */ /* 0x040fe40005800000 */
[C---:B------:R-:W-:Y:S02]  /*9f00*/  SEL R32, R3.reuse, R32, !P3 ;  /* 0x0000002003207207 */ /* 0x040fe40005800000 */
[----:B------:R-:W-:-:S02]  /*9f10*/  SEL R21, R3, R21, !P3 ;  /* 0x0000001503157207 */ /* 0x000fc40005800000 */
        /* <DEDUP_REMOVED lines=13> */
[C---:B--2---:R-:W-:Y:S02]  /*9ff0*/  SEL R27, R3.reuse, R27, !P3 ;  /* 0x0000001b031b7207 */ /* 0x044fe40005800000 */
[C---:B---3--:R-:W-:Y:S02]  /*a000*/  SEL R51, R3.reuse, R51, !P3 ;  /* 0x0000003303337207 */ /* 0x048fe40005800000 */
[C---:B----4-:R-:W-:Y:S02]  /*a010*/  SEL R47, R3.reuse, R47, !P3 ;  /* 0x0000002f032f7207 */ /* 0x050fe40005800000 */
[C---:B------:R-:W-:Y:S02]  /*a020*/  SEL R46, R3.reuse, R46, !P3 ;  /* 0x0000002e032e7207 */ /* 0x040fe40005800000 */
[----:B------:R-:W-:-:S02]  /*a030*/  SEL R52, R3, R52, !P3 ;  /* 0x0000003403347207 */ /* 0x000fc40005800000 */
[C---:B------:R-:W-:Y:S02]  /*a040*/  SEL R38, R3.reuse, R59, !P3 ;  /* 0x0000003b03267207 */ /* 0x040fe40005800000 */
[----:B------:R-:W-:Y:S01]  /*a050*/  SEL R3, R3, R8, !P3 ;  /* 0x0000000803037207 */ /* 0x000fe20005800000 */
[----:B0-----:R-:W-:Y:S02]  /*a060*/  IMAD R6, R60, UR5, RZ ;  /* 0x000000053c067c24 */ /* 0x001fe4000f8e02ff */
[----:B------:R-:W-:-:S03]  /*a070*/  IMAD R2, R4, UR5, RZ ;  /* 0x0000000504027c24 */ /* 0x000fc6000f8e02ff */
[----:B------:R-:W-:Y:S01]  /*a080*/  STL [R1+0x618], R6 ;  /* 0x0006180601007387 */ /* 0x000fe20000100800 */
[----:B------:R-:W-:-:S03]  /*a090*/  IMAD R5, R5, UR5, RZ ;  /* 0x0000000505057c24 */ /* 0x000fc6000f8e02ff */
[----:B------:R0:W-:Y:S01]  /*a0a0*/  STL [R1+0x8], R2 ;  /* 0x0000080201007387 */ /* 0x0001e20000100800 */
[----:B------:R-:W-:-:S03]  /*a0b0*/  IMAD R4, R29, UR5, RZ ;  /* 0x000000051d047c24 */ /* 0x000fc6000f8e02ff */
[----:B------:R-:W-:Y:S04]  /*a0c0*/  STL [R1+0x1a0], R5 ;  /* 0x0001a00501007387 */ /* 0x000fe80000100800 */
[----:B-1----:R-:W2:Y:S01]  /*a0d0*/  LDL.LU R41, [R1+0x1b0] ;  /* 0x0001b00001297983 */ /* 0x002ea20000300800 */
[----:B0-----:R-:W-:-:S03]  /*a0e0*/  IMAD R2, R28, UR5, RZ ;  /* 0x000000051c027c24 */ /* 0x001fc6000f8e02ff */
[----:B------:R-:W-:Y:S04]  /*a0f0*/  STL [R1+0x1a4], R4 ;  /* 0x0001a40401007387 */ /* 0x000fe80000100800 */
[----:B------:R-:W3:Y:S04]  /*a100*/  LDL.LU R35, [R1+0x1ac] ;  /* 0x0001ac0001237983 */ /* 0x000ee80000300800 */
[----:B------:R0:W-:Y:S04]  /*a110*/  STL [R1+0x1b8], R2 ;  /* 0x0001b80201007387 */ /* 0x0001e80000100800 */
        /* <DEDUP_REMOVED lines=11> */
[----:B0-----:R-:W4:Y:S04]  /*a1d0*/  LDL.LU R2, [R1+0x15c] ;  /* 0x00015c0001027983 */ /* 0x001f280000300800 */
        /* <DEDUP_REMOVED lines=11> */
[----:B------:R-:W-:-:S03]  /*a290*/  IMAD R8, R61, UR5, RZ ;  /* 0x000000053d087c24 */ /* 0x000fc6000f8e02ff */
[----:B------:R-:W4:Y:S04]  /*a2a0*/  LDL.LU R60, [R1+0x104] ;  /* 0x00010400013c7983 */ /* 0x000f280000300800 */
[----:B------:R-:W4:Y:S04]  /*a2b0*/  LDL.LU R61, [R1+0xf0] ;  /* 0x0000f000013d7983 */ /* 0x000f280000300800 */
[----:B------:R-:W4:Y:S04]  /*a2c0*/  LDL.LU R4, [R1+0xec] ;  /* 0x0000ec0001047983 */ /* 0x000f280000300800 */
[----:B------:R-:W4:Y:S04]  /*a2d0*/  LDL.LU R5, [R1+0xe0] ;  /* 0x0000e00001057983 */ /* 0x000f280000300800 */
[----:B------:R-:W4:Y:S04]  /*a2e0*/  LDL.LU R29, [R1+0xd8] ;  /* 0x0000d800011d7983 */ /* 0x000f280000300800 */
[----:B------:R-:W4:Y:S01]  /*a2f0*/  LDL.LU R28, [R1+0xd4] ;  /* 0x0000d400011c7983 */ /* 0x000f220000300800 */
[----:B--2---:R-:W-:-:S05]  /*a300*/  IMAD R41, R41, UR5, RZ ;  /* 0x0000000529297c24 */ /* 0x004fca000f8e02ff */
[----:B------:R4:W-:Y:S01]  /*a310*/  STL [R1+0x1bc], R41 ;  /* 0x0001bc2901007387 */ /* 0x0009e20000100800 */
[----:B---3--:R-:W-:-:S05]  /*a320*/  IMAD R35, R35, UR5, RZ ;  /* 0x0000000523237c24 */ /* 0x008fca000f8e02ff */
[----:B------:R0:W-:Y:S01]  /*a330*/  STL [R1+0x1d0], R35 ;  /* 0x0001d02301007387 */ /* 0x0001e20000100800 */
[----:B----4-:R-:W-:Y:S02]  /*a340*/  IMAD R41, R36, UR5, RZ ;  /* 0x0000000524297c24 */ /* 0x010fe4000f8e02ff */
[----:B------:R-:W-:-:S03]  /*a350*/  IMAD R36, R44, UR5, RZ ;  /* 0x000000052c247c24 */ /* 0x000fc6000f8e02ff */
[----:B------:R-:W-:Y:S01]  /*a360*/  STL [R1+0x1d4], R41 ;  /* 0x0001d42901007387 */ /* 0x000fe20000100800 */
[----:B0-----:R-:W-:-:S03]  /*a370*/  IMAD R35, R31, UR5, RZ ;  /* 0x000000051f237c24 */ /* 0x001fc6000f8e02ff */
[----:B------:R0:W-:Y:S01]  /*a380*/  STL [R1+0x1e0], R36 ;  /* 0x0001e02401007387 */ /* 0x0001e20000100800 */
[----:B------:R-:W-:-:S03]  /*a390*/  IMAD R31, R37, UR5, RZ ;  /* 0x00000005251f7c24 */ /* 0x000fc6000f8e02ff */
[----:B------:R1:W-:Y:S04]  /*a3a0*/  STL [R1+0x1e4], R35 ;  /* 0x0001e42301007387 */ /* 0x0003e80000100800 */
[----:B------:R2:W-:Y:S01]  /*a3b0*/  STL [R1+0x194], R31 ;  /* 0x0001941f01007387 */ /* 0x0005e20000100800 */
[----:B0-----:R-:W-:Y:S02]  /*a3c0*/  IMAD R36, R39, UR5, RZ ;  /* 0x0000000527247c24 */ /* 0x001fe4000f8e02ff */
[----:B-1----:R-:W-:-:S03]  /*a3d0*/  IMAD R35, R40, UR5, RZ ;  /* 0x0000000528237c24 */ /* 0x002fc6000f8e02ff */
[----:B------:R0:W-:Y:S01]  /*a3e0*/  STL [R1+0x190], R36 ;  /* 0x0001902401007387 */ /* 0x0001e20000100800 */
[----:B--2---:R-:W-:-:S03]  /*a3f0*/  IMAD R31, R42, UR5, RZ ;  /* 0x000000052a1f7c24 */ /* 0x004fc6000f8e02ff */
[----:B------:R1:W-:Y:S04]  /*a400*/  STL [R1+0x1f8], R35 ;  /* 0x0001f82301007387 */ /* 0x0003e80000100800 */
[----:B------:R2:W-:Y:S01]  /*a410*/  STL [R1+0x1fc], R31 ;  /* 0x0001fc1f01007387 */ /* 0x0005e20000100800 */
[----:B0-----:R-:W-:Y:S02]  /*a420*/  IMAD R36, R45, UR5, RZ ;  /* 0x000000052d247c24 */ /* 0x001fe4000f8e02ff */
[----:B-1----:R-:W-:Y:S02]  /*a430*/  IMAD R35, R14, UR5, RZ ;  /* 0x000000050e237c24 */ /* 0x002fe4000f8e02ff */
[----:B------:R-:W-:Y:S02]  /*a440*/  IMAD R14, R6, UR5, RZ ;  /* 0x00000005060e7c24 */ /* 0x000fe4000f8e02ff */
[----:B--2---:R-:W-:Y:S01]  /*a450*/  IMAD R31, R7, UR5, RZ ;  /* 0x00000005071f7c24 */ /* 0x004fe2000f8e02ff */
[----:B------:R-:W-:Y:S01]  /*a460*/  STL [R1+0x208], R36 ;  /* 0x0002082401007387 */ /* 0x000fe20000100800 */
[----:B------:R-:W-:-:S03]  /*a470*/  IMAD R7, R2, UR5, RZ ;  /* 0x0000000502077c24 */ /* 0x000fc6000f8e02ff */
[----:B------:R-:W-:Y:S01]  /*a480*/  STL [R1+0x20c], R35 ;  /* 0x00020c2301007387 */ /* 0x000fe20000100800 */
[----:B------:R-:W-:-:S03]  /*a490*/  IMAD R6, R22, UR5, RZ ;  /* 0x0000000516067c24 */ /* 0x000fc6000f8e02ff */
[----:B------:R-:W-:Y:S01]  /*a4a0*/  STL [R1+0x218], R31 ;  /* 0x0002181f01007387 */ /* 0x000fe20000100800 */
[----:B------:R-:W-:-:S03]  /*a4b0*/  IMAD R2, R19, UR5, RZ ;  /* 0x0000000513027c24 */ /* 0x000fc6000f8e02ff */
[----:B------:R-:W-:Y:S04]  /*a4c0*/  STL [R1+0x21c], R14 ;  /* 0x00021c0e01007387 */ /* 0x000fe80000100800 */
[----:B------:R0:W-:Y:S04]  /*a4d0*/  STL [R1+0x228], R7 ;  /* 0x0002280701007387 */ /* 0x0001e80000100800 */
[----:B------:R1:W-:Y:S04]  /*a4e0*/  STL [R1+0x22c], R6 ;  /* 0x00022c0601007387 */ /* 0x0003e80000100800 */
[----:B------:R2:W-:Y:S01]  /*a4f0*/  STL [R1+0x238], R2 ;  /* 0x0002380201007387 */ /* 0x0005e20000100800 */
[----:B0-----:R-:W-:-:S02]  /*a500*/  IMAD R7, R17, UR5, RZ ;  /* 0x0000000511077c24 */ /* 0x001fc4000f8e02ff */
[----:B-1----:R-:W-:-:S03]  /*a510*/  IMAD R6, R15, UR5, RZ ;  /* 0x000000050f067c24 */ /* 0x002fc6000f8e02ff */
[----:B------:R0:W-:Y:S01]  /*a520*/  STL [R1+0x23c], R7 ;  /* 0x00023c0701007387 */ /* 0x0001e20000100800 */
[----:B--2---:R-:W-:-:S03]  /*a530*/  IMAD R2, R12, UR5, RZ ;  /* 0x000000050c027c24 */ /* 0x004fc6000f8e02ff */
        /* <DEDUP_REMOVED lines=12> */
[----:B------:R1:W-:Y:S01]  /*a600*/  STL [R1+0x268], R6 ;  /* 0x0002680601007387 */ /* 0x0003e20000100800 */
[----:B------:R-:W-:-:S03]  /*a610*/  IMAD R5, R5, UR5, RZ ;  /* 0x0000000505057c24 */ /* 0x000fc6000f8e02ff */
[----:B------:R2:W-:Y:S01]  /*a620*/  STL [R1+0x26c], R2 ;  /* 0x00026c0201007387 */ /* 0x0005e20000100800 */
[----:B0-----:R-:W-:Y:S02]  /*a630*/  IMAD R7, R60, UR5, RZ ;  /* 0x000000053c077c24 */ /* 0x001fe4000f8e02ff */
[----:B-1----:R-:W-:-:S03]  /*a640*/  IMAD R6, R61, UR5, RZ ;  /* 0x000000053d067c24 */ /* 0x002fc6000f8e02ff */
[----:B------:R-:W-:Y:S01]  /*a650*/  STL [R1+0x270], R7 ;  /* 0x0002700701007387 */ /* 0x000fe20000100800 */
[----:B--2---:R-:W-:-:S03]  /*a660*/  IMAD R2, R4, UR5, RZ ;  /* 0x0000000504027c24 */ /* 0x004fc6000f8e02ff */
[----:B------:R-:W-:Y:S01]  /*a670*/  STL [R1+0x274], R6 ;  /* 0x0002740601007387 */ /* 0x000fe20000100800 */
[----:B------:R-:W-:-:S03]  /*a680*/  IMAD R4, R29, UR5, RZ ;  /* 0x000000051d047c24 */ /* 0x000fc6000f8e02ff */
[----:B------:R0:W-:Y:S04]  /*a690*/  STL [R1+0x280], R2 ;  /* 0x0002800201007387 */ /* 0x0001e80000100800 */
[----:B------:R-:W-:Y:S04]  /*a6a0*/  STL [R1+0x284], R5 ;  /* 0x0002840501007387 */ /* 0x000fe80000100800 */
[----:B------:R-:W2:Y:S01]  /*a6b0*/  LDL.LU R41, [R1+0xd0] ;  /* 0x0000d00001297983 */ /* 0x000ea20000300800 */
        /* <DEDUP_REMOVED lines=35> */
[----:B---3--:R-:W-:-:S03]  /*a8f0*/  IMAD R35, R35, UR5, RZ ;  /* 0x0000000523237c24 */ /* 0x008fc6000f8e02ff */
[----:B0-----:R-:W2:Y:S01]  /*a900*/  LDL.LU R41, [R1+0x1ec8] ;  /* 0x001ec80001297983 */ /* 0x001ea20000300800 */
[----:B----4-:R-:W-:-:S03]  /*a910*/  IMAD R36, R36, UR5, RZ ;  /* 0x0000000524247c24 */ /* 0x010fc6000f8e02ff */
[----:B------:R0:W-:Y:S01]  /*a920*/  STL [R1+0x29c], R35 ;  /* 0x00029c2301007387 */ /* 0x0001e20000100800 */
[----:B------:R-:W-:Y:S02]  /*a930*/  IMAD R44, R44, UR5, RZ ;  /* 0x000000052c2c7c24 */ /* 0x000fe4000f8e02ff */
[----:B------:R-:W-:Y:S01]  /*a940*/  IMAD R31, R31, UR5, RZ ;  /* 0x000000051f1f7c24 */ /* 0x000fe2000f8e02ff */
[----:B0-----:R-:W3:Y:S01]  /*a950*/  LDL.LU R35, [R1+0x1ec4] ;  /* 0x001ec40001237983 */ /* 0x001ee20000300800 */
[----:B------:R-:W-:-:S03]  /*a960*/  IMAD R37, R37, UR5, RZ ;  /* 0x0000000525257c24 */ /* 0x000fc6000f8e02ff */
[----:B------:R0:W-:Y:S01]  /*a970*/  STL [R1+0x2a8], R36 ;  /* 0x0002a82401007387 */ /* 0x0001e20000100800 */
[----:B------:R-:W-:Y:S02]  /*a980*/  IMAD R39, R39, UR5, RZ ;  /* 0x0000000527277c24 */ /* 0x000fe4000f8e02ff */
[----:B------:R-:W-:Y:S01]  /*a990*/  IMAD R40, R40, UR5, RZ ;  /* 0x0000000528287c24 */ /* 0x000fe2000f8e02ff */
[----:B0-----:R-:W4:Y:S04]  /*a9a0*/  LDL.LU R36, [R1+0x1ec0] ;  /* 0x001ec00001247983 */ /* 0x001f280000300800 */
[----:B------:R0:W-:Y:S01]  /*a9b0*/  STL [R1+0x2ac], R44 ;  /* 0x0002ac2c01007387 */ /* 0x0001e20000100800 */
[----:B------:R-:W-:Y:S02]  /*a9c0*/  IMAD R42, R42, UR5, RZ ;  /* 0x000000052a2a7c24 */ /* 0x000fe4000f8e02ff */
[----:B------:R-:W-:Y:S01]  /*a9d0*/  IMAD R45, R45, UR5, RZ ;  /* 0x000000052d2d7c24 */ /* 0x000fe2000f8e02ff */
[----:B0-----:R-:W2:Y:S04]  /*a9e0*/  LDL.LU R44, [R1+0x1ebc] ;  /* 0x001ebc00012c7983 */ /* 0x001ea80000300800 */
[----:B------:R0:W-:Y:S01]  /*a9f0*/  STL [R1+0x2b0], R31 ;  /* 0x0002b01f01007387 */ /* 0x0001e20000100800 */
[----:B------:R-:W-:-:S03]  /*aa00*/  IMAD R14, R14, UR5, RZ ;  /* 0x000000050e0e7c24 */ /* 0x000fc6000f8e02ff */
[----:B0-----:R-:W3:Y:S04]  /*aa10*/  LDL.LU R31, [R1+0x1eb8] ;  /* 0x001eb800011f7983 */ /* 0x001ee80000300800 */
[----:B------:R0:W-:Y:S01]  /*aa20*/  STL [R1+0x2b4], R37 ;  /* 0x0002b42501007387 */ /* 0x0001e20000100800 */
[----:B------:R-:W-:-:S03]  /*aa30*/  IMAD R7, R7, UR5, RZ ;  /* 0x0000000507077c24 */ /* 0x000fc6000f8e02ff */
[----:B0-----:R-:W4:Y:S04]  /*aa40*/  LDL.LU R37, [R1+0x1eb4] ;  /* 0x001eb40001257983 */ /* 0x001f280000300800 */
[----:B------:R0:W-:Y:S01]  /*aa50*/  STL [R1+0x2c0], R39 ;  /* 0x0002c02701007387 */ /* 0x0001e20000100800 */
[----:B------:R-:W-:-:S03]  /*aa60*/  IMAD R6, R6, UR5, RZ ;  /* 0x0000000506067c24 */ /* 0x000fc6000f8e02ff */
        /* <DEDUP_REMOVED lines=55> */
[----:B------:R0:W-:Y:S04]  /*ade0*/  STL [R1+0x338], R60 ;  /* 0x0003383c01007387 */ /* 0x0001e80000100800 */
[----:B0-----:R-:W3:Y:S04]  /*adf0*/  LDL.LU R60, [R1+0x1e64] ;  /* 0x001e6400013c7983 */ /* 0x001ee80000300800 */
[----:B------:R0:W-:Y:S04]  /*ae00*/  STL [R1+0x340], R61 ;  /* 0x0003403d01007387 */ /* 0x0001e80000100800 */
[----:B0-----:R-:W4:Y:S04]  /*ae10*/  LDL.LU R61, [R1+0x1e60] ;  /* 0x001e6000013d7983 */ /* 0x001f280000300800 */
[----:B------:R0:W-:Y:S04]  /*ae20*/  STL [R1+0x350], R4 ;  /* 0x0003500401007387 */ /* 0x0001e80000100800 */
[----:B0-----:R-:W2:Y:S04]  /*ae30*/  LDL.LU R4, [R1+0x1e5c] ;  /* 0x001e5c0001047983 */ /* 0x001ea80000300800 */
[----:B------:R0:W-:Y:S04]  /*ae40*/  STL [R1+0x358], R5 ;  /* 0x0003580501007387 */ /* 0x0001e80000100800 */
[----:B0-----:R-:W3:Y:S04]  /*ae50*/  LDL.LU R5, [R1+0x1e58] ;  /* 0x001e580001057983 */ /* 0x001ee80000300800 */
[----:B------:R0:W-:Y:S04]  /*ae60*/  STL [R1+0x368], R29 ;  /* 0x0003681d01007387 */ /* 0x0001e80000100800 */
[----:B0-----:R-:W4:Y:S04]  /*ae70*/  LDL.LU R29, [R1+0x1e54] ;  /* 0x001e5400011d7983 */ /* 0x001f280000300800 */
[----:B------:R0:W-:Y:S04]  /*ae80*/  STL [R1+0x370], R28 ;  /* 0x0003701c01007387 */ /* 0x0001e80000100800 */
[----:B0-----:R-:W4:Y:S01]  /*ae90*/  LDL.LU R28, [R1+0x1e50] ;  /* 0x001e5000011c7983 */ /* 0x001f220000300800 */
[----:B--2---:R-:W-:-:S02]  /*aea0*/  IMAD R4, R4, UR5, RZ ;  /* 0x0000000504047c24 */ /* 0x004fc4000f8e02ff */
[----:B---3--:R-:W-:Y:S02]  /*aeb0*/  IMAD R5, R5, UR5, RZ ;  /* 0x0000000505057c24 */ /* 0x008fe4000f8e02ff */
[----:B----4-:R-:W-:Y:S02]  /*aec0*/  IMAD R29, R29, UR5, RZ ;  /* 0x000000051d1d7c24 */ /* 0x010fe4000f8e02ff */
[----:B------:R-:W-:-:S05]  /*aed0*/  IMAD R28, R28, UR5, RZ ;  /* 0x000000051c1c7c24 */ /* 0x000fca000f8e02ff */
[----:B------:R0:W-:Y:S04]  /*aee0*/  STL [R1+0x380], R28 ;  /* 0x0003801c01007387 */ /* 0x0001e80000100800 */
[----:B0-----:R-:W2:Y:S04]  /*aef0*/  LDL.LU R28, [R1+0x1e4c] ;  /* 0x001e4c00011c7983 */ /* 0x001ea80000300800 */
[----:B------:R0:W-:Y:S04]  /*af00*/  STL [R1+0x390], R29 ;  /* 0x0003901d01007387 */ /* 0x0001e80000100800 */
[----:B0-----:R-:W2:Y:S04]  /*af10*/  LDL.LU R29, [R1+0x1e48] ;  /* 0x001e4800011d7983 */ /* 0x001ea80000300800 */
[----:B------:R0:W-:Y:S02]  /*af20*/  STL [R1+0x398], R5 ;  /* 0x0003980501007387 */ /* 0x0001e40000100800 */
[----:B0-----:R-:W-:-:S02]  /*af30*/  IMAD R5, R61, UR5, RZ ;  /* 0x000000053d057c24 */ /* 0x001fc4000f8e02ff */
[----:B------:R-:W3:Y:S04]  /*af40*/  LDL.LU R61, [R1+0x1a4] ;  /* 0x0001a400013d7983 */ /* 0x000ee80000300800 */
[----:B------:R0:W-:Y:S04]  /*af50*/  STL [R1+0x3a8], R4 ;  /* 0x0003a80401007387 */ /* 0x0001e80000100800 */
[----:B------:R1:W-:Y:S01]  /*af60*/  STL [R1+0x3b0], R5 ;  /* 0x0003b00501007387 */ /* 0x0003e20000100800 */
[----:B0-----:R-:W-:-:S03]  /*af70*/  IMAD R4, R60, UR5, RZ ;  /* 0x000000053c047c24 */ /* 0x001fc6000f8e02ff */
[----:B------:R-:W4:Y:S01]  /*af80*/  LDL.LU R60, [R1+0x1a0] ;  /* 0x0001a000013c7983 */ /* 0x000f220000300800 */
[----:B-1----:R-:W-:-:S03]  /*af90*/  IMAD R5, R59, UR5, RZ ;  /* 0x000000053b057c24 */ /* 0x002fc6000f8e02ff */
[----:B------:R0:W-:Y:S04]  /*afa0*/  STL [R1+0x3c0], R4 ;  /* 0x0003c00401007387 */ /* 0x0001e80000100800 */
[----:B------:R-:W3:Y:S01]  /*afb0*/  LDL.LU R59, [R1+0x1b8] ;  /* 0x0001b800013b7983 */ /* 0x000ee20000300800 */
[----:B0-----:R-:W-:-:S03]  /*afc0*/  IMAD R4, R57, UR5, RZ ;  /* 0x0000000539047c24 */ /* 0x001fc6000f8e02ff */
[----:B------:R0:W-:Y:S04]  /*afd0*/  STL [R1+0x3c8], R5 ;  /* 0x0003c80501007387 */ /* 0x0001e80000100800 */
[----:B------:R-:W3:Y:S04]  /*afe0*/  LDL.LU R57, [R1+0x1bc] ;  /* 0x0001bc0001397983 */ /* 0x000ee80000300800 */
[----:B------:R1:W-:Y:S01]  /*aff0*/  STL [R1+0x3d8], R4 ;  /* 0x0003d80401007387 */ /* 0x0003e20000100800 */
[----:B0-----:R-:W-:-:S03]  /*b000*/  IMAD R5, R55, UR5, RZ ;  /* 0x0000000537057c24 */ /* 0x001fc6000f8e02ff */
[----:B------:R-:W3:Y:S01]  /*b010*/  LDL.LU R55, [R1+0x270] ;  /* 0x0002700001377983 */ /* 0x000ee20000300800 */
[----:B-1----:R-:W-:-:S03]  /*b020*/  IMAD R4, R54, UR5, RZ ;  /* 0x0000000536047c24 */ /* 0x002fc6000f8e02ff */
        /* <DEDUP_REMOVED lines=23> */
[----:B-1----:R-:W-:Y:S02]  /*b1a0*/  IMAD R4, R2, UR5, RZ ;  /* 0x0000000502047c24 */ /* 0x002fe4000f8e02ff */
[----:B------:R-:W-:Y:S01]  /*b1b0*/  IMAD R2, R6, UR5, RZ ;  /* 0x0000000506027c24 */ /* 0x000fe2000f8e02ff */
[----:B------:R-:W-:Y:S04]  /*b1c0*/  STL [R1+0x440], R5 ;  /* 0x0004400501007387 */ /* 0x000fe80000100800 */
[----:B------:R-:W3:Y:S04]  /*b1d0*/  LDL.LU R6, [R1+0x1d0] ;  /* 0x0001d00001067983 */ /* 0x000ee80000300800 */
[----:B------:R0:W-:Y:S04]  /*b1e0*/  STL [R1+0x450], R4 ;  /* 0x0004500401007387 */ /* 0x0001e80000100800 */
        /* <DEDUP_REMOVED lines=35> */
[----:B------:R-:W3:Y:S01]  /*b420*/  LDL.LU R41, [R1+0x218] ;  /* 0x0002180001297983 */ /* 0x000ee20000300800 */
[----:B------:R-:W-:-:S03]  /*b430*/  IMAD R5, R24, UR5, RZ ;  /* 0x0000000518057c24 */ /* 0x000fc6000f8e02ff */
        /* <DEDUP_REMOVED lines=8> */
[----:B------:R0:W-:Y:S01]  /*b4c0*/  STL [R1+0x16c], R5 ;  /* 0x00016c0501007387 */ /* 0x0001e20000100800 */
[----:B------:R-:W-:Y:S02]  /*b4d0*/  IMAD R23, R23, UR5, RZ ;  /* 0x0000000517177c24 */ /* 0x000fe4000f8e02ff */
[----:B-1----:R-:W-:Y:S02]  /*b4e0*/  IMAD R2, R25, UR5, RZ ;  /* 0x0000000519027c24 */ /* 0x002fe4000f8e02ff */
[----:B0-----:R-:W-:-:S03]  /*b4f0*/  IMAD R5, R27, UR5, RZ ;  /* 0x000000051b057c24 */ /* 0x001fc6000f8e02ff */
[----:B------:R-:W-:Y:S01]  /*b500*/  STL [R1+0x168], R2 ;  /* 0x0001680201007387 */ /* 0x000fe20000100800 */
[----:B------:R-:W-:-:S03]  /*b510*/  IMAD R32, R32, UR5, RZ ;  /* 0x0000000520207c24 */ /* 0x000fc6000f8e02ff */
[----:B------:R-:W-:Y:S01]  /*b520*/  STL [R1+0x164], R4 ;  /* 0x0001640401007387 */ /* 0x000fe20000100800 */
[----:B------:R-:W-:-:S03]  /*b530*/  IMAD R27, R50, UR5, RZ ;  /* 0x00000005321b7c24 */ /* 0x000fc6000f8e02ff */
[----:B------:R-:W-:Y:S01]  /*b540*/  STL [R1+0x160], R5 ;  /* 0x0001600501007387 */ /* 0x000fe20000100800 */
[----:B------:R-:W-:-:S03]  /*b550*/  IMAD R26, R51, UR5, RZ ;  /* 0x00000005331a7c24 */ /* 0x000fc6000f8e02ff */
[----:B------:R2:W-:Y:S01]  /*b560*/  STL.64 [R1+0x1dd0], R4 ;  /* 0x001dd00401007387 */ /* 0x0005e20000100a00 */
[----:B------:R-:W-:-:S03]  /*b570*/  IMAD R47, R47, UR5, RZ ;  /* 0x000000052f2f7c24 */ /* 0x000fc6000f8e02ff */
[----:B------:R-:W3:Y:S01]  /*b580*/  LDL.LU R50, [R1+0x25c] ;  /* 0x00025c0001327983 */ /* 0x000ee20000300800 */
[----:B------:R-:W-:-:S03]  /*b590*/  IMAD R46, R46, UR5, RZ ;  /* 0x000000052e2e7c24 */ /* 0x000fc6000f8e02ff */
[----:B------:R-:W-:Y:S01]  /*b5a0*/  STL [R1+0x15c], R23 ;  /* 0x00015c1701007387 */ /* 0x000fe20000100800 */
[----:B------:R-:W-:-:S03]  /*b5b0*/  IMAD R52, R52, UR5, RZ ;  /* 0x0000000534347c24 */ /* 0x000fc6000f8e02ff */
[----:B------:R-:W-:Y:S01]  /*b5c0*/  STL [R1+0x158], R32 ;  /* 0x0001582001007387 */ /* 0x000fe20000100800 */
[----:B------:R-:W-:-:S03]  /*b5d0*/  IMAD R38, R38, UR5, RZ ;  /* 0x0000000526267c24 */ /* 0x000fc6000f8e02ff */
[----:B------:R-:W3:Y:S01]  /*b5e0*/  LDL.LU R51, [R1+0x258] ;  /* 0x0002580001337983 */ /* 0x000ee20000300800 */
[----:B------:R-:W-:-:S03]  /*b5f0*/  IMAD R21, R21, UR5, RZ ;  /* 0x0000000515157c24 */ /* 0x000fc6000f8e02ff */
[----:B------:R-:W-:Y:S01]  /*b600*/  STL [R1+0x154], R27 ;  /* 0x0001541b01007387 */ /* 0x000fe20000100800 */
[----:B------:R-:W-:-:S03]  /*b610*/  IMAD R20, R20, UR5, RZ ;  /* 0x0000000514147c24 */ /* 0x000fc6000f8e02ff */
[----:B------:R-:W-:Y:S04]  /*b620*/  STL [R1+0x150], R26 ;  /* 0x0001501a01007387 */ /* 0x000fe80000100800 */
[----:B------:R-:W-:Y:S01]  /*b630*/  STL.64 [R1+0x1dd8], R26 ;  /* 0x001dd81a01007387 */ /* 0x000fe20000100a00 */
[----:B------:R-:W-:-:S03]  /*b640*/  IMAD R49, R49, UR5, RZ ;  /* 0x0000000531317c24 */ /* 0x000fc6000f8e02ff */
[----:B------:R-:W-:Y:S01]  /*b650*/  STL [R1+0x14c], R47 ;  /* 0x00014c2f01007387 */ /* 0x000fe20000100800 */
[----:B------:R-:W-:-:S03]  /*b660*/  IMAD R18, R18, UR5, RZ ;  /* 0x0000000512127c24 */ /* 0x000fc6000f8e02ff */
[----:B------:R-:W-:Y:S01]  /*b670*/  STL [R1+0x148], R46 ;  /* 0x0001482e01007387 */ /* 0x000fe20000100800 */
[----:B------:R-:W-:-:S03]  /*b680*/  IMAD R16, R16, UR5, RZ ;  /* 0x0000000510107c24 */ /* 0x000fc6000f8e02ff */
[----:B------:R-:W-:Y:S01]  /*b690*/  STL.64 [R1+0x1de0], R46 ;  /* 0x001de02e01007387 */ /* 0x000fe20000100a00 */
[----:B------:R-:W-:-:S03]  /*b6a0*/  IMAD R25, R0, UR5, RZ ;  /* 0x0000000500197c24 */ /* 0x000fc6000f8e02ff */
[----:B------:R-:W-:Y:S01]  /*b6b0*/  STL [R1+0x144], R52 ;  /* 0x0001443401007387 */ /* 0x000fe20000100800 */
[----:B------:R-:W-:-:S03]  /*b6c0*/  IMAD R13, R13, UR5, RZ ;  /* 0x000000050d0d7c24 */ /* 0x000fc6000f8e02ff */
[----:B------:R-:W-:Y:S01]  /*b6d0*/  STL [R1+0x140], R38 ;  /* 0x0001402601007387 */ /* 0x000fe20000100800 */
        /* <DEDUP_REMOVED lines=9> */
[----:B------:R-:W-:Y:S04]  /*b770*/  STL [R1+0x130], R18 ;  /* 0x0001301201007387 */ /* 0x000fe80000100800 */
[----:B------:R-:W-:Y:S01]  /*b780*/  STL [R1+0x12c], R16 ;  /* 0x00012c1001007387 */ /* 0x000fe20000100800 */
[----:B------:R-:W-:-:S03]  /*b790*/  IMAD R11, R11, UR5, RZ ;  /* 0x000000050b0b7c24 */ /* 0x000fc6000f8e02ff */
[----:B------:R-:W-:Y:S01]  /*b7a0*/  STL [R1+0x128], R25 ;  /* 0x0001281901007387 */ /* 0x000fe20000100800 */
[----:B--2---:R-:W-:-:S03]  /*b7b0*/  IMAD.WIDE R4, R8, 0x2, R28 ;  /* 0x0000000208047825 */ /* 0x004fc600078e021c */
[----:B------:R-:W-:Y:S04]  /*b7c0*/  STL [R1+0x124], R13 ;  /* 0x0001240d01007387 */ /* 0x000fe80000100800 */
[----:B------:R-:W-:Y:S01]  /*b7d0*/  STL [R1+0x120], R30 ;  /* 0x0001201e01007387 */ /* 0x000fe20000100800 */
[----:B------:R-:W-:-:S03]  /*b7e0*/  IMAD R9, R9, UR5, RZ ;  /* 0x0000000509097c24 */ /* 0x000fc6000f8e02ff */
[----:B------:R-:W-:Y:S01]  /*b7f0*/  STL [R1+0x11c], R43 ;  /* 0x00011c2b01007387 */ /* 0x000fe20000100800 */
[----:B------:R-:W-:Y:S01]  /*b800*/  IMAD R0, R3, UR5, RZ ;  /* 0x0000000503007c24 */ /* 0x000fe2000f8e02ff */
[----:B------:R-:W-:Y:S02]  /*b810*/  ULDC UR5, c[0x0][0x234] ;  /* 0x00008d0000057ab9 */ /* 0x000fe40000000800 */
[----:B------:R-:W-:Y:S04]  /*b820*/  STL [R1+0x118], R56 ;  /* 0x0001183801007387 */ /* 0x000fe80000100800 */
[----:B------:R-:W-:Y:S04]  /*b830*/  STL [R1+0x114], R58 ;  /* 0x0001143a01007387 */ /* 0x000fe80000100800 */
[----:B------:R-:W-:Y:S04]  /*b840*/  STL [R1+0x110], R48 ;  /* 0x0001103001007387 */ /* 0x000fe80000100800 */
[----:B------:R-:W-:Y:S04]  /*b850*/  STL.64 [R1+0x1df0], R48 ;  /* 0x001df03001007387 */ /* 0x000fe80000100a00 */
[----:B------:R-:W-:Y:S04]  /*b860*/  STL [R1+0x10c], R11 ;  /* 0x00010c0b01007387 */ /* 0x000fe80000100800 */
[----:B------:R4:W-:Y:S04]  /*b870*/  STL.64 [R1+0x100], R4 ;  /* 0x0001000401007387 */ /* 0x0009e80000100a00 */
[----:B------:R-:W-:Y:S04]  /*b880*/  STL [R1+0x108], R9 ;  /* 0x0001080901007387 */ /* 0x000fe80000100800 */
[----:B------:R-:W-:Y:S01]  /*b890*/  STL.64 [R1+0x1df8], R8 ;  /* 0x001df80801007387 */ /* 0x000fe20000100a00 */
[----:B----4-:R-:W-:-:S04]  /*b8a0*/  IMAD.WIDE R4, R60, 0x2, R28 ;  /* 0x000000023c047825 */ /* 0x010fc800078e021c */
[----:B---3--:R-:W-:-:S05]  /*b8b0*/  IMAD.WIDE R2, R7, 0x2, R28 ;  /* 0x0000000207027825 */ /* 0x008fca00078e021c */
[----:B------:R0:W-:Y:S04]  /*b8c0*/  STL.64 [R1+0xf8], R2 ;  /* 0x0000f80201007387 */ /* 0x0001e80000100a00 */
[----:B------:R-:W-:Y:S04]  /*b8d0*/  STL.64 [R1+0x1e00], R60 ;  /* 0x001e003c01007387 */ /* 0x000fe80000100a00 */
[----:B------:R1:W-:Y:S01]  /*b8e0*/  STL.64 [R1+0xf0], R4 ;  /* 0x0000f00401007387 */ /* 0x0003e20000100a00 */
[----:B0-----:R-:W-:-:S05]  /*b8f0*/  IMAD.WIDE R2, R61, 0x2, R28 ;  /* 0x000000023d027825 */ /* 0x001fca00078e021c */
[----:B------:R0:W-:Y:S01]  /*b900*/  STL.64 [R1+0xe8], R2 ;  /* 0x0000e80201007387 */ /* 0x0001e20000100a00 */
[----:B-1----:R-:W-:-:S03]  /*b910*/  IMAD.WIDE R4, R59, 0x2, R28 ;  /* 0x000000023b047825 */ /* 0x002fc600078e021c */
[----:B------:R-:W-:Y:S04]  /*b920*/  STL.64 [R1+0x1e08], R58 ;  /* 0x001e083a01007387 */ /* 0x000fe80000100a00 */
[----:B------:R1:W-:Y:S01]  /*b930*/  STL.64 [R1+0xe0], R4 ;  /* 0x0000e00401007387 */ /* 0x0003e20000100a00 */
[----:B0-----:R-:W-:-:S03]  /*b940*/  IMAD.WIDE R2, R57, 0x2, R28 ;  /* 0x0000000239027825 */ /* 0x001fc600078e021c */
[----:B------:R-:W-:Y:S04]  /*b950*/  STL.64 [R1+0x1e10], R56 ;  /* 0x001e103801007387 */ /* 0x000fe80000100a00 */
[----:B------:R0:W-:Y:S01]  /*b960*/  STL.64 [R1+0xd8], R2 ;  /* 0x0000d80201007387 */ /* 0x0001e20000100a00 */
[----:B-1----:R-:W-:-:S03]  /*b970*/  IMAD.WIDE R4, R6, 0x2, R28 ;  /* 0x0000000206047825 */ /* 0x002fc600078e021c */
[----:B------:R-:W-:Y:S04]  /*b980*/  STL.64 [R1+0x1e18], R6 ;  /* 0x001e180601007387 */ /* 0x000fe80000100a00 */
[----:B------:R1:W-:Y:S01]  /*b990*/  STL.64 [R1+0xd0], R4 ;  /* 0x0000d00401007387 */ /* 0x0003e20000100a00 */
[----:B0-----:R-:W-:-:S03]  /*b9a0*/  IMAD.WIDE R2, R14, 0x2, R28 ;  /* 0x000000020e027825 */ /* 0x001fc600078e021c */
[----:B------:R-:W-:Y:S04]  /*b9b0*/  STL.64 [R1+0x1e20], R10 ;  /* 0x001e200a01007387 */ /* 0x000fe80000100a00 */
[----:B------:R0:W-:Y:S01]  /*b9c0*/  STL.64 [R1+0xc8], R2 ;  /* 0x0000c80201007387 */ /* 0x0001e20000100a00 */
[----:B-1----:R-:W-:-:S05]  /*b9d0*/  IMAD.WIDE R4, R10, 0x2, R28 ;  /* 0x000000020a047825 */ /* 0x002fca00078e021c */
        /* <DEDUP_REMOVED lines=8> */
[----:B------:R-:W2:Y:S04]  /*ba60*/  LDL R20, [R1+0x274] ;  /* 0x0002740001147983 */ /* 0x000ea80000100800 */
[----:B------:R-:W3:Y:S04]  /*ba70*/  LDL R21, [R1+0x280] ;  /* 0x0002800001157983 */ /* 0x000ee80000100800 */
[----:B------:R0:W-:Y:S04]  /*ba80*/  STL.64 [R1+0xa8], R2 ;  /* 0x0000a80201007387 */ /* 0x0001e80000100a00 */
[----:B------:R-:W4:Y:S04]  /*ba90*/  LDL R24, [R1+0x284] ;  /* 0x0002840001187983 */ /* 0x000f280000100800 */
[----:B------:R-:W3:Y:S04]  /*baa0*/  LDL R46, [R1+0x290] ;  /* 0x00029000012e7983 */ /* 0x000ee80000100800 */
[----:B------:R-:W3:Y:S04]  /*bab0*/  LDL R47, [R1+0x294] ;  /* 0x00029400012f7983 */ /* 0x000ee80000100800 */
[----:B------:R-:W3:Y:S04]  /*bac0*/  LDL R26, [R1+0x298] ;  /* 0x00029800011a7983 */ /* 0x000ee80000100800 */
[----:B------:R-:W3:Y:S04]  /*bad0*/  LDL R27, [R1+0x29c] ;  /* 0x00029c00011b7983 */ /* 0x000ee80000100800 */
[----:B-1----:R-:W3:Y:S04]  /*bae0*/  LDL R4, [R1+0x2a8] ;  /* 0x0002a80001047983 */ /* 0x002ee80000100800 */
[----:B------:R-:W3:Y:S01]  /*baf0*/  LDL R5, [R1+0x2ac] ;  /* 0x0002ac0001057983 */ /* 0x000ee20000100800 */
[----:B0-----:R-:W-:-:S03]  /*bb00*/  IMAD.WIDE R2, R19, 0x2, R28 ;  /* 0x0000000213027825 */ /* 0x001fc600078e021c */
[----:B------:R-:W-:Y:S01]  /*bb10*/  STL.64 [R1+0x1e38], R16 ;  /* 0x001e381001007387 */ /* 0x000fe20000100a00 */
[----:B------:R-:W-:-:S03]  /*bb20*/  IMAD.WIDE R8, R33, 0x2, R28 ;  /* 0x0000000221087825 */ /* 0x000fc600078e021c */
[----:B------:R-:W-:Y:S01]  /*bb30*/  STL.64 [R1+0x1e40], R18 ;  /* 0x001e401201007387 */ /* 0x000fe20000100a00 */
[----:B------:R-:W-:-:S03]  /*bb40*/  IMAD.WIDE R6, R22, 0x2, R28 ;  /* 0x0000000216067825 */ /* 0x000fc600078e021c */
[----:B------:R0:W-:Y:S04]  /*bb50*/  STL.64 [R1+0xa0], R2 ;  /* 0x0000a00201007387 */ /* 0x0001e80000100a00 */
[----:B------:R1:W-:Y:S04]  /*bb60*/  STL.64 [R1+0x98], R8 ;  /* 0x0000980801007387 */ /* 0x0003e80000100a00 */
[----:B------:R1:W-:Y:S01]  /*bb70*/  STL.64 [R1+0x90], R6 ;  /* 0x0000900601007387 */ /* 0x0003e20000100a00 */
[----:B0-----:R-:W-:-:S04]  /*bb80*/  IMAD.WIDE R2, R34, 0x2, R28 ;  /* 0x0000000222027825 */ /* 0x001fc800078e021c */
[--C-:B-1----:R-:W-:Y:S01]  /*bb90*/  IMAD.WIDE R8, R41, 0x2, R28.reuse ;  /* 0x0000000229087825 */ /* 0x102fe200078e021c */
[----:B------:R0:W-:Y:S03]  /*bba0*/  STL.64 [R1+0x88], R2 ;  /* 0x0000880201007387 */ /* 0x0001e60000100a00 */
[--C-:B------:R-:W-:Y:S01]  /*bbb0*/  IMAD.WIDE R6, R35, 0x2, R28.reuse ;  /* 0x0000000223067825 */ /* 0x100fe200078e021c */
        /* <DEDUP_REMOVED lines=24> */
[----:B------:R2:W-:Y:S03]  /*bd40*/  STL.64 [R1+0x20], R8 ;  /* 0x0000200801007387 */ /* 0x0005e60000100a00 */
[----:B0-----:R-:W-:-:S05]  /*bd50*/  IMAD.WIDE R2, R55, 0x2, R28 ;  /* 0x0000000237027825 */ /* 0x001fca00078e021c */
[----:B------:R4:W-:Y:S04]  /*bd60*/  STL.64 [R1+0x1d48], R2 ;  /* 0x001d480201007387 */ /* 0x0009e80000100a00 */
[----:B------:R3:W-:Y:S01]  /*bd70*/  STL.64 [R1+0x18], R6 ;  /* 0x0000180601007387 */ /* 0x0007e20000100a00 */
[----:B--2---:R-:W-:-:S05]  /*bd80*/  IMAD.WIDE R8, R20, 0x2, R28 ;  /* 0x0000000214087825 */ /* 0x004fca00078e021c */
[----:B------:R0:W-:Y:S01]  /*bd90*/  STL.64 [R1+0x188], R8 ;  /* 0x0001880801007387 */ /* 0x0001e20000100a00 */
[----:B----4-:R-:W-:-:S03]  /*bda0*/  IMAD.WIDE R2, R24, 0x2, R28 ;  /* 0x0000000218027825 */ /* 0x010fc600078e021c */
[----:B------:R-:W2:Y:S01]  /*bdb0*/  LDL R24, [R1+0x2b0] ;  /* 0x0002b00001187983 */ /* 0x000ea20000100800 */
[----:B---3--:R-:W-:-:S04]  /*bdc0*/  IMAD.WIDE R6, R21, 0x2, R28 ;  /* 0x0000000215067825 */ /* 0x008fc800078e021c */
[--C-:B0-----:R-:W-:Y:S01]  /*bdd0*/  IMAD.WIDE R8, R46, 0x2, R28.reuse ;  /* 0x000000022e087825 */ /* 0x101fe200078e021c */
[----:B------:R0:W-:Y:S04]  /*bde0*/  STL.64 [R1+0x198], R6 ;  /* 0x0001980601007387 */ /* 0x0001e80000100a00 */
[----:B------:R1:W-:Y:S04]  /*bdf0*/  STL.64 [R1+0x1b0], R2 ;  /* 0x0001b00201007387 */ /* 0x0003e80000100a00 */
[----:B------:R3:W-:Y:S01]  /*be00*/  STL.64 [R1+0x1c8], R8 ;  /* 0x0001c80801007387 */ /* 0x0007e20000100a00 */
[----:B0-----:R-:W-:-:S04]  /*be10*/  IMAD.WIDE R6, R47, 0x2, R28 ;  /* 0x000000022f067825 */ /* 0x001fc800078e021c */
[--C-:B-1----:R-:W-:Y:S01]  /*be20*/  IMAD.WIDE R2, R26, 0x2, R28.reuse ;  /* 0x000000021a027825 */ /* 0x102fe200078e021c */
[----:B------:R0:W-:Y:S03]  /*be30*/  STL.64 [R1+0x1d8], R6 ;  /* 0x0001d80601007387 */ /* 0x0001e60000100a00 */
[--C-:B---3--:R-:W-:Y:S01]  /*be40*/  IMAD.WIDE R8, R27, 0x2, R28.reuse ;  /* 0x000000021b087825 */ /* 0x108fe200078e021c */
[----:B------:R1:W-:Y:S04]  /*be50*/  STL.64 [R1+0x1f0], R2 ;  /* 0x0001f00201007387 */ /* 0x0003e80000100a00 */
[----:B------:R-:W-:Y:S01]  /*be60*/  STL.64 [R1+0x200], R8 ;  /* 0x0002000801007387 */ /* 0x000fe20000100a00 */
[----:B0-----:R-:W-:-:S03]  /*be70*/  IMAD.WIDE R6, R4, 0x2, R28 ;  /* 0x0000000204067825 */ /* 0x001fc600078e021c */
[----:B------:R-:W3:Y:S01]  /*be80*/  LDL R19, [R1+0x2b4] ;  /* 0x0002b40001137983 */ /* 0x000ee20000100800 */
[----:B-1----:R-:W-:-:S03]  /*be90*/  IMAD.WIDE R2, R5, 0x2, R28 ;  /* 0x0000000205027825 */ /* 0x002fc600078e021c */
[----:B------:R0:W-:Y:S04]  /*bea0*/  STL.64 [R1+0x210], R6 ;  /* 0x0002100601007387 */ /* 0x0001e80000100a00 */
[----:B------:R-:W4:Y:S04]  /*beb0*/  LDL R16, [R1+0x2c0] ;  /* 0x0002c00001107983 */ /* 0x000f280000100800 */
[----:B------:R2:W-:Y:S04]  /*bec0*/  STL.64 [R1+0x220], R2 ;  /* 0x0002200201007387 */ /* 0x0005e80000100a00 */
[----:B------:R-:W4:Y:S04]  /*bed0*/  LDL R17, [R1+0x2c4] ;  /* 0x0002c40001117983 */ /* 0x000f280000100800 */
[----:B------:R-:W4:Y:S04]  /*bee0*/  LDL R14, [R1+0x2c8] ;  /* 0x0002c800010e7983 */ /* 0x000f280000100800 */
[----:B------:R-:W4:Y:S04]  /*bef0*/  LDL R15, [R1+0x2cc] ;  /* 0x0002cc00010f7983 */ /* 0x000f280000100800 */
[----:B------:R-:W4:Y:S04]  /*bf00*/  LDL R12, [R1+0x2d8] ;  /* 0x0002d800010c7983 */ /* 0x000f280000100800 */
[----:B------:R-:W4:Y:S04]  /*bf10*/  LDL R13, [R1+0x2dc] ;  /* 0x0002dc00010d7983 */ /* 0x000f280000100800 */
[----:B------:R-:W4:Y:S04]  /*bf20*/  LDL R10, [R1+0x2e0] ;  /* 0x0002e000010a7983 */ /* 0x000f280000100800 */
[----:B------:R-:W4:Y:S04]  /*bf30*/  LDL R11, [R1+0x2e4] ;  /* 0x0002e400010b7983 */ /* 0x000f280000100800 */
[----:B0-----:R-:W4:Y:S04]  /*bf40*/  LDL R6, [R1+0x2f0] ;  /* 0x0002f00001067983 */ /* 0x001f280000100800 */
[----:B------:R-:W4:Y:S04]  /*bf50*/  LDL R7, [R1+0x2f4] ;  /* 0x0002f40001077983 */ /* 0x000f280000100800 */
        /* <DEDUP_REMOVED lines=14> */
[----:B------:R-:W4:Y:S01]  /*c040*/  LDL R47, [R1+0x370] ;  /* 0x00037000012f7983 */ /* 0x000f220000100800 */
[----:B--2---:R-:W-:-:S05]  /*c050*/  IMAD.WIDE R2, R24, 0x2, R28 ;  /* 0x0000000218027825 */ /* 0x004fca00078e021c */
[----:B------:R3:W-:Y:S04]  /*c060*/  STL.64 [R1+0x230], R2 ;  /* 0x0002300201007387 */ /* 0x0007e80000100a00 */
[----:B------:R-:W2:Y:S04]  /*c070*/  LDL R26, [R1+0x380] ;  /* 0x00038000011a7983 */ /* 0x000ea80000100800 */
[----:B------:R-:W2:Y:S04]  /*c080*/  LDL R27, [R1+0x390] ;  /* 0x00039000011b7983 */ /* 0x000ea80000100800 */
[----:B------:R-:W2:Y:S04]  /*c090*/  LDL R4, [R1+0x398] ;  /* 0x0003980001047983 */ /* 0x000ea80000100800 */
[----:B------:R-:W2:Y:S01]  /*c0a0*/  LDL R24, [R1+0x3a8] ;  /* 0x0003a80001187983 */ /* 0x000ea20000100800 */
[----:B---3--:R-:W-:-:S05]  /*c0b0*/  IMAD.WIDE R2, R19, 0x2, R28 ;  /* 0x0000000213027825 */ /* 0x008fca00078e021c */
[----:B------:R0:W-:Y:S01]  /*c0c0*/  STL.64 [R1+0x248], R2 ;  /* 0x0002480201007387 */ /* 0x0001e20000100a00 */
[----:B----4-:R-:W-:-:S05]  /*c0d0*/  IMAD.WIDE R18, R16, 0x2, R28 ;  /* 0x0000000210127825 */ /* 0x010fca00078e021c */
[----:B------:R1:W-:Y:S01]  /*c0e0*/  STL.64 [R1+0x260], R18 ;  /* 0x0002601201007387 */ /* 0x0003e20000100a00 */
[----:B0-----:R-:W-:-:S05]  /*c0f0*/  IMAD.WIDE R2, R17, 0x2, R28 ;  /* 0x0000000211027825 */ /* 0x001fca00078e021c */
[----:B------:R0:W-:Y:S01]  /*c100*/  STL.64 [R1+0x278], R2 ;  /* 0x0002780201007387 */ /* 0x0001e20000100a00 */
[----:B------:R-:W-:-:S04]  /*c110*/  IMAD.WIDE R16, R15, 0x2, R28 ;  /* 0x000000020f107825 */ /* 0x000fc800078e021c */
[----:B-1----:R-:W-:-:S04]  /*c120*/  IMAD.WIDE R18, R14, 0x2, R28 ;  /* 0x000000020e127825 */ /* 0x002fc800078e021c */
[--C-:B0-----:R-:W-:Y:S01]  /*c130*/  IMAD.WIDE R2, R12, 0x2, R28.reuse ;  /* 0x000000020c027825 */ /* 0x101fe200078e021c */
[----:B------:R-:W-:Y:S03]  /*c140*/  STL.64 [R1+0x288], R18 ;  /* 0x0002881201007387 */ /* 0x000fe60000100a00 */
[--C-:B------:R-:W-:Y:S01]  /*c150*/  IMAD.WIDE R14, R13, 0x2, R28.reuse ;  /* 0x000000020d0e7825 */ /* 0x100fe200078e021c */
[----:B------:R-:W-:Y:S03]  /*c160*/  STL.64 [R1+0x2a0], R16 ;  /* 0x0002a01001007387 */ /* 0x000fe60000100a00 */
[--C-:B------:R-:W-:Y:S01]  /*c170*/  IMAD.WIDE R12, R10, 0x2, R28.reuse ;  /* 0x000000020a0c7825 */ /* 0x100fe200078e021c */
[----:B------:R0:W-:Y:S04]  /*c180*/  STL.64 [R1+0x2b8], R2 ;  /* 0x0002b80201007387 */ /* 0x0001e80000100a00 */
[----:B------:R-:W-:Y:S04]  /*c190*/  STL.64 [R1+0x2d0], R14 ;  /* 0x0002d00e01007387 */ /* 0x000fe80000100a00 */
[----:B------:R-:W-:Y:S01]  /*c1a0*/  STL.64 [R1+0x2e8], R12 ;  /* 0x0002e80c01007387 */ /* 0x000fe20000100a00 */
[----:B0-----:R-:W-:-:S04]  /*c1b0*/  IMAD.WIDE R2, R11, 0x2, R28 ;  /* 0x000000020b027825 */ /* 0x001fc800078e021c */
[--C-:B------:R-:W-:Y:S01]  /*c1c0*/  IMAD.WIDE R10, R6, 0x2, R28.reuse ;  /* 0x00000002060a7825 */ /* 0x100fe200078e021c */
[----:B------:R0:W-:Y:S03]  /*c1d0*/  STL.64 [R1+0x300], R2 ;  /* 0x0003000201007387 */ /* 0x0001e60000100a00 */
[--C-:B------:R-:W-:Y:S01]  /*c1e0*/  IMAD.WIDE R6, R7, 0x2, R28.reuse ;  /* 0x0000000207067825 */ /* 0x100fe200078e021c */
[----:B------:R1:W-:Y:S04]  /*c1f0*/  STL.64 [R1+0x318], R10 ;  /* 0x0003180a01007387 */ /* 0x0003e80000100a00 */
[----:B------:R3:W-:Y:S01]  /*c200*/  STL.64 [R1+0x330], R6 ;  /* 0x0003300601007387 */ /* 0x0007e20000100a00 */
[----:B0-----:R-:W-:-:S04]  /*c210*/  IMAD.WIDE R2, R56, 0x2, R28 ;  /* 0x0000000238027825 */ /* 0x001fc800078e021c */
[--C-:B-1----:R-:W-:Y:S01]  /*c220*/  IMAD.WIDE R10, R57, 0x2, R28.reuse ;  /* 0x00000002390a7825 */ /* 0x102fe200078e021c */
[----:B------:R0:W-:Y:S03]  /*c230*/  STL.64 [R1+0x348], R2 ;  /* 0x0003480201007387 */ /* 0x0001e60000100a00 */
[--C-:B---3--:R-:W-:Y:S01]  /*c240*/  IMAD.WIDE R6, R58, 0x2, R28.reuse ;  /* 0x000000023a067825 */ /* 0x108fe200078e021c */
[----:B------:R1:W-:Y:S04]  /*c250*/  STL.64 [R1+0x360], R10 ;  /* 0x0003600a01007387 */ /* 0x0003e80000100a00 */
[----:B------:R3:W-:Y:S01]  /*c260*/  STL.64 [R1+0x378], R6 ;  /* 0x0003780601007387 */ /* 0x0007e20000100a00 */
[----:B0-----:R-:W-:-:S04]  /*c270*/  IMAD.WIDE R2, R59, 0x2, R28 ;  /* 0x000000023b027825 */ /* 0x001fc800078e021c */
[--C-:B-1----:R-:W-:Y:S01]  /*c280*/  IMAD.WIDE R10, R60, 0x2, R28.reuse ;  /* 0x000000023c0a7825 */ /* 0x102fe200078e021c */
[----:B------:R0:W-:Y:S03]  /*c290*/  STL.64 [R1+0x388], R2 ;  /* 0x0003880201007387 */ /* 0x0001e60000100a00 */
[--C-:B---3--:R-:W-:Y:S01]  /*c2a0*/  IMAD.WIDE R6, R61, 0x2, R28.reuse ;  /* 0x000000023d067825 */ /* 0x108fe200078e021c */
[----:B------:R-:W-:Y:S04]  /*c2b0*/  STL.64 [R1+0x3a0], R10 ;  /* 0x0003a00a01007387 */ /* 0x000fe80000100a00 */
[----:B------:R1:W-:Y:S01]  /*c2c0*/  STL.64 [R1+0x3b8], R6 ;  /* 0x0003b80601007387 */ /* 0x0003e20000100a00 */
[----:B0-----:R-:W-:-:S04]  /*c2d0*/  IMAD.WIDE R2, R8, 0x2, R28 ;  /* 0x0000000208027825 */ /* 0x001fc800078e021c */
[--C-:B------:R-:W-:Y:S01]  /*c2e0*/  IMAD.WIDE R8, R9, 0x2, R28.reuse ;  /* 0x0000000209087825 */ /* 0x100fe200078e021c */
[----:B------:R0:W-:Y:S03]  /*c2f0*/  STL.64 [R1+0x3d0], R2 ;  /* 0x0003d00201007387 */ /* 0x0001e60000100a00 */
[--C-:B-1----:R-:W-:Y:S01]  /*c300*/  IMAD.WIDE R6, R48, 0x2, R28.reuse ;  /* 0x0000000230067825 */ /* 0x102fe200078e021c */
[----:B------:R1:W-:Y:S04]  /*c310*/  STL.64 [R1+0x3e8], R8 ;  /* 0x0003e80801007387 */ /* 0x0003e80000100a00 */
[----:B------:R-:W-:Y:S01]  /*c320*/  STL.64 [R1+0x400], R6 ;  /* 0x0004000601007387 */ /* 0x000fe20000100a00 */
[----:B0-----:R-:W-:-:S04]  /*c330*/  IMAD.WIDE R2, R49, 0x2, R28 ;  /* 0x0000000231027825 */ /* 0x001fc800078e021c */
[--C-:B-1----:R-:W-:Y:S01]  /*c340*/  IMAD.WIDE R8, R20, 0x2, R28.reuse ;  /* 0x0000000214087825 */ /* 0x102fe200078e021c */
[----:B------:R0:W-:Y:S04]  /*c350*/  STL.64 [R1+0x418], R2 ;  /* 0x0004180201007387 */ /* 0x0001e80000100a00 */
[----:B------:R1:W-:Y:S01]  /*c360*/  STL.64 [R1+0x430], R8 ;  /* 0x0004300801007387 */ /* 0x0003e20000100a00 */
[----:B0-----:R-:W-:-:S03]  /*c370*/  IMAD.WIDE R2, R5, 0x2, R28 ;  /* 0x0000000205027825 */ /* 0x001fc600078e021c */
[----:B------:R-:W3:Y:S01]  /*c380*/  LDL R5, [R1+0x3b0] ;  /* 0x0003b00001057983 */ /* 0x000ee20000100800 */
[----:B------:R-:W-:-:S04]  /*c390*/  IMAD.WIDE R6, R21, 0x2, R28 ;  /* 0x0000000215067825 */ /* 0x000fc800078e021c */
[--C-:B-1----:R-:W-:Y:S01]  /*c3a0*/  IMAD.WIDE R8, R46, 0x2, R28.reuse ;  /* 0x000000022e087825 */ /* 0x102fe200078e021c */
[----:B------:R0:W-:Y:S04]  /*c3b0*/  STL.64 [R1+0x448], R6 ;  /* 0x0004480601007387 */ /* 0x0001e80000100a00 */
[----:B------:R2:W-:Y:S04]  /*c3c0*/  STL.64 [R1+0x460], R2 ;  /* 0x0004600201007387 */ /* 0x0005e80000100a00 */
[----:B------:R1:W-:Y:S01]  /*c3d0*/  STL.64 [R1+0x478], R8 ;  /* 0x0004780801007387 */ /* 0x0003e20000100a00 */
[----:B0-----:R-:W-:-:S05]  /*c3e0*/  IMAD.WIDE R6, R47, 0x2, R28 ;  /* 0x000000022f067825 */ /* 0x001fca00078e021c */
[----:B------:R0:W-:Y:S01]  /*c3f0*/  STL.64 [R1+0x488], R6 ;  /* 0x0004880601007387 */ /* 0x0001e20000100a00 */
[----:B--2---:R-:W-:-:S04]  /*c400*/  IMAD.WIDE R2, R26, 0x2, R28 ;  /* 0x000000021a027825 */ /* 0x004fc800078e021c */
[--C-:B-1----:R-:W-:Y:S01]  /*c410*/  IMAD.WIDE R8, R27, 0x2, R28.reuse ;  /* 0x000000021b087825 */ /* 0x102fe200078e021c */
[----:B------:R1:W-:Y:S03]  /*c420*/  STL.64 [R1+0x490], R2 ;  /* 0x0004900201007387 */ /* 0x0003e60000100a00 */
[--C-:B0-----:R-:W-:Y:S01]  /*c430*/  IMAD.WIDE R6, R4, 0x2, R28.reuse ;  /* 0x0000000204067825 */ /* 0x101fe200078e021c */
[----:B------:R-:W-:Y:S04]  /*c440*/  STL.64 [R1+0x4a0], R8 ;  /* 0x0004a00801007387 */ /* 0x000fe80000100a00 */
[----:B------:R-:W2:Y:S04]  /*c450*/  LDL R16, [R1+0x3c0] ;  /* 0x0003c00001107983 */ /* 0x000ea80000100800 */
[----:B------:R0:W-:Y:S01]  /*c460*/  STL.64 [R1+0x4b0], R6 ;  /* 0x0004b00601007387 */ /* 0x0001e20000100a00 */
[----:B-1----:R-:W-:-:S03]  /*c470*/  IMAD.WIDE R2, R24, 0x2, R28 ;  /* 0x0000000218027825 */ /* 0x002fc600078e021c */
        /* <DEDUP_REMOVED lines=26> */
[----:B---3--:R-:W-:-:S05]  /*c620*/  IMAD.WIDE R2, R5, 0x2, R28 ;  /* 0x0000000205027825 */ /* 0x008fca00078e021c */
[----:B------:R0:W-:Y:S04]  /*c630*/  STL.64 [R1+0x4c8], R2 ;  /* 0x0004c80201007387 */ /* 0x0001e80000100a00 */
[----:B------:R-:W3:Y:S04]  /*c640*/  LDL R27, [R1+0x174] ;  /* 0x00017400011b7983 */ /* 0x000ee80000100800 */
[----:B------:R-:W3:Y:S04]  /*c650*/  LDL R4, [R1+0x170] ;  /* 0x0001700001047983 */ /* 0x000ee80000100800 */
[----:B------:R-:W3:Y:S04]  /*c660*/  LDL R5, [R1+0x16c] ;  /* 0x00016c0001057983 */ /* 0x000ee80000100800 */
[----:B0-----:R-:W3:Y:S01]  /*c670*/  LDL R3, [R1+0x168] ;  /* 0x0001680001037983 */ /* 0x001ee20000100800 */
[----:B--2---:R-:W-:-:S05]  /*c680*/  IMAD.WIDE R18, R16, 0x2, R28 ;  /* 0x0000000210127825 */ /* 0x004fca00078e021c */
[----:B------:R0:W-:Y:S01]  /*c690*/  STL.64 [R1+0x4d8], R18 ;  /* 0x0004d81201007387 */ /* 0x0001e20000100a00 */
[----:B----4-:R-:W-:-:S03]  /*c6a0*/  IMAD.WIDE R16, R17, 0x2, R28 ;  /* 0x0000000211107825 */ /* 0x010fc600078e021c */
[----:B0-----:R-:W2:Y:S04]  /*c6b0*/  LDL.LU.64 R18, [R1+0x1e40] ;  /* 0x001e400001127983 */ /* 0x001ea80000300a00 */
[----:B------:R0:W-:Y:S02]  /*c6c0*/  STL.64 [R1+0x4e0], R16 ;  /* 0x0004e01001007387 */ /* 0x0001e40000100a00 */
[----:B0-----:R-:W-:-:S04]  /*c6d0*/  IMAD.WIDE R16, R14, 0x2, R28 ;  /* 0x000000020e107825 */ /* 0x001fc800078e021c */
[--C-:B------:R-:W-:Y:S01]  /*c6e0*/  IMAD.WIDE R14, R15, 0x2, R28.reuse ;  /* 0x000000020f0e7825 */ /* 0x100fe200078e021c */
[----:B------:R0:W-:Y:S04]  /*c6f0*/  STL.64 [R1+0x4f0], R16 ;  /* 0x0004f01001007387 */ /* 0x0001e80000100a00 */
[----:B0-----:R-:W4:Y:S04]  /*c700*/  LDL.LU.64 R16, [R1+0x1e38] ;  /* 0x001e380001107983 */ /* 0x001f280000300a00 */
        /* <DEDUP_REMOVED lines=44> */
[----:B0-----:R-:W2:Y:S04]  /*c9d0*/  LDL.LU.64 R48, [R1+0x1df0] ;  /* 0x001df00001307983 */ /* 0x001ea80000300a00 */
[----:B------:R0:W-:Y:S02]  /*c9e0*/  STL.64 [R1+0x5f0], R20 ;  /* 0x0005f01401007387 */ /* 0x0001e40000100a00 */
[----:B0-----:R-:W-:-:S05]  /*c9f0*/  IMAD.WIDE R20, R46, 0x2, R28 ;  /* 0x000000022e147825 */ /* 0x001fca00078e021c */
[----:B------:R0:W-:Y:S01]  /*ca00*/  STL.64 [R1+0x5f8], R20 ;  /* 0x0005f81401007387 */ /* 0x0001e20000100a00 */
[----:B------:R-:W-:-:S04]  /*ca10*/  IMAD.WIDE R46, R47, 0x2, R28 ;  /* 0x000000022f2e7825 */ /* 0x000fc800078e021c */
[----:B0-----:R-:W-:-:S05]  /*ca20*/  IMAD.WIDE R20, R24, 0x2, R28 ;  /* 0x0000000218147825 */ /* 0x001fca00078e021c */
[----:B------:R0:W-:Y:S04]  /*ca30*/  STL.64 [R1+0x600], R20 ;  /* 0x0006001401007387 */ /* 0x0001e80000100a00 */
[----:B0-----:R-:W4:Y:S04]  /*ca40*/  LDL.LU.64 R20, [R1+0x1de8] ;  /* 0x001de80001147983 */ /* 0x001f280000300a00 */
[----:B------:R-:W2:Y:S04]  /*ca50*/  LDL R24, [R1+0x618] ;  /* 0x0006180001187983 */ /* 0x000ea80000100800 */
[----:B------:R0:W-:Y:S02]  /*ca60*/  STL.64 [R1+0x608], R46 ;  /* 0x0006082e01007387 */ /* 0x0001e40000100a00 */
[----:B0-----:R-:W-:-:S04]  /*ca70*/  IMAD.WIDE R46, R26, 0x2, R28 ;  /* 0x000000021a2e7825 */ /* 0x001fc800078e021c */
[--C-:B---3--:R-:W-:Y:S01]  /*ca80*/  IMAD.WIDE R26, R27, 0x2, R28.reuse ;  /* 0x000000021b1a7825 */ /* 0x108fe200078e021c */
[----:B------:R0:W-:Y:S04]  /*ca90*/  STL.64 [R1+0x610], R46 ;  /* 0x0006102e01007387 */ /* 0x0001e80000100a00 */
[----:B0-----:R-:W3:Y:S04]  /*caa0*/  LDL.LU.64 R46, [R1+0x1de0] ;  /* 0x001de000012e7983 */ /* 0x001ee80000300a00 */
[----:B------:R0:W-:Y:S02]  /*cab0*/  STL.64 [R1+0x620], R26 ;  /* 0x0006201a01007387 */ /* 0x0001e40000100a00 */
[----:B0-----:R-:W-:-:S04]  /*cac0*/  IMAD.WIDE R26, R4, 0x2, R28 ;  /* 0x00000002041a7825 */ /* 0x001fc800078e021c */
[--C-:B------:R-:W-:Y:S01]  /*cad0*/  IMAD.WIDE R4, R5, 0x2, R28.reuse ;  /* 0x0000000205047825 */ /* 0x100fe200078e021c */
[----:B------:R0:W-:Y:S04]  /*cae0*/  STL.64 [R1+0x628], R26 ;  /* 0x0006281a01007387 */ /* 0x0001e80000100a00 */
[----:B0-----:R-:W4:Y:S04]  /*caf0*/  LDL.LU.64 R26, [R1+0x1dd8] ;  /* 0x001dd800011a7983 */ /* 0x001f280000300a00 */
[----:B------:R0:W-:Y:S04]  /*cb00*/  STL.64 [R1+0x630], R4 ;  /* 0x0006300401007387 */ /* 0x0001e80000100a00 */
[----:B0-----:R-:W2:Y:S01]  /*cb10*/  LDL.LU.64 R4, [R1+0x1dd0] ;  /* 0x001dd00001047983 */ /* 0x001ea20000300a00 */
[----:B------:R-:W-:-:S05]  /*cb20*/  IMAD.WIDE R2, R3, 0x2, R28 ;  /* 0x0000000203027825 */ /* 0x000fca00078e021c */
[----:B------:R2:W-:Y:S02]  /*cb30*/  STL.64 [R1+0x638], R2 ;  /* 0x0006380201007387 */ /* 0x0005e40000100a00 */
[--C-:B--2---:R-:W-:Y:S02]  /*cb40*/  IMAD.WIDE R2, R4, 0x2, R28.reuse ;  /* 0x0000000204027825 */ /* 0x104fe400078e021c */
[----:B------:R-:W2:Y:S04]  /*cb50*/  LDL.LU R4, [R1+0x1dcc] ;  /* 0x001dcc0001047983 */ /* 0x000ea80000300800 */
[----:B------:R0:W-:Y:S02]  /*cb60*/  STL.64 [R1+0x640], R2 ;  /* 0x0006400201007387 */ /* 0x0001e40000100a00 */
[----:B0-----:R-:W-:-:S02]  /*cb70*/  IMAD.WIDE R2, R5, 0x2, R28 ;  /* 0x0000000205027825 */ /* 0x001fc400078e021c */
[----:B------:R-:W2:Y:S04]  /*cb80*/  LDL.LU R5, [R1+0x1dc8] ;  /* 0x001dc80001057983 */ /* 0x000ea80000300800 */
[----:B------:R0:W-:Y:S02]  /*cb90*/  STL.64 [R1+0x648], R2 ;  /* 0x0006480201007387 */ /* 0x0001e40000100a00 */
[----:B0-----:R-:W-:-:S05]  /*cba0*/  IMAD.WIDE R2, R23, 0x2, R28 ;  /* 0x0000000217027825 */ /* 0x001fca00078e021c */
[----:B------:R0:W-:Y:S02]  /*cbb0*/  STL.64 [R1+0x650], R2 ;  /* 0x0006500201007387 */ /* 0x0001e40000100a00 */
[----:B0-----:R-:W-:-:S05]  /*cbc0*/  IMAD.WIDE R2, R32, 0x2, R28 ;  /* 0x0000000220027825 */ /* 0x001fca00078e021c */
[----:B------:R4:W-:Y:S02]  /*cbd0*/  STL.64 [R1+0x658], R2 ;  /* 0x0006580201007387 */ /* 0x0009e40000100a00 */
[----:B----4-:R-:W-:-:S05]  /*cbe0*/  IMAD.WIDE R2, R27, 0x2, R28 ;  /* 0x000000021b027825 */ /* 0x010fca00078e021c */
[----:B------:R0:W-:Y:S02]  /*cbf0*/  STL.64 [R1+0x660], R2 ;  /* 0x0006600201007387 */ /* 0x0001e40000100a00 */
[----:B0-----:R-:W-:-:S04]  /*cc00*/  IMAD.WIDE R2, R26, 0x2, R28 ;  /* 0x000000021a027825 */ /* 0x001fc800078e021c */
[--C-:B---3--:R-:W-:Y:S01]  /*cc10*/  IMAD.WIDE R26, R47, 0x2, R28.reuse ;  /* 0x000000022f1a7825 */ /* 0x108fe200078e021c */
[----:B------:R0:W-:Y:S04]  /*cc20*/  STL.64 [R1+0x668], R2 ;  /* 0x0006680201007387 */ /* 0x0001e80000100a00 */
[----:B------:R1:W-:Y:S01]  /*cc30*/  STL.64 [R1+0x670], R26 ;  /* 0x0006701a01007387 */ /* 0x0003e20000100a00 */
[----:B0-----:R-:W-:-:S04]  /*cc40*/  IMAD.WIDE R2, R46, 0x2, R28 ;  /* 0x000000022e027825 */ /* 0x001fc800078e021c */
[--C-:B------:R-:W-:Y:S01]  /*cc50*/  IMAD.WIDE R46, R52, 0x2, R28.reuse ;  /* 0x00000002342e7825 */ /* 0x100fe200078e021c */
[----:B------:R0:W-:Y:S03]  /*cc60*/  STL.64 [R1+0x678], R2 ;  /* 0x0006780201007387 */ /* 0x0001e60000100a00 */
[--C-:B-1----:R-:W-:Y:S01]  /*cc70*/  IMAD.WIDE R26, R38, 0x2, R28.reuse ;  /* 0x00000002261a7825 */ /* 0x102fe200078e021c */
[----:B------:R-:W-:Y:S04]  /*cc80*/  STL.64 [R1+0x680], R46 ;  /* 0x0006802e01007387 */ /* 0x000fe80000100a00 */
[----:B------:R1:W-:Y:S01]  /*cc90*/  STL.64 [R1+0x688], R26 ;  /* 0x0006881a01007387 */ /* 0x0003e20000100a00 */
[----:B0-----:R-:W-:-:S04]  /*cca0*/  IMAD.WIDE R2, R21, 0x2, R28 ;  /* 0x0000000215027825 */ /* 0x001fc800078e021c */
[--C-:B------:R-:W-:Y:S01]  /*ccb0*/  IMAD.WIDE R20, R20, 0x2, R28.reuse ;  /* 0x0000000214147825 */ /* 0x100fe200078e021c */
[----:B------:R0:W-:Y:S03]  /*ccc0*/  STL.64 [R1+0x690], R2 ;  /* 0x0006900201007387 */ /* 0x0001e60000100a00 */
[--C-:B-1----:R-:W-:Y:S01]  /*ccd0*/  IMAD.WIDE R26, R49, 0x2, R28.reuse ;  /* 0x00000002311a7825 */ /* 0x102fe200078e021c */
        /* <DEDUP_REMOVED lines=18> */
[----:B------:R1:W-:Y:S03]  /*ce00*/  STL.64 [R1+0x6e0], R20 ;  /* 0x0006e01401007387 */ /* 0x0003e60000100a00 */
[--C-:B------:R-:W-:Y:S01]  /*ce10*/  IMAD.WIDE R24, R24, 0x2, R28.reuse ;  /* 0x0000000218187825 */ /* 0x100fe200078e021c */
[----:B------:R-:W-:Y:S03]  /*ce20*/  STL.64 [R1+0x6e8], R26 ;  /* 0x0006e81a01007387 */ /* 0x000fe60000100a00 */
[----:B0-----:R-:W-:-:S04]  /*ce30*/  IMAD.WIDE R2, R11, 0x2, R28 ;  /* 0x000000020b027825 */ /* 0x001fc800078e021c */
[--C-:B-1----:R-:W-:Y:S01]  /*ce40*/  IMAD.WIDE R20, R9, 0x2, R28.reuse ;  /* 0x0000000209147825 */ /* 0x102fe200078e021c */
[----:B------:R0:W-:Y:S04]  /*ce50*/  STL.64 [R1+0x6f0], R2 ;  /* 0x0006f00201007387 */ /* 0x0001e80000100a00 */
[----:B------:R2:W-:Y:S04]  /*ce60*/  STL.64 [R1+0x6f8], R20 ;  /* 0x0006f81401007387 */ /* 0x0005e80000100a00 */
[----:B------:R-:W-:Y:S01]  /*ce70*/  STL.64 [R1+0x708], R24 ;  /* 0x0007081801007387 */ /* 0x000fe20000100a00 */
[----:B0-----:R-:W-:-:S05]  /*ce80*/  IMAD.WIDE R2, R0, 0x2, R28 ;  /* 0x0000000200027825 */ /* 0x001fca00078e021c */
[----:B------:R0:W-:Y:S01]  /*ce90*/  STL.64 [R1+0x700], R2 ;  /* 0x0007000201007387 */ /* 0x0001e20000100a00 */
[----:B--2---:R-:W-:-:S04]  /*cea0*/  IMAD.WIDE R20, R8, 0x2, R4 ;  /* 0x0000000208147825 */ /* 0x004fc800078e0204 */
[--C-:B0-----:R-:W-:Y:S01]  /*ceb0*/  IMAD.WIDE R2, R60, 0x2, R4.reuse ;  /* 0x000000023c027825 */ /* 0x101fe200078e0204 */
[----:B------:R-:W-:Y:S03]  /*cec0*/  STL.64 [R1+0x10], R20 ;  /* 0x0000101401007387 */ /* 0x000fe60000100a00 */
[--C-:B------:R-:W-:Y:S01]  /*ced0*/  IMAD.WIDE R8, R7, 0x2, R4.reuse ;  /* 0x0000000207087825 */ /* 0x100fe200078e0204 */
[----:B------:R-:W-:Y:S03]  /*cee0*/  STL.64 [R1+0x1d68], R2 ;  /* 0x001d680201007387 */ /* 0x000fe60000100a00 */
[--C-:B------:R-:W-:Y:S01]  /*cef0*/  IMAD.WIDE R60, R61, 0x2, R4.reuse ;  /* 0x000000023d3c7825 */ /* 0x100fe200078e0204 */
[----:B------:R0:W-:Y:S03]  /*cf00*/  STL.64 [R1+0x8], R8 ;  /* 0x0000080801007387 */ /* 0x0001e60000100a00 */
[--C-:B------:R-:W-:Y:S01]  /*cf10*/  IMAD.WIDE R58, R59, 0x2, R4.reuse ;  /* 0x000000023b3a7825 */ /* 0x100fe200078e0204 */
[----:B------:R-:W-:Y:S03]  /*cf20*/  STL.64 [R1+0x1d60], R60 ;  /* 0x001d603c01007387 */ /* 0x000fe60000100a00 */
[--C-:B------:R-:W-:Y:S01]  /*cf30*/  IMAD.WIDE R56, R57, 0x2, R4.reuse ;  /* 0x0000000239387825 */ /* 0x100fe200078e0204 */
[----:B------:R-:W-:Y:S03]  /*cf40*/  STL.64 [R1+0x1d58], R58 ;  /* 0x001d583a01007387 */ /* 0x000fe60000100a00 */
[--C-:B------:R-:W-:Y:S01]  /*cf50*/  IMAD.WIDE R6, R6, 0x2, R4.reuse ;  /* 0x0000000206067825 */ /* 0x100fe200078e0204 */
[----:B------:R-:W-:Y:S03]  /*cf60*/  STL.64 [R1+0x1d50], R56 ;  /* 0x001d503801007387 */ /* 0x000fe60000100a00 */
[--C-:B0-----:R-:W-:Y:S01]  /*cf70*/  IMAD.WIDE R8, R14, 0x2, R4.reuse ;  /* 0x000000020e087825 */ /* 0x101fe200078e0204 */
[----:B------:R-:W-:Y:S03]  /*cf80*/  STL.64 [R1+0x1d70], R6 ;  /* 0x001d700601007387 */ /* 0x000fe60000100a00 */
[--C-:B------:R-:W-:Y:S01]  /*cf90*/  IMAD.WIDE R10, R10, 0x2, R4.reuse ;  /* 0x000000020a0a7825 */ /* 0x100fe200078e0204 */
[----:B------:R0:W-:Y:S03]  /*cfa0*/  STL.64 [R1+0x1d78], R8 ;  /* 0x001d780801007387 */ /* 0x0001e60000100a00 */
[--C-:B------:R-:W-:Y:S01]  /*cfb0*/  IMAD.WIDE R12, R12, 0x2, R4.reuse ;  /* 0x000000020c0c7825 */ /* 0x100fe200078e0204 */
[----:B------:R-:W-:Y:S03]  /*cfc0*/  STL.64 [R1+0x1d80], R10 ;  /* 0x001d800a01007387 */ /* 0x000fe60000100a00 */
[--C-:B------:R-:W-:Y:S01]  /*cfd0*/  IMAD.WIDE R14, R15, 0x2, R4.reuse ;  /* 0x000000020f0e7825 */ /* 0x100fe200078e0204 */
[----:B------:R1:W-:Y:S03]  /*cfe0*/  STL.64 [R1+0x1d88], R12 ;  /* 0x001d880c01007387 */ /* 0x0003e60000100a00 */
[--C-:B------:R-:W-:Y:S01]  /*cff0*/  IMAD.WIDE R16, R17, 0x2, R4.reuse ;  /* 0x0000000211107825 */ /* 0x100fe200078e0204 */
[----:B------:R-:W-:Y:S03]  /*d000*/  STL.64 [R1+0x1d90], R14 ;  /* 0x001d900e01007387 */ /* 0x000fe60000100a00 */
[--C-:B------:R-:W-:Y:S01]  /*d010*/  IMAD.WIDE R18, R19, 0x2, R4.reuse ;  /* 0x0000000213127825 */ /* 0x100fe200078e0204 */
[----:B------:R-:W-:Y:S04]  /*d020*/  STL.64 [R1+0x1d98], R16 ;  /* 0x001d981001007387 */ /* 0x000fe80000100a00 */
[----:B------:R-:W-:Y:S04]  /*d030*/  STL.64 [R1+0x1da0], R18 ;  /* 0x001da01201007387 */ /* 0x000fe80000100a00 */
[----:B0-----:R-:W1:Y:S01]  /*d040*/  LDL.LU R9, [R1+0x274] ;  /* 0x0002740001097983 */ /* 0x001e620000300800 */
[----:B------:R-:W-:-:S03]  /*d050*/  IMAD.WIDE R20, R33, 0x2, R4 ;  /* 0x0000000221147825 */ /* 0x000fc600078e0204 */
[----:B------:R-:W2:Y:S04]  /*d060*/  LDL.LU R6, [R1+0x280] ;  /* 0x0002800001067983 */ /* 0x000ea80000300800 */
[----:B------:R-:W3:Y:S04]  /*d070*/  LDL.LU R60, [R1+0x284] ;  /* 0x00028400013c7983 */ /* 0x000ee80000300800 */
[----:B------:R-:W-:Y:S04]  /*d080*/  STL.64 [R1+0x1da8], R20 ;  /* 0x001da81401007387 */ /* 0x000fe80000100a00 */
[----:B------:R-:W4:Y:S04]  /*d090*/  LDL.LU R2, [R1+0x290] ;  /* 0x0002900001027983 */ /* 0x000f280000300800 */
[----:B------:R-:W4:Y:S01]  /*d0a0*/  LDL.LU R3, [R1+0x294] ;  /* 0x0002940001037983 */ /* 0x000f220000300800 */
[----:B------:R-:W-:-:S05]  /*d0b0*/  IMAD.WIDE R22, R22, 0x2, R4 ;  /* 0x0000000216167825 */ /* 0x000fca00078e0204 */
[----:B------:R-:W-:Y:S04]  /*d0c0*/  STL.64 [R1+0x1db0], R22 ;  /* 0x001db01601007387 */ /* 0x000fe80000100a00 */
[----:B------:R-:W4:Y:S04]  /*d0d0*/  LDL.LU R61, [R1+0x298] ;  /* 0x00029800013d7983 */ /* 0x000f280000300800 */
[----:B------:R-:W4:Y:S01]  /*d0e0*/  LDL.LU R59, [R1+0x29c] ;  /* 0x00029c00013b7983 */ /* 0x000f220000300800 */
[----:B------:R-:W-:-:S05]  /*d0f0*/  IMAD.WIDE R24, R34, 0x2, R4 ;  /* 0x0000000222187825 */ /* 0x000fca00078e0204 */
[----:B------:R-:W-:Y:S04]  /*d100*/  STL.64 [R1+0x1db8], R24 ;  /* 0x001db81801007387 */ /* 0x000fe80000100a00 */
[----:B------:R-:W4:Y:S01]  /*d110*/  LDL.LU R57, [R1+0x2a8] ;  /* 0x0002a80001397983 */ /* 0x000f220000300800 */
[----:B------:R-:W-:-:S05]  /*d120*/  IMAD.WIDE R26, R41, 0x2, R4 ;  /* 0x00000002291a7825 */ /* 0x000fca00078e0204 */
[----:B------:R-:W-:Y:S04]  /*d130*/  STL.64 [R1+0x1dc0], R26 ;  /* 0x001dc01a01007387 */ /* 0x000fe80000100a00 */
[----:B------:R-:W4:Y:S04]  /*d140*/  LDL.LU R7, [R1+0x2ac] ;  /* 0x0002ac0001077983 */ /* 0x000f280000300800 */
[----:B------:R-:W4:Y:S04]  /*d150*/  LDL.LU R56, [R1+0x2b0] ;  /* 0x0002b00001387983 */ /* 0x000f280000300800 */
[----:B------:R-:W4:Y:S01]  /*d160*/  LDL.LU R58, [R1+0x2b4] ;  /* 0x0002b400013a7983 */ /* 0x000f220000300800 */
[----:B-1----:R-:W-:-:S04]  /*d170*/  IMAD.WIDE R12, R9, 0x2, R4 ;  /* 0x00000002090c7825 */ /* 0x002fc800078e0204 */
[--C-:B--2---:R-:W-:Y:S01]  /*d180*/  IMAD.WIDE R8, R6, 0x2, R4.reuse ;  /* 0x0000000206087825 */ /* 0x104fe200078e0204 */
[----:B------:R-:W-:Y:S03]  /*d190*/  STL.64 [R1+0x190], R12 ;  /* 0x0001900c01007387 */ /* 0x000fe60000100a00 */
[--C-:B---3--:R-:W-:Y:S02]  /*d1a0*/  IMAD.WIDE R10, R60, 0x2, R4.reuse ;  /* 0x000000023c0a7825 */ /* 0x108fe400078e0204 */
[----:B------:R-:W2:Y:S04]  /*d1b0*/  LDL.LU R60, [R1+0x2c0] ;  /* 0x0002c000013c7983 */ /* 0x000ea80000300800 */
[----:B------:R4:W-:Y:S04]  /*d1c0*/  STL.64 [R1+0x1a0], R8 ;  /* 0x0001a00801007387 */ /* 0x0009e80000100a00 */
[----:B------:R0:W-:Y:S01]  /*d1d0*/  STL.64 [R1+0x1b8], R10 ;  /* 0x0001b80a01007387 */ /* 0x0001e20000100a00 */
[----:B----4-:R-:W-:-:S03]  /*d1e0*/  IMAD.WIDE R8, R2, 0x2, R4 ;  /* 0x0000000202087825 */ /* 0x010fc600078e0204 */
[----:B------:R-:W3:Y:S01]  /*d1f0*/  LDL.LU R2, [R1+0x2c4] ;  /* 0x0002c40001027983 */ /* 0x000ee20000300800 */
[----:B0-----:R-:W-:-:S03]  /*d200*/  IMAD.WIDE R10, R3, 0x2, R4 ;  /* 0x00000002030a7825 */ /* 0x001fc600078e0204 */
[----:B------:R0:W-:Y:S04]  /*d210*/  STL.64 [R1+0x1d0], R8 ;  /* 0x0001d00801007387 */ /* 0x0001e80000100a00 */
[----:B------:R-:W4:Y:S04]  /*d220*/  LDL.LU R3, [R1+0x2c8] ;  /* 0x0002c80001037983 */ /* 0x000f280000300800 */
[----:B------:R1:W-:Y:S01]  /*d230*/  STL.64 [R1+0x1e0], R10 ;  /* 0x0001e00a01007387 */ /* 0x0003e20000100a00 */
[----:B0-----:R-:W-:-:S03]  /*d240*/  IMAD.WIDE R8, R61, 0x2, R4 ;  /* 0x000000023d087825 */ /* 0x001fc600078e0204 */
[----:B------:R-:W4:Y:S04]  /*d250*/  LDL.LU R61, [R1+0x2cc] ;  /* 0x0002cc00013d7983 */ /* 0x000f280000300800 */
[----:B------:R0:W-:Y:S01]  /*d260*/  STL.64 [R1+0x1f8], R8 ;  /* 0x0001f80801007387 */ /* 0x0001e20000100a00 */
[----:B-1----:R-:W-:-:S03]  /*d270*/  IMAD.WIDE R10, R59, 0x2, R4 ;  /* 0x000000023b0a7825 */ /* 0x002fc600078e0204 */
[----:B------:R-:W4:Y:S04]  /*d280*/  LDL.LU R59, [R1+0x2d8] ;  /* 0x0002d800013b7983 */ /* 0x000f280000300800 */
[----:B------:R-:W-:Y:S01]  /*d290*/  STL.64 [R1+0x208], R10 ;  /* 0x0002080a01007387 */ /* 0x000fe20000100a00 */
[----:B0-----:R-:W-:-:S03]  /*d2a0*/  IMAD.WIDE R8, R57, 0x2, R4 ;  /* 0x0000000239087825 */ /* 0x001fc600078e0204 */
[----:B------:R-:W4:Y:S04]  /*d2b0*/  LDL.LU R21, [R1+0x2dc] ;  /* 0x0002dc0001157983 */ /* 0x000f280000300800 */
[----:B------:R-:W4:Y:S04]  /*d2c0*/  LDL.LU R18, [R1+0x2e0] ;  /* 0x0002e00001127983 */ /* 0x000f280000300800 */
[----:B------:R0:W-:Y:S04]  /*d2d0*/  STL.64 [R1+0x218], R8 ;  /* 0x0002180801007387 */ /* 0x0001e80000100a00 */
[----:B------:R-:W4:Y:S04]  /*d2e0*/  LDL.LU R19, [R1+0x2e4] ;  /* 0x0002e40001137983 */ /* 0x000f280000300800 */
[----:B------:R-:W4:Y:S01]  /*d2f0*/  LDL.LU R57, [R1+0x2f0] ;  /* 0x0002f00001397983 */ /* 0x000f220000300800 */
[----:B------:R-:W-:-:S03]  /*d300*/  IMAD.WIDE R6, R7, 0x2, R4 ;  /* 0x0000000207067825 */ /* 0x000fc600078e0204 */
[----:B------:R-:W4:Y:S04]  /*d310*/  LDL.LU R16, [R1+0x2f4] ;  /* 0x0002f40001107983 */ /* 0x000f280000300800 */
[----:B------:R-:W4:Y:S04]  /*d320*/  LDL.LU R17, [R1+0x2f8] ;  /* 0x0002f80001117983 */ /* 0x000f280000300800 */
[----:B------:R1:W-:Y:S04]  /*d330*/  STL.64 [R1+0x228], R6 ;  /* 0x0002280601007387 */ /* 0x0003e80000100a00 */
[----:B------:R-:W4:Y:S01]  /*d340*/  LDL.LU R14, [R1+0x2fc] ;  /* 0x0002fc00010e7983 */ /* 0x000f220000300800 */
[----:B0-----:R-:W-:-:S03]  /*d350*/  IMAD.WIDE R8, R56, 0x2, R4 ;  /* 0x0000000238087825 */ /* 0x001fc600078e0204 */
[----:B-1----:R-:W4:Y:S04]  /*d360*/  LDL.LU R7, [R1+0x308] ;  /* 0x0003080001077983 */ /* 0x002f280000300800 */
[----:B------:R-:W4:Y:S04]  /*d370*/  LDL.LU R15, [R1+0x30c] ;  /* 0x00030c00010f7983 */ /* 0x000f280000300800 */
[----:B------:R-:W4:Y:S04]  /*d380*/  LDL.LU R12, [R1+0x310] ;  /* 0x00031000010c7983 */ /* 0x000f280000300800 */
[----:B------:R0:W-:Y:S04]  /*d390*/  STL.64 [R1+0x238], R8 ;  /* 0x0002380801007387 */ /* 0x0001e80000100a00 */
[----:B------:R-:W4:Y:S04]  /*d3a0*/  LDL.LU R13, [R1+0x314] ;  /* 0x00031400010d7983 */ /* 0x000f280000300800 */
[----:B------:R-:W4:Y:S01]  /*d3b0*/  LDL.LU R56, [R1+0x320] ;  /* 0x0003200001387983 */ /* 0x000f220000300800 */
[----:B0-----:R-:W-:-:S03]  /*d3c0*/  IMAD.WIDE R8, R58, 0x2, R4 ;  /* 0x000000023a087825 */ /* 0x001fc600078e0204 */
[----:B------:R-:W4:Y:S04]  /*d3d0*/  LDL.LU R10, [R1+0x324] ;  /* 0x00032400010a7983 */ /* 0x000f280000300800 */
[----:B------:R-:W4:Y:S04]  /*d3e0*/  LDL.LU R11, [R1+0x328] ;  /* 0x00032800010b7983 */ /* 0x000f280000300800 */
[----:B------:R0:W-:Y:S04]  /*d3f0*/  STL.64 [R1+0x240], R8 ;  /* 0x0002400801007387 */ /* 0x0001e80000100a00 */
[----:B0-----:R-:W4:Y:S04]  /*d400*/  LDL.LU R8, [R1+0x338] ;  /* 0x0003380001087983 */ /* 0x001f280000300800 */
[----:B------:R-:W4:Y:S04]  /*d410*/  LDL.LU R9, [R1+0x340] ;  /* 0x0003400001097983 */ /* 0x000f280000300800 */
[----:B------:R-:W4:Y:S04]  /*d420*/  LDL.LU R6, [R1+0x350] ;  /* 0x0003500001067983 */ /* 0x000f280000300800 */
[----:B------:R-:W4:Y:S01]  /*d430*/  LDL.LU R58, [R1+0x358] ;  /* 0x00035800013a7983 */ /* 0x000f220000300800 */
[----:B--2---:R-:W-:-:S03]  /*d440*/  IMAD.WIDE R22, R60, 0x2, R4 ;  /* 0x000000023c167825 */ /* 0x004fc600078e0204 */
[----:B------:R-:W2:Y:S04]  /*d450*/  LDL.LU R60, [R1+0x368] ;  /* 0x00036800013c7983 */ /* 0x000ea80000300800 */
[----:B------:R4:W-:Y:S01]  /*d460*/  STL.64 [R1+0x250], R22 ;  /* 0x0002501601007387 */ /* 0x0009e20000100a00 */
[----:B---3--:R-:W-:-:S03]  /*d470*/  IMAD.WIDE R24, R2, 0x2, R4 ;  /* 0x0000000202187825 */ /* 0x008fc600078e0204 */
[----:B------:R-:W3:Y:S04]  /*d480*/  LDL.LU R2, [R1+0x370] ;  /* 0x0003700001027983 */ /* 0x000ee80000300800 */
[----:B------:R0:W-:Y:S01]  /*d490*/  STL.64 [R1+0x258], R24 ;  /* 0x0002581801007387 */ /* 0x0001e20000100a00 */
[----:B----4-:R-:W-:-:S03]  /*d4a0*/  IMAD.WIDE R22, R3, 0x2, R4 ;  /* 0x0000000203167825 */ /* 0x010fc600078e0204 */
[----:B------:R-:W4:Y:S04]  /*d4b0*/  LDL.LU R3, [R1+0x380] ;  /* 0x0003800001037983 */ /* 0x000f280000300800 */
[----:B------:R1:W-:Y:S01]  /*d4c0*/  STL.64 [R1+0x268], R22 ;  /* 0x0002681601007387 */ /* 0x0003e20000100a00 */
[----:B0-----:R-:W-:-:S03]  /*d4d0*/  IMAD.WIDE R24, R61, 0x2, R4 ;  /* 0x000000023d187825 */ /* 0x001fc600078e0204 */
[----:B------:R-:W4:Y:S04]  /*d4e0*/  LDL.LU R61, [R1+0x390] ;  /* 0x00039000013d7983 */ /* 0x000f280000300800 */
[----:B------:R0:W-:Y:S01]  /*d4f0*/  STL.64 [R1+0x270], R24 ;  /* 0x0002701801007387 */ /* 0x0001e20000100a00 */
[----:B-1----:R-:W-:-:S03]  /*d500*/  IMAD.WIDE R22, R59, 0x2, R4 ;  /* 0x000000023b167825 */ /* 0x002fc600078e0204 */
[----:B------:R-:W4:Y:S04]  /*d510*/  LDL.LU R59, [R1+0x398] ;  /* 0x00039800013b7983 */ /* 0x000f280000300800 */
[----:B------:R1:W-:Y:S01]  /*d520*/  STL.64 [R1+0x280], R22 ;  /* 0x0002801601007387 */ /* 0x0003e20000100a00 */
[----:B0-----:R-:W-:-:S04]  /*d530*/  IMAD.WIDE R24, R21, 0x2, R4 ;  /* 0x0000000215187825 */ /* 0x001fc800078e0204 */
[--C-:B-1----:R-:W-:Y:S01]  /*d540*/  IMAD.WIDE R22, R18, 0x2, R4.reuse ;  /* 0x0000000212167825 */ /* 0x102fe200078e0204 */
[----:B------:R-:W-:Y:S03]  /*d550*/  STL.64 [R1+0x290], R24 ;  /* 0x0002901801007387 */ /* 0x000fe60000100a00 */
[--C-:B------:R-:W-:Y:S01]  /*d560*/  IMAD.WIDE R20, R19, 0x2, R4.reuse ;  /* 0x0000000213147825 */ /* 0x100fe200078e0204 */
[----:B------:R0:W-:Y:S03]  /*d570*/  STL.64 [R1+0x298], R22 ;  /* 0x0002981601007387 */ /* 0x0001e60000100a00 */
[--C-:B------:R-:W-:Y:S02]  /*d580*/  IMAD.WIDE R18, R57, 0x2, R4.reuse ;  /* 0x0000000239127825 */ /* 0x100fe400078e0204 */
[----:B------:R-:W4:Y:S04]  /*d590*/  LDL.LU R57, [R1+0x3a8] ;  /* 0x0003a80001397983 */ /* 0x000f280000300800 */
[----:B------:R1:W-:Y:S01]  /*d5a0*/  STL.64 [R1+0x2a8], R20 ;  /* 0x0002a81401007387 */ /* 0x0003e20000100a00 */
[----:B0-----:R-:W-:-:S03]  /*d5b0*/  IMAD.WIDE R22, R16, 0x2, R4 ;  /* 0x0000000210167825 */ /* 0x001fc600078e0204 */
[----:B------:R0:W-:Y:S04]  /*d5c0*/  STL.64 [R1+0x2b0], R18 ;  /* 0x0002b01201007387 */ /* 0x0001e80000100a00 */
[----:B------:R-:W-:Y:S01]  /*d5d0*/  STL.64 [R1+0x2c0], R22 ;  /* 0x0002c01601007387 */ /* 0x000fe20000100a00 */
[----:B-1----:R-:W-:-:S04]  /*d5e0*/  IMAD.WIDE R20, R17, 0x2, R4 ;  /* 0x0000000211147825 */ /* 0x002fc800078e0204 */
[--C-:B------:R-:W-:Y:S01]  /*d5f0*/  IMAD.WIDE R16, R7, 0x2, R4.reuse ;  /* 0x0000000207107825 */ /* 0x100fe200078e0204 */
[----:B------:R-:W-:Y:S03]  /*d600*/  STL.64 [R1+0x2c8], R20 ;  /* 0x0002c81401007387 */ /* 0x000fe60000100a00 */
[--C-:B0-----:R-:W-:Y:S01]  /*d610*/  IMAD.WIDE R18, R14, 0x2, R4.reuse ;  /* 0x000000020e127825 */ /* 0x101fe200078e0204 */
[----:B------:R-:W4:Y:S03]  /*d620*/  LDL.LU R7, [R1+0x3b0] ;  /* 0x0003b00001077983 */ /* 0x000f260000300800 */
[--C-:B------:R-:W-:Y:S01]  /*d630*/  IMAD.WIDE R14, R15, 0x2, R4.reuse ;  /* 0x000000020f0e7825 */ /* 0x100fe200078e0204 */
[----:B------:R-:W-:Y:S04]  /*d640*/  STL.64 [R1+0x2d8], R18 ;  /* 0x0002d81201007387 */ /* 0x000fe80000100a00 */
[----:B------:R0:W-:Y:S04]  /*d650*/  STL.64 [R1+0x2e0], R16 ;  /* 0x0002e01001007387 */ /* 0x0001e80000100a00 */
[----:B------:R1:W-:Y:S01]  /*d660*/  STL.64 [R1+0x2f0], R14 ;  /* 0x0002f00e01007387 */ /* 0x0003e20000100a00 */
[----:B0-----:R-:W-:-:S04]  /*d670*/  IMAD.WIDE R16, R12, 0x2, R4 ;  /* 0x000000020c107825 */ /* 0x001fc800078e0204 */
[--C-:B-1----:R-:W-:Y:S01]  /*d680*/  IMAD.WIDE R14, R56, 0x2, R4.reuse ;  /* 0x00000002380e7825 */ /* 0x102fe200078e0204 */
[----:B------:R-:W-:Y:S03]  /*d690*/  STL.64 [R1+0x2f8], R16 ;  /* 0x0002f81001007387 */ /* 0x000fe60000100a00 */
[--C-:B------:R-:W-:Y:S01]  /*d6a0*/  IMAD.WIDE R12, R13, 0x2, R4.reuse ;  /* 0x000000020d0c7825 */ /* 0x100fe200078e0204 */
[----:B------:R-:W4:Y:S04]  /*d6b0*/  LDL.LU R56, [R1+0x3c0] ;  /* 0x0003c00001387983 */ /* 0x000f280000300800 */
[----:B------:R0:W-:Y:S04]  /*d6c0*/  STL.64 [R1+0x308], R12 ;  /* 0x0003080c01007387 */ /* 0x0001e80000100a00 */
[----:B------:R1:W-:Y:S01]  /*d6d0*/  STL.64 [R1+0x310], R14 ;  /* 0x0003100e01007387 */ /* 0x0003e20000100a00 */
[----:B0-----:R-:W-:-:S04]  /*d6e0*/  IMAD.WIDE R12, R10, 0x2, R4 ;  /* 0x000000020a0c7825 */ /* 0x001fc800078e0204 */
[--C-:B-1----:R-:W-:Y:S01]  /*d6f0*/  IMAD.WIDE R14, R11, 0x2, R4.reuse ;  /* 0x000000020b0e7825 */ /* 0x102fe200078e0204 */
[----:B------:R0:W-:Y:S03]  /*d700*/  STL.64 [R1+0x320], R12 ;  /* 0x0003200c01007387 */ /* 0x0001e60000100a00 */
[--C-:B------:R-:W-:Y:S01]  /*d710*/  IMAD.WIDE R10, R8, 0x2, R4.reuse ;  /* 0x00000002080a7825 */ /* 0x100fe200078e0204 */
[----:B------:R-:W-:Y:S04]  /*d720*/  STL.64 [R1+0x328], R14 ;  /* 0x0003280e01007387 */ /* 0x000fe80000100a00 */
[----:B------:R1:W-:Y:S01]  /*d730*/  STL.64 [R1+0x338], R10 ;  /* 0x0003380a01007387 */ /* 0x0003e20000100a00 */
[----:B0-----:R-:W-:-:S04]  /*d740*/  IMAD.WIDE R12, R9, 0x2, R4 ;  /* 0x00000002090c7825 */ /* 0x001fc800078e0204 */
[--C-:B------:R-:W-:Y:S01]  /*d750*/  IMAD.WIDE R8, R6, 0x2, R4.reuse ;  /* 0x0000000206087825 */ /* 0x100fe200078e0204 */
[----:B------:R-:W-:Y:S03]  /*d760*/  STL.64 [R1+0x340], R12 ;  /* 0x0003400c01007387 */ /* 0x000fe60000100a00 */
[--C-:B-1----:R-:W-:Y:S02]  /*d770*/  IMAD.WIDE R10, R58, 0x2, R4.reuse ;  /* 0x000000023a0a7825 */ /* 0x102fe400078e0204 */
[----:B------:R-:W4:Y:S04]  /*d780*/  LDL.LU R58, [R1+0x3c8] ;  /* 0x0003c800013a7983 */ /* 0x000f280000300800 */
[----:B------:R2:W-:Y:S04]  /*d790*/  STL.64 [R1+0x350], R8 ;  /* 0x0003500801007387 */ /* 0x0005e80000100a00 */
[----:B------:R3:W-:Y:S01]  /*d7a0*/  STL.64 [R1+0x358], R10 ;  /* 0x0003580a01007387 */ /* 0x0007e20000100a00 */
        /* <DEDUP_REMOVED lines=11> */
[----:B------:R-:W-:Y:S01]  /*d860*/  STL.64 [R1+0x390], R10 ;  /* 0x0003900a01007387 */ /* 0x000fe20000100a00 */
[----:B-1----:R-:W-:-:S03]  /*d870*/  IMAD.WIDE R8, R59, 0x2, R4 ;  /* 0x000000023b087825 */ /* 0x002fc600078e0204 */
[----:B------:R-:W4:Y:S04]  /*d880*/  LDL.LU R21, [R1+0x408] ;  /* 0x0004080001157983 */ /* 0x000f280000300800 */
[----:B------:R-:W4:Y:S04]  /*d890*/  LDL.LU R18, [R1+0x410] ;  /* 0x0004100001127983 */ /* 0x000f280000300800 */
[----:B------:R0:W-:Y:S04]  /*d8a0*/  STL.64 [R1+0x398], R8 ;  /* 0x0003980801007387 */ /* 0x0001e80000100a00 */
[----:B------:R-:W4:Y:S04]  /*d8b0*/  LDL.LU R19, [R1+0x420] ;  /* 0x0004200001137983 */ /* 0x000f280000300800 */
[----:B------:R-:W4:Y:S04]  /*d8c0*/  LDL.LU R59, [R1+0x428] ;  /* 0x00042800013b7983 */ /* 0x000f280000300800 */
[----:B------:R-:W4:Y:S01]  /*d8d0*/  LDL.LU R16, [R1+0x438] ;  /* 0x0004380001107983 */ /* 0x000f220000300800 */
[----:B0-----:R-:W-:-:S03]  /*d8e0*/  IMAD.WIDE R8, R57, 0x2, R4 ;  /* 0x0000000239087825 */ /* 0x001fc600078e0204 */
[----:B------:R-:W4:Y:S04]  /*d8f0*/  LDL.LU R17, [R1+0x440] ;  /* 0x0004400001117983 */ /* 0x000f280000300800 */
[----:B------:R0:W-:Y:S04]  /*d900*/  STL.64 [R1+0x3a8], R8 ;  /* 0x0003a80801007387 */ /* 0x0001e80000100a00 */
[----:B------:R-:W4:Y:S04]  /*d910*/  LDL.LU R14, [R1+0x450] ;  /* 0x00045000010e7983 */ /* 0x000f280000300800 */
[----:B------:R-:W4:Y:S04]  /*d920*/  LDL.LU R57, [R1+0x458] ;  /* 0x0004580001397983 */ /* 0x000f280000300800 */
[----:B------:R-:W4:Y:S04]  /*d930*/  LDL.LU R15, [R1+0x468] ;  /* 0x00046800010f7983 */ /* 0x000f280000300800 */
[----:B------:R-:W4:Y:S01]  /*d940*/  LDL.LU R12, [R1+0x470] ;  /* 0x00047000010c7983 */ /* 0x000f220000300800 */
[----:B------:R-:W-:-:S05]  /*d950*/  IMAD.WIDE R6, R7, 0x2, R4 ;  /* 0x0000000207067825 */ /* 0x000fca00078e0204 */
[----:B------:R1:W-:Y:S04]  /*d960*/  STL.64 [R1+0x3b0], R6 ;  /* 0x0003b00601007387 */ /* 0x0003e80000100a00 */
[----:B------:R-:W4:Y:S04]  /*d970*/  LDL.LU R13, [R1+0x1ec] ;  /* 0x0001ec00010d7983 */ /* 0x000f280000300800 */
[----:B0-----:R-:W4:Y:S04]  /*d980*/  LDL.LU R8, [R1+0x1e8] ;  /* 0x0001e80001087983 */ /* 0x001f280000300800 */
[----:B------:R-:W4:Y:S04]  /*d990*/  LDL.LU R10, [R1+0x1c4] ;  /* 0x0001c400010a7983 */ /* 0x000f280000300800 */
[----:B------:R-:W4:Y:S01]  /*d9a0*/  LDL.LU R11, [R1+0x1c0] ;  /* 0x0001c000010b7983 */ /* 0x000f220000300800 */
[----:B-1----:R-:W-:-:S05]  /*d9b0*/  IMAD.WIDE R6, R56, 0x2, R4 ;  /* 0x0000000238067825 */ /* 0x002fca00078e0204 */
[----:B------:R0:W-:Y:S04]  /*d9c0*/  STL.64 [R1+0x3c0], R6 ;  /* 0x0003c00601007387 */ /* 0x0001e80000100a00 */
[----:B------:R-:W4:Y:S04]  /*d9d0*/  LDL.LU R9, [R1+0x1ac] ;  /* 0x0001ac0001097983 */ /* 0x000f280000300800 */
[----:B0-----:R-:W4:Y:S04]  /*d9e0*/  LDL.LU R6, [R1+0x1a8] ;  /* 0x0001a80001067983 */ /* 0x001f280000300800 */
[----:B------:R-:W4:Y:S04]  /*d9f0*/  LDL.LU R7, [R1+0x184] ;  /* 0x0001840001077983 */ /* 0x000f280000300800 */
[----:B------:R-:W4:Y:S01]  /*da00*/  LDL.LU R56, [R1+0x180] ;  /* 0x0001800001387983 */ /* 0x000f220000300800 */
[----:B------:R-:W-:-:S03]  /*da10*/  IMAD.WIDE R22, R58, 0x2, R4 ;  /* 0x000000023a167825 */ /* 0x000fc600078e0204 */
[----:B------:R-:W4:Y:S04]  /*da20*/  LDL.LU R58, [R1+0x17c] ;  /* 0x00017c00013a7983 */ /* 0x000f280000300800 */
        /* <DEDUP_REMOVED lines=13> */
[----:B-1----:R-:W-:-:S05]  /*db00*/  IMAD.WIDE R24, R21, 0x2, R4 ;  /* 0x0000000215187825 */ /* 0x002fca00078e0204 */
[----:B------:R-:W-:Y:S01]  /*db10*/  STL.64 [R1+0x408], R24 ;  /* 0x0004081801007387 */ /* 0x000fe20000100a00 */
[----:B0-----:R-:W-:-:S04]  /*db20*/  IMAD.WIDE R22, R18, 0x2, R4 ;  /* 0x0000000212167825 */ /* 0x001fc800078e0204 */
        /* <DEDUP_REMOVED lines=10> */
[----:B------:R-:W-:Y:S04]  /*dbd0*/  STL.64 [R1+0x440], R20 ;  /* 0x0004401401007387 */ /* 0x000fe80000100a00 */
[----:B------:R-:W4:Y:S01]  /*dbe0*/  LDL.LU R57, [R1+0x164] ;  /* 0x0001640001397983 */ /* 0x000f220000300800 */
[----:B0-----:R-:W-:-:S04]  /*dbf0*/  IMAD.WIDE R18, R14, 0x2, R4 ;  /* 0x000000020e127825 */ /* 0x001fc800078e0204 */
        /* <DEDUP_REMOVED lines=19> */
[----:B------:R-:W-:Y:S03]  /*dd30*/  STL.64 [R1+0x1a8], R12 ;  /* 0x0001a80c01007387 */ /* 0x000fe60000100a00 */
[--C-:B------:R-:W-:Y:S01]  /*dd40*/  IMAD.WIDE R6, R56, 0x2, R4.reuse ;  /* 0x0000000238067825 */ /* 0x100fe200078e0204 */
[----:B------:R-:W4:Y:S04]  /*dd50*/  LDL.LU R9, [R1+0x15c] ;  /* 0x00015c0001097983 */ /* 0x000f280000300800 */
[----:B------:R0:W-:Y:S04]  /*dd60*/  STL.64 [R1+0x4c0], R10 ;  /* 0x0004c00a01007387 */ /* 0x0001e80000100a00 */
[----:B------:R1:W-:Y:S01]  /*dd70*/  STL.64 [R1+0x180], R6 ;  /* 0x0001800601007387 */ /* 0x0003e20000100a00 */
[----:B0-----:R-:W-:-:S03]  /*dd80*/  IMAD.WIDE R10, R58, 0x2, R4 ;  /* 0x000000023a0a7825 */ /* 0x001fc600078e0204 */
[----:B-1----:R-:W4:Y:S04]  /*dd90*/  LDL.LU R6, [R1+0x158] ;  /* 0x0001580001067983 */ /* 0x002f280000300800 */
[----:B------:R3:W-:Y:S04]  /*dda0*/  STL.64 [R1+0x4d0], R10 ;  /* 0x0004d00a01007387 */ /* 0x0007e80000100a00 */
[----:B------:R-:W4:Y:S01]  /*ddb0*/  LDL.LU R7, [R1+0x154] ;  /* 0x0001540001077983 */ /* 0x000f220000300800 */
[----:B--2---:R-:W-:-:S05]  /*ddc0*/  IMAD.WIDE R12, R60, 0x2, R4 ;  /* 0x000000023c0c7825 */ /* 0x004fca00078e0204 */
[----:B------:R4:W-:Y:S01]  /*ddd0*/  STL.64 [R1+0x178], R12 ;  /* 0x0001780c01007387 */ /* 0x0009e20000100a00 */
[----:B---3--:R-:W-:-:S03]  /*dde0*/  IMAD.WIDE R10, R2, 0x2, R4 ;  /* 0x00000002020a7825 */ /* 0x008fc600078e0204 */
[----:B------:R-:W2:Y:S04]  /*ddf0*/  LDL.LU R2, [R1+0x150] ;  /* 0x0001500001027983 */ /* 0x000ea80000300800 */
[----:B------:R0:W-:Y:S01]  /*de00*/  STL.64 [R1+0x4e8], R10 ;  /* 0x0004e80a01007387 */ /* 0x0001e20000100a00 */
[----:B----4-:R-:W-:-:S03]  /*de10*/  IMAD.WIDE R12, R3, 0x2, R4 ;  /* 0x00000002030c7825 */ /* 0x010fc600078e0204 */
[----:B------:R-:W3:Y:S04]  /*de20*/  LDL.LU R3, [R1+0x14c] ;  /* 0x00014c0001037983 */ /* 0x000ee80000300800 */
[----:B------:R-:W-:Y:S04]  /*de30*/  STL.64 [R1+0x170], R12 ;  /* 0x0001700c01007387 */ /* 0x000fe80000100a00 */
        /* <DEDUP_REMOVED lines=8> */
[----:B0-----:R-:W-:-:S05]  /*dec0*/  IMAD.WIDE R10, R59, 0x2, R4 ;  /* 0x000000023b0a7825 */ /* 0x001fca00078e0204 */
        /* <DEDUP_REMOVED lines=16> */
[----:B------:R-:W4:Y:S04]  /*dfd0*/  LDL.LU R15, [R1+0x618] ;  /* 0x00061800010f7983 */ /* 0x000f280000300800 */
[----:B------:R-:W4:Y:S01]  /*dfe0*/  LDL.LU.64 R12, [R1+0x100] ;  /* 0x00010000010c7983 */ /* 0x000f220000300a00 */
[----:B0-----:R-:W-:-:S05]  /*dff0*/  IMAD.WIDE R10, R9, 0x2, R4 ;  /* 0x00000002090a7825 */ /* 0x001fca00078e0204 */
[----:B------:R0:W-:Y:S04]  /*e000*/  STL.64 [R1+0x520], R10 ;  /* 0x0005200a01007387 */ /* 0x0001e80000100a00 */
[----:B0-----:R-:W4:Y:S01]  /*e010*/  LDL.LU.64 R10, [R1+0x10] ;  /* 0x00001000010a7983 */ /* 0x001f220000300a00 */
[----:B------:R-:W-:-:S05]  /*e020*/  IMAD.WIDE R8, R6, 0x2, R4 ;  /* 0x0000000206087825 */ /* 0x000fca00078e0204 */
[----:B------:R0:W-:Y:S01]  /*e030*/  STL.64 [R1+0x158], R8 ;  /* 0x0001580801007387 */ /* 0x0001e20000100a00 */
[----:B------:R-:W-:-:S03]  /*e040*/  IMAD.WIDE R6, R7, 0x2, R4 ;  /* 0x0000000207067825 */ /* 0x000fc600078e0204 */
[----:B0-----:R-:W4:Y:S04]  /*e050*/  LDL.LU.64 R8, [R1+0xf8] ;  /* 0x0000f80001087983 */ /* 0x001f280000300a00 */
[----:B------:R0:W-:Y:S04]  /*e060*/  STL.64 [R1+0x538], R6 ;  /* 0x0005380601007387 */ /* 0x0001e80000100a00 */
[----:B0-----:R-:W4:Y:S01]  /*e070*/  LDL.LU.64 R6, [R1+0x8] ;  /* 0x0000080001067983 */ /* 0x001f220000300a00 */
[----:B--2---:R-:W-:-:S05]  /*e080*/  IMAD.WIDE R26, R2, 0x2, R4 ;  /* 0x00000002021a7825 */ /* 0x004fca00078e0204 */
[----:B------:R3:W-:Y:S02]  /*e090*/  STL.64 [R1+0x150], R26 ;  /* 0x0001501a01007387 */ /* 0x0007e40000100a00 */
[--C-:B---3--:R-:W-:Y:S02]  /*e0a0*/  IMAD.WIDE R26, R3, 0x2, R4.reuse ;  /* 0x00000002031a7825 */ /* 0x108fe400078e0204 */
[----:B------:R-:W2:Y:S04]  /*e0b0*/  LDL.LU.64 R2, [R1+0xf0] ;  /* 0x0000f00001027983 */ /* 0x000ea80000300a00 */
[----:B------:R4:W-:Y:S02]  /*e0c0*/  STL.64 [R1+0x548], R26 ;  /* 0x0005481a01007387 */ /* 0x0009e40000100a00 */
[----:B----4-:R-:W-:-:S04]  /*e0d0*/  IMAD.WIDE R26, R24, 0x2, R4 ;  /* 0x00000002181a7825 */ /* 0x010fc800078e0204 */
[--C-:B------:R-:W-:Y:S01]  /*e0e0*/  IMAD.WIDE R24, R25, 0x2, R4.reuse ;  /* 0x0000000219187825 */ /* 0x100fe200078e0204 */
[----:B------:R0:W-:Y:S04]  /*e0f0*/  STL.64 [R1+0x148], R26 ;  /* 0x0001481a01007387 */ /* 0x0001e80000100a00 */
[----:B0-----:R-:W3:Y:S04]  /*e100*/  LDL.LU.64 R26, [R1+0x1dc0] ;  /* 0x001dc000011a7983 */ /* 0x001ee80000300a00 */
[----:B------:R0:W-:Y:S02]  /*e110*/  STL.64 [R1+0x560], R24 ;  /* 0x0005601801007387 */ /* 0x0001e40000100a00 */
[----:B0-----:R-:W-:-:S05]  /*e120*/  IMAD.WIDE R24, R60, 0x2, R4 ;  /* 0x000000023c187825 */ /* 0x001fca00078e0204 */
[----:B------:R0:W-:Y:S02]  /*e130*/  STL.64 [R1+0x140], R24 ;  /* 0x0001401801007387 */ /* 0x0001e40000100a00 */
[--C-:B0-----:R-:W-:Y:S02]  /*e140*/  IMAD.WIDE R24, R61, 0x2, R4.reuse ;  /* 0x000000023d187825 */ /* 0x101fe400078e0204 */
[----:B------:R-:W4:Y:S04]  /*e150*/  LDL.LU.64 R60, [R1+0xe8] ;  /* 0x0000e800013c7983 */ /* 0x000f280000300a00 */
[----:B------:R0:W-:Y:S02]  /*e160*/  STL.64 [R1+0x570], R24 ;  /* 0x0005701801007387 */ /* 0x0001e40000100a00 */
[----:B0-----:R-:W-:-:S04]  /*e170*/  IMAD.WIDE R24, R22, 0x2, R4 ;  /* 0x0000000216187825 */ /* 0x001fc800078e0204 */
[--C-:B------:R-:W-:Y:S01]  /*e180*/  IMAD.WIDE R22, R23, 0x2, R4.reuse ;  /* 0x0000000217167825 */ /* 0x100fe200078e0204 */
[----:B------:R0:W-:Y:S04]  /*e190*/  STL.64 [R1+0x138], R24 ;  /* 0x0001381801007387 */ /* 0x0001e80000100a00 */
[----:B0-----:R-:W3:Y:S04]  /*e1a0*/  LDL.LU.64 R24, [R1+0x1db8] ;  /* 0x001db80001187983 */ /* 0x001ee80000300a00 */
[----:B------:R0:W-:Y:S02]  /*e1b0*/  STL.64 [R1+0x588], R22 ;  /* 0x0005881601007387 */ /* 0x0001e40000100a00 */
[----:B0-----:R-:W-:-:S05]  /*e1c0*/  IMAD.WIDE R22, R58, 0x2, R4 ;  /* 0x000000023a167825 */ /* 0x001fca00078e0204 */
[----:B------:R0:W-:Y:S02]  /*e1d0*/  STL.64 [R1+0x130], R22 ;  /* 0x0001301601007387 */ /* 0x0001e40000100a00 */
[--C-:B0-----:R-:W-:Y:S02]  /*e1e0*/  IMAD.WIDE R22, R59, 0x2, R4.reuse ;  /* 0x000000023b167825 */ /* 0x101fe400078e0204 */
[----:B------:R-:W3:Y:S04]  /*e1f0*/  LDL.LU.64 R58, [R1+0xe0] ;  /* 0x0000e000013a7983 */ /* 0x000ee80000300a00 */
        /* <DEDUP_REMOVED lines=15> */
[----:B------:R0:W-:Y:S01]  /*e2f0*/  STL.64 [R1+0x5d8], R18 ;  /* 0x0005d81201007387 */ /* 0x0001e20000100a00 */
[----:B------:R-:W-:-:S04]  /*e300*/  IMAD.WIDE R46, R51, 0x2, R4 ;  /* 0x00000002332e7825 */ /* 0x000fc800078e0204 */
[----:B0-----:R-:W-:-:S04]  /*e310*/  IMAD.WIDE R18, R16, 0x2, R4 ;  /* 0x0000000210127825 */ /* 0x001fc800078e0204 */
[--C-:B------:R-:W-:Y:S01]  /*e320*/  IMAD.WIDE R16, R17, 0x2, R4.reuse ;  /* 0x0000000211107825 */ /* 0x100fe200078e0204 */
[----:B------:R0:W-:Y:S03]  /*e330*/  STL.64 [R1+0x110], R18 ;  /* 0x0001101201007387 */ /* 0x0001e60000100a00 */
[----:B------:R-:W-:-:S04]  /*e340*/  IMAD.WIDE R48, R50, 0x2, R4 ;  /* 0x0000000232307825 */ /* 0x000fc800078e0204 */
[--C-:B------:R-:W-:Y:S01]  /*e350*/  IMAD.WIDE R28, R35, 0x2, R4.reuse ;  /* 0x00000002231c7825 */ /* 0x100fe200078e0204 */
[----:B0-----:R-:W3:Y:S04]  /*e360*/  LDL.LU.64 R18, [R1+0x1da0] ;  /* 0x001da00001127983 */ /* 0x001ee80000300a00 */
[----:B------:R0:W-:Y:S01]  /*e370*/  STL.64 [R1+0x5e8], R16 ;  /* 0x0005e81001007387 */ /* 0x0001e20000100a00 */
[----:B------:R-:W-:-:S04]  /*e380*/  IMAD.WIDE R50, R53, 0x2, R4 ;  /* 0x0000000235327825 */ /* 0x000fc800078e0204 */
[----:B------:R-:W-:-:S04]  /*e390*/  IMAD.WIDE R32, R36, 0x2, R4 ;  /* 0x0000000224207825 */ /* 0x000fc800078e0204 */
[----:B0-----:R-:W-:-:S04]  /*e3a0*/  IMAD.WIDE R16, R14, 0x2, R4 ;  /* 0x000000020e107825 */ /* 0x001fc800078e0204 */
[--C-:B------:R-:W-:Y:S01]  /*e3b0*/  IMAD.WIDE R14, R15, 0x2, R4.reuse ;  /* 0x000000020f0e7825 */ /* 0x100fe200078e0204 */
[----:B------:R0:W-:Y:S03]  /*e3c0*/  STL.64 [R1+0x108], R16 ;  /* 0x0001081001007387 */ /* 0x0001e60000100a00 */
[----:B------:R-:W-:-:S04]  /*e3d0*/  IMAD.WIDE R34, R44, 0x2, R4 ;  /* 0x000000022c227825 */ /* 0x000fc800078e0204 */
[----:B------:R-:W-:-:S04]  /*e3e0*/  IMAD.WIDE R52, R54, 0x2, R4 ;  /* 0x0000000236347825 */ /* 0x000fc800078e0204 */
[--C-:B------:R-:W-:Y:S01]  /*e3f0*/  IMAD.WIDE R30, R31, 0x2, R4.reuse ;  /* 0x000000021f1e7825 */ /* 0x100fe200078e0204 */
[----:B0-----:R-:W3:Y:S03]  /*e400*/  LDL.LU.64 R16, [R1+0x1d98] ;  /* 0x001d980001107983 */ /* 0x001ee60000300a00 */
[--C-:B------:R-:W-:Y:S01]  /*e410*/  IMAD.WIDE R36, R37, 0x2, R4.reuse ;  /* 0x0000000225247825 */ /* 0x100fe200078e0204 */
[----:B------:R0:W-:Y:S03]  /*e420*/  STL.64 [R1+0x618], R14 ;  /* 0x0006180e01007387 */ /* 0x0001e60000100a00 */
[----:B------:R-:W-:-:S04]  /*e430*/  IMAD.WIDE R38, R39, 0x2, R4 ;  /* 0x0000000227267825 */ /* 0x000fc800078e0204 */
[----:B------:R-:W-:-:S04]  /*e440*/  IMAD.WIDE R40, R40, 0x2, R4 ;  /* 0x0000000228287825 */ /* 0x000fc800078e0204 */
[--C-:B------:R-:W-:Y:S01]  /*e450*/  IMAD.WIDE R42, R42, 0x2, R4.reuse ;  /* 0x000000022a2a7825 */ /* 0x100fe200078e0204 */
[----:B0-----:R-:W3:Y:S03]  /*e460*/  LDL.LU.64 R14, [R1+0x1d90] ;  /* 0x001d9000010e7983 */ /* 0x001ee60000300a00 */
[----:B------:R-:W-:-:S04]  /*e470*/  IMAD.WIDE R44, R45, 0x2, R4 ;  /* 0x000000022d2c7825 */ /* 0x000fc800078e0204 */
[--C-:B------:R-:W-:Y:S01]  /*e480*/  IMAD.WIDE R54, R55, 0x2, R4.reuse ;  /* 0x0000000237367825 */ /* 0x100fe200078e0204 */
[----:B------:R0:W-:Y:S03]  /*e490*/  STL [R1+0x1d30], R12 ;  /* 0x001d300c01007387 */ /* 0x0001e60000100800 */
[----:B------:R-:W-:-:S04]  /*e4a0*/  IMAD.WIDE R4, R0, 0x2, R4 ;  /* 0x0000000200047825 */ /* 0x000fc800078e0204 */
[----:B------:R-:W-:Y:S02]  /*e4b0*/  IMAD.MOV.U32 R0, RZ, RZ, R13 ;  /* 0x000000ffff007224 */ /* 0x000fe400078e000d */
[----:B0-----:R-:W3:Y:S04]  /*e4c0*/  LDL.LU.64 R12, [R1+0x1d88] ;  /* 0x001d8800010c7983 */ /* 0x001ee80000300a00 */
[----:B------:R-:W-:Y:S04]  /*e4d0*/  STL [R1+0x1d2c], R10 ;  /* 0x001d2c0a01007387 */ /* 0x000fe80000100800 */
[----:B------:R0:W-:Y:S02]  /*e4e0*/  STL [R1+0x1d28], R0 ;  /* 0x001d280001007387 */ /* 0x0001e40000100800 */
[----:B0-----:R-:W-:-:S02]  /*e4f0*/  MOV R0, R11 ;  /* 0x0000000b00007202 */ /* 0x001fc40000000f00 */
[----:B------:R-:W3:Y:S04]  /*e500*/  LDL.LU.64 R10, [R1+0x1d80] ;  /* 0x001d8000010a7983 */ /* 0x000ee80000300a00 */
[----:B------:R-:W-:Y:S04]  /*e510*/  STL [R1+0x1d24], R8 ;  /* 0x001d240801007387 */ /* 0x000fe80000100800 */
[----:B------:R0:W-:Y:S02]  /*e520*/  STL [R1+0x1d20], R0 ;  /* 0x001d200001007387 */ /* 0x0001e40000100800 */
[----:B0-----:R-:W-:-:S02]  /*e530*/  IMAD.MOV.U32 R0, RZ, RZ, R9 ;  /* 0x000000ffff007224 */ /* 0x001fc400078e0009 */
[----:B------:R-:W3:Y:S04]  /*e540*/  LDL.LU.64 R8, [R1+0x1d78] ;  /* 0x001d780001087983 */ /* 0x000ee80000300a00 */
[----:B------:R-:W-:Y:S04]  /*e550*/  STL [R1+0x1d1c], R6 ;  /* 0x001d1c0601007387 */ /* 0x000fe80000100800 */
[----:B------:R0:W-:Y:S02]  /*e560*/  STL [R1+0x1d18], R0 ;  /* 0x001d180001007387 */ /* 0x0001e40000100800 */
[----:B0-----:R-:W-:-:S02]  /*e570*/  IMAD.MOV.U32 R0, RZ, RZ, R7 ;  /* 0x000000ffff007224 */ /* 0x001fc400078e0007 */
[----:B------:R-:W3:Y:S04]  /*e580*/  LDL.LU.64 R6, [R1+0x1d70] ;  /* 0x001d700001067983 */ /* 0x000ee80000300a00 */
[----:B--2---:R-:W-:Y:S04]  /*e590*/  STL [R1+0x1d14], R2 ;  /* 0x001d140201007387 */ /* 0x004fe80000100800 */
[----:B------:R0:W-:Y:S02]  /*e5a0*/  STL [R1+0x1d10], R0 ;  /* 0x001d100001007387 */ /* 0x0001e40000100800 */
[----:B0-----:R-:W-:-:S02]  /*e5b0*/  IMAD.MOV.U32 R0, RZ, RZ, R3 ;  /* 0x000000ffff007224 */ /* 0x001fc400078e0003 */
[----:B------:R-:W2:Y:S04]  /*e5c0*/  LDL.LU.64 R2, [R1+0x1d68] ;  /* 0x001d680001027983 */ /* 0x000ea80000300a00 */
[----:B--2---:R-:W-:Y:S04]  /*e5d0*/  STL [R1+0x1d0c], R2 ;  /* 0x001d0c0201007387 */ /* 0x004fe80000100800 */
[----:B------:R0:W-:Y:S02]  /*e5e0*/  STL [R1+0x1d08], R0 ;  /* 0x001d080001007387 */ /* 0x0001e40000100800 */
[----:B0-----:R-:W-:-:S02]  /*e5f0*/  IMAD.MOV.U32 R0, RZ, RZ, R3 ;  /* 0x000000ffff007224 */ /* 0x001fc400078e0003 */
[----:B------:R-:W2:Y:S04]  /*e600*/  LDL.LU.64 R2, [R1+0xb8] ;  /* 0x0000b80001027983 */ /* 0x000ea80000300a00 */
[----:B------:R0:W-:Y:S04]  /*e610*/  STL [R1+0x1d00], R0 ;  /* 0x001d000001007387 */ /* 0x0001e80000100800 */
[----:B----4-:R1:W-:Y:S01]  /*e620*/  STL [R1+0x1d04], R60 ;  /* 0x001d043c01007387 */ /* 0x0103e20000100800 */
[----:B0-----:R-:W-:-:S03]  /*e630*/  IMAD.MOV.U32 R0, RZ, RZ, R61 ;  /* 0x000000ffff007224 */ /* 0x001fc600078e003d */
[----:B-1----:R-:W4:Y:S04]  /*e640*/  LDL.LU.64 R60, [R1+0x1d60] ;  /* 0x001d6000013c7983 */ /* 0x002f280000300a00 */
[----:B----4-:R-:W-:Y:S04]  /*e650*/  STL [R1+0x1cfc], R60 ;  /* 0x001cfc3c01007387 */ /* 0x010fe80000100800 */
[----:B------:R3:W-:Y:S04]  /*e660*/  STL [R1+0x1cf8], R0 ;  /* 0x001cf80001007387 */ /* 0x0007e80000100800 */
[----:B------:R0:W-:Y:S01]  /*e670*/  STL [R1+0x1cf0], R61 ;  /* 0x001cf03d01007387 */ /* 0x0001e20000100800 */
[----:B---3--:R-:W-:-:S03]  /*e680*/  IMAD.MOV.U32 R0, RZ, RZ, R59 ;  /* 0x000000ffff007224 */ /* 0x008fc600078e003b */
[----:B0-----:R-:W3:Y:S04]  /*e690*/  LDL.LU.64 R60, [R1+0xc0] ;  /* 0x0000c000013c7983 */ /* 0x001ee80000300a00 */
[----:B------:R0:W-:Y:S04]  /*e6a0*/  STL [R1+0x1cf4], R58 ;  /* 0x001cf43a01007387 */ /* 0x0001e80000100800 */
[----:B0-----:R-:W4:Y:S04]  /*e6b0*/  LDL.LU.64 R58, [R1+0x1d58] ;  /* 0x001d5800013a7983 */ /* 0x001f280000300a00 */
[----:B----4-:R-:W-:Y:S04]  /*e6c0*/  STL [R1+0x1cec], R58 ;  /* 0x001cec3a01007387 */ /* 0x010fe80000100800 */
[----:B------:R0:W-:Y:S04]  /*e6d0*/  STL [R1+0x1ce8], R0 ;  /* 0x001ce80001007387 */ /* 0x0001e80000100800 */
[----:B------:R1:W-:Y:S01]  /*e6e0*/  STL [R1+0x1ce0], R59 ;  /* 0x001ce03b01007387 */ /* 0x0003e20000100800 */
[----:B0-----:R-:W-:-:S03]  /*e6f0*/  IMAD.MOV.U32 R0, RZ, RZ, R57 ;  /* 0x000000ffff007224 */ /* 0x001fc600078e0039 */
[----:B-1----:R-:W4:Y:S04]  /*e700*/  LDL.LU.64 R58, [R1+0xc8] ;  /* 0x0000c800013a7983 */ /* 0x002f280000300a00 */
[----:B------:R0:W-:Y:S04]  /*e710*/  STL [R1+0x1ce4], R56 ;  /* 0x001ce43801007387 */ /* 0x0001e80000100800 */
[----:B0-----:R-:W2:Y:S04]  /*e720*/  LDL.LU.64 R56, [R1+0x1d50] ;  /* 0x001d500001387983 */ /* 0x001ea80000300a00 */
[----:B--2---:R-:W-:Y:S04]  /*e730*/  STL [R1+0x1cdc], R56 ;  /* 0x001cdc3801007387 */ /* 0x004fe80000100800 */
[----:B------:R-:W-:Y:S04]  /*e740*/  STL [R1+0x1cd8], R0 ;  /* 0x001cd80001007387 */ /* 0x000fe80000100800 */
[----:B------:R0:W-:Y:S04]  /*e750*/  STL [R1+0x1cd0], R57 ;  /* 0x001cd03901007387 */ /* 0x0001e80000100800 */
[----:B0-----:R-:W2:Y:S02]  /*e760*/  LDL.LU.64 R56, [R1+0xd0] ;  /* 0x0000d00001387983 */ /* 0x001ea40000300a00 */
[----:B--2---:R-:W-:-:S02]  /*e770*/  IMAD.MOV.U32 R0, RZ, RZ, R57 ;  /* 0x000000ffff007224 */ /* 0x004fc400078e0039 */
[----:B------:R-:W-:Y:S04]  /*e780*/  STL [R1+0x1cd4], R56 ;  /* 0x001cd43801007387 */ /* 0x000fe80000100800 */
[----:B------:R-:W-:Y:S04]  /*e790*/  STL [R1+0x1ccc], R6 ;  /* 0x001ccc0601007387 */ /* 0x000fe80000100800 */
[----:B------:R4:W-:Y:S04]  /*e7a0*/  STL [R1+0x1cc8], R0 ;  /* 0x001cc80001007387 */ /* 0x0009e80000100800 */
[----:B------:R0:W-:Y:S01]  /*e7b0*/  STL [R1+0x1cc0], R7 ;  /* 0x001cc00701007387 */ /* 0x0001e20000100800 */
[----:B----4-:R-:W-:-:S03]  /*e7c0*/  IMAD.MOV.U32 R0, RZ, RZ, R59 ;  /* 0x000000ffff007224 */ /* 0x010fc600078e003b */
[----:B0-----:R-:W2:Y:S04]  /*e7d0*/  LDL.LU.64 R6, [R1+0xa0] ;  /* 0x0000a00001067983 */ /* 0x001ea80000300a00 */
[----:B------:R-:W4:Y:S04]  /*e7e0*/  LDL.LU.64 R56, [R1+0x98] ;  /* 0x0000980001387983 */ /* 0x000f280000300a00 */
[----:B------:R-:W-:Y:S04]  /*e7f0*/  STL [R1+0x1cc4], R58 ;  /* 0x001cc43a01007387 */ /* 0x000fe80000100800 */
[----:B------:R-:W-:Y:S04]  /*e800*/  STL [R1+0x1cbc], R8 ;  /* 0x001cbc0801007387 */ /* 0x000fe80000100800 */
[----:B------:R3:W-:Y:S04]  /*e810*/  STL [R1+0x1cb8], R0 ;  /* 0x001cb80001007387 */ /* 0x0007e80000100800 */
[----:B------:R0:W-:Y:S01]  /*e820*/  STL [R1+0x1cb0], R9 ;  /* 0x001cb00901007387 */ /* 0x0001e20000100800 */
[----:B---3--:R-:W-:-:S03]  /*e830*/  IMAD.MOV.U32 R0, RZ, RZ, R61 ;  /* 0x000000ffff007224 */ /* 0x008fc600078e003d */
[----:B0-----:R-:W3:Y:S04]  /*e840*/  LDL.LU.64 R8, [R1+0xa8] ;  /* 0x0000a80001087983 */ /* 0x001ee80000300a00 */
[----:B------:R-:W4:Y:S04]  /*e850*/  LDL.LU.64 R58, [R1+0x90] ;  /* 0x00009000013a7983 */ /* 0x000f280000300a00 */
[----:B------:R-:W-:Y:S04]  /*e860*/  STL [R1+0x1cb4], R60 ;  /* 0x001cb43c01007387 */ /* 0x000fe80000100800 */
[----:B------:R-:W-:Y:S04]  /*e870*/  STL [R1+0x1cac], R10 ;  /* 0x001cac0a01007387 */ /* 0x000fe80000100800 */
[----:B------:R-:W-:Y:S04]  /*e880*/  STL [R1+0x1ca8], R0 ;  /* 0x001ca80001007387 */ /* 0x000fe80000100800 */
[----:B------:R0:W-:Y:S04]  /*e890*/  STL [R1+0x1ca0], R11 ;  /* 0x001ca00b01007387 */ /* 0x0001e80000100800 */
[----:B0-----:R-:W2:Y:S01]  /*e8a0*/  LDL.LU.64 R10, [R1+0xb0] ;  /* 0x0000b000010a7983 */ /* 0x001ea20000300a00 */
[----:B------:R-:W-:-:S03]  /*e8b0*/  IMAD.MOV.U32 R0, RZ, RZ, R3 ;  /* 0x000000ffff007224 */ /* 0x000fc600078e0003 */
[----:B------:R-:W4:Y:S04]  /*e8c0*/  LDL.LU.64 R60, [R1+0x88] ;  /* 0x00008800013c7983 */ /* 0x000f280000300a00 */
[----:B------:R0:W-:Y:S04]  /*e8d0*/  STL [R1+0x1ca4], R2 ;  /* 0x001ca40201007387 */ /* 0x0001e80000100800 */
[----:B0-----:R-:W4:Y:S04]  /*e8e0*/  LDL.LU.64 R2, [R1+0x1d48] ;  /* 0x001d480001027983 */ /* 0x001f280000300a00 */
[----:B------:R-:W-:Y:S04]  /*e8f0*/  STL [R1+0x1c9c], R12 ;  /* 0x001c9c0c01007387 */ /* 0x000fe80000100800 */
[----:B------:R-:W-:Y:S04]  /*e900*/  STL [R1+0x1c98], R0 ;  /* 0x001c980001007387 */ /* 0x000fe80000100800 */
[----:B------:R0:W-:Y:S04]  /*e910*/  STL [R1+0x1c90], R13 ;  /* 0x001c900d01007387 */ /* 0x0001e80000100800 */
[----:B0-----:R-:W4:Y:S01]  /*e920*/  LDL.LU.64 R12, [R1+0x80] ;  /* 0x00008000010c7983 */ /* 0x001f220000300a00 */
[----:B--2---:R-:W-:-:S03]  /*e930*/  IMAD.MOV.U32 R0, RZ, RZ, R11 ;  /* 0x000000ffff007224 */ /* 0x004fc600078e000b */
[----:B------:R0:W-:Y:S04]  /*e940*/  STL [R1+0x1c94], R10 ;  /* 0x001c940a01007387 */ /* 0x0001e80000100800 */
[----:B------:R-:W-:Y:S04]  /*e950*/  STL [R1+0x1c8c], R14 ;  /* 0x001c8c0e01007387 */ /* 0x000fe80000100800 */
[----:B------:R3:W-:Y:S04]  /*e960*/  STL [R1+0x1c88], R0 ;  /* 0x001c880001007387 */ /* 0x0007e80000100800 */
[----:B------:R-:W-:Y:S04]  /*e970*/  STL [R1+0x1c80], R15 ;  /* 0x001c800f01007387 */ /* 0x000fe80000100800 */
[----:B0-----:R-:W2:Y:S01]  /*e980*/  LDL.LU.64 R10, [R1+0x78] ;  /* 0x00007800010a7983 */ /* 0x001ea20000300a00 */
[----:B---3--:R-:W-:-:S03]  /*e990*/  IMAD.MOV.U32 R0, RZ, RZ, R9 ;  /* 0x000000ffff007224 */ /* 0x008fc600078e0009 */
[----:B------:R0:W-:Y:S04]  /*e9a0*/  STL [R1+0x1c84], R8 ;  /* 0x001c840801007387 */ /* 0x0001e80000100800 */
[----:B------:R-:W-:Y:S04]  /*e9b0*/  STL [R1+0x1c7c], R16 ;  /* 0x001c7c1001007387 */ /* 0x000fe80000100800 */
[----:B------:R1:W-:Y:S04]  /*e9c0*/  STL [R1+0x1c78], R0 ;  /* 0x001c780001007387 */ /* 0x0003e80000100800 */
[----:B------:R-:W-:Y:S04]  /*e9d0*/  STL [R1+0x1c70], R17 ;  /* 0x001c701101007387 */ /* 0x000fe80000100800 */
[----:B0-----:R-:W3:Y:S01]  /*e9e0*/  LDL.LU.64 R8, [R1+0x70] ;  /* 0x0000700001087983 */ /* 0x001ee20000300a00 */
[----:B-1----:R-:W-:-:S03]  /*e9f0*/  IMAD.MOV.U32 R0, RZ, RZ, R7 ;  /* 0x000000ffff007224 */ /* 0x002fc600078e0007 */
[----:B------:R0:W-:Y:S04]  /*ea00*/  STL [R1+0x1c74], R6 ;  /* 0x001c740601007387 */ /* 0x0001e80000100800 */
[----:B------:R-:W-:Y:S04]  /*ea10*/  STL [R1+0x1c6c], R18 ;  /* 0x001c6c1201007387 */ /* 0x000fe80000100800 */
[----:B------:R4:W-:Y:S04]  /*ea20*/  STL [R1+0x1c68], R0 ;  /* 0x001c680001007387 */ /* 0x0009e80000100800 */
[----:B------:R-:W-:Y:S04]  /*ea30*/  STL [R1+0x1c60], R19 ;  /* 0x001c601301007387 */ /* 0x000fe80000100800 */
[----:B0-----:R-:W3:Y:S01]  /*ea40*/  LDL.LU.64 R6, [R1+0x68] ;  /* 0x0000680001067983 */ /* 0x001ee20000300a00 */
[----:B----4-:R-:W-:-:S03]  /*ea50*/  IMAD.MOV.U32 R0, RZ, RZ, R57 ;  /* 0x000000ffff007224 */ /* 0x010fc600078e0039 */
[----:B------:R0:W-:Y:S04]  /*ea60*/  STL [R1+0x1c64], R56 ;  /* 0x001c643801007387 */ /* 0x0001e80000100800 */
[----:B------:R-:W-:Y:S04]  /*ea70*/  STL [R1+0x1c5c], R20 ;  /* 0x001c5c1401007387 */ /* 0x000fe80000100800 */
[----:B------:R1:W-:Y:S04]  /*ea80*/  STL [R1+0x1c58], R0 ;  /* 0x001c580001007387 */ /* 0x0003e80000100800 */
[----:B------:R-:W-:Y:S04]  /*ea90*/  STL [R1+0x1c50], R21 ;  /* 0x001c501501007387 */ /* 0x000fe80000100800 */
[----:B0-----:R-:W4:Y:S01]  /*eaa0*/  LDL.LU.64 R56, [R1+0x60] ;  /* 0x0000600001387983 */ /* 0x001f220000300a00 */
[----:B-1----:R-:W-:-:S03]  /*eab0*/  IMAD.MOV.U32 R0, RZ, RZ, R59 ;  /* 0x000000ffff007224 */ /* 0x002fc600078e003b */
        /* <DEDUP_REMOVED lines=15> */
[----:B0-----:R-:W4:Y:S04]  /*ebb0*/  LDL.LU.64 R12, [R1+0x48] ;  /* 0x00004800010c7983 */ /* 0x001f280000300a00 */
[----:B------:R-:W-:Y:S01]  /*ebc0*/  STL [R1+0x1c20], R27 ;  /* 0x001c201b01007387 */ /* 0x000fe20000100800 */
[----:B--2---:R-:W-:-:S03]  /*ebd0*/  IMAD.MOV.U32 R0, RZ, RZ, R11 ;  /* 0x000000ffff007224 */ /* 0x004fc600078e000b */
[----:B------:R0:W-:Y:S04]  /*ebe0*/  STL [R1+0x1c24], R10 ;  /* 0x001c240a01007387 */ /* 0x0001e80000100800 */
[----:B------:R-:W-:Y:S04]  /*ebf0*/  STL [R1+0x1c1c], R28 ;  /* 0x001c1c1c01007387 */ /* 0x000fe80000100800 */
[----:B------:R3:W-:Y:S04]  /*ec00*/  STL [R1+0x1c18], R0 ;  /* 0x001c180001007387 */ /* 0x0007e80000100800 */
[----:B0-----:R-:W2:Y:S04]  /*ec10*/  LDL.LU.64 R10, [R1+0x40] ;  /* 0x00004000010a7983 */ /* 0x001ea80000300a00 */
[----:B------:R-:W-:Y:S01]  /*ec20*/  STL [R1+0x1c10], R29 ;  /* 0x001c101d01007387 */ /* 0x000fe20000100800 */
[----:B---3--:R-:W-:-:S03]  /*ec30*/  IMAD.MOV.U32 R0, RZ, RZ, R9 ;  /* 0x000000ffff007224 */ /* 0x008fc600078e0009 */
[----:B------:R0:W-:Y:S04]  /*ec40*/  STL [R1+0x1c14], R8 ;  /* 0x001c140801007387 */ /* 0x0001e80000100800 */
[----:B0-----:R-:W3:Y:S04]  /*ec50*/  LDL.LU.64 R8, [R1+0x38] ;  /* 0x0000380001087983 */ /* 0x001ee80000300a00 */
[----:B------:R0:W-:Y:S04]  /*ec60*/  STL [R1+0x1c08], R0 ;  /* 0x001c080001007387 */ /* 0x0001e80000100800 */
[----:B------:R-:W-:Y:S04]  /*ec70*/  STL [R1+0x1c0c], R30 ;  /* 0x001c0c1e01007387 */ /* 0x000fe80000100800 */
[----:B------:R-:W-:Y:S01]  /*ec80*/  STL [R1+0x1c00], R31 ;  /* 0x001c001f01007387 */ /* 0x000fe20000100800 */
[----:B0-----:R-:W-:-:S03]  /*ec90*/  IMAD.MOV.U32 R0, RZ, RZ, R7 ;  /* 0x000000ffff007224 */ /* 0x001fc600078e0007 */
[----:B------:R0:W-:Y:S04]  /*eca0*/  STL [R1+0x1c04], R6 ;  /* 0x001c040601007387 */ /* 0x0001e80000100800 */
[----:B0-----:R-:W3:Y:S04]  /*ecb0*/  LDL.LU.64 R6, [R1+0x30] ;  /* 0x0000300001067983 */ /* 0x001ee80000300a00 */
[----:B------:R4:W-:Y:S04]  /*ecc0*/  STL [R1+0x1bf8], R0 ;  /* 0x001bf80001007387 */ /* 0x0009e80000100800 */
[----:B------:R-:W-:Y:S04]  /*ecd0*/  STL [R1+0x1bfc], R32 ;  /* 0x001bfc2001007387 */ /* 0x000fe80000100800 */
[----:B------:R-:W-:Y:S01]  /*ece0*/  STL [R1+0x1bf0], R33 ;  /* 0x001bf02101007387 */ /* 0x000fe20000100800 */
[----:B----4-:R-:W-:-:S03]  /*ecf0*/  IMAD.MOV.U32 R0, RZ, RZ, R57 ;  /* 0x000000ffff007224 */ /* 0x010fc600078e0039 */
[----:B------:R0:W-:Y:S04]  /*ed00*/  STL [R1+0x1bf4], R56 ;  /* 0x001bf43801007387 */ /* 0x0001e80000100800 */
[----:B------:R-:W-:Y:S04]  /*ed10*/  STL [R1+0x1bec], R34 ;  /* 0x001bec2201007387 */ /* 0x000fe80000100800 */
[----:B------:R1:W-:Y:S04]  /*ed20*/  STL [R1+0x1be8], R0 ;  /* 0x001be80001007387 */ /* 0x0003e80000100800 */
[----:B0-----:R-:W4:Y:S04]  /*ed30*/  LDL.LU.64 R56, [R1+0x28] ;  /* 0x0000280001387983 */ /* 0x001f280000300a00 */
[----:B------:R-:W-:Y:S01]  /*ed40*/  STL [R1+0x1be0], R35 ;  /* 0x001be02301007387 */ /* 0x000fe20000100800 */
[----:B-1----:R-:W-:-:S03]  /*ed50*/  IMAD.MOV.U32 R0, RZ, RZ, R59 ;  /* 0x000000ffff007224 */ /* 0x002fc600078e003b */
[----:B------:R0:W-:Y:S04]  /*ed60*/  STL [R1+0x1be4], R58 ;  /* 0x001be43a01007387 */ /* 0x0001e80000100800 */
[----:B------:R-:W-:Y:S04]  /*ed70*/  STL [R1+0x1bdc], R36 ;  /* 0x001bdc2401007387 */ /* 0x000fe80000100800 */
[----:B------:R1:W-:Y:S04]  /*ed80*/  STL [R1+0x1bd8], R0 ;  /* 0x001bd80001007387 */ /* 0x0003e80000100800 */
[----:B------:R-:W-:Y:S04]  /*ed90*/  STL [R1+0x1bd0], R37 ;  /* 0x001bd02501007387 */ /* 0x000fe80000100800 */
[----:B0-----:R-:W4:Y:S01]  /*eda0*/  LDL.LU.64 R58, [R1+0x20] ;  /* 0x00002000013a7983 */ /* 0x001f220000300a00 */
[----:B-1----:R-:W-:-:S03]  /*edb0*/  MOV R0, R61 ;  /* 0x0000003d00007202 */ /* 0x002fc60000000f00 */
[----:B------:R0:W-:Y:S04]  /*edc0*/  STL [R1+0x1bd4], R60 ;  /* 0x001bd43c01007387 */ /* 0x0001e80000100800 */
[----:B------:R-:W-:Y:S04]  /*edd0*/  STL [R1+0x1bcc], R38 ;  /* 0x001bcc2601007387 */ /* 0x000fe80000100800 */
[----:B------:R1:W-:Y:S04]  /*ede0*/  STL [R1+0x1bc8], R0 ;  /* 0x001bc80001007387 */ /* 0x0003e80000100800 */
[----:B------:R-:W-:Y:S04]  /*edf0*/  STL [R1+0x1bc0], R39 ;  /* 0x001bc02701007387 */ /* 0x000fe80000100800 */
[----:B------:R-:W-:Y:S04]  /*ee00*/  STL [R1+0x1bc4], R12 ;  /* 0x001bc40c01007387 */ /* 0x000fe80000100800 */
[----:B0-----:R-:W4:Y:S01]  /*ee10*/  LDL.LU.64 R60, [R1+0x18] ;  /* 0x00001800013c7983 */ /* 0x001f220000300a00 */
[----:B-1----:R-:W-:-:S03]  /*ee20*/  IMAD.MOV.U32 R0, RZ, RZ, R13 ;  /* 0x000000ffff007224 */ /* 0x002fc600078e000d */
[----:B------:R-:W-:Y:S04]  /*ee30*/  STL [R1+0x1bbc], R40 ;  /* 0x001bbc2801007387 */ /* 0x000fe80000100800 */
[----:B------:R2:W-:Y:S04]  /*ee40*/  STL [R1+0x1bb8], R0 ;  /* 0x001bb80001007387 */ /* 0x0005e80000100800 */
[----:B------:R-:W-:Y:S01]  /*ee50*/  STL [R1+0x1bb0], R41 ;  /* 0x001bb02901007387 */ /* 0x000fe20000100800 */
[----:B--2---:R-:W-:-:S03]  /*ee60*/  IMAD.MOV.U32 R0, RZ, RZ, R11 ;  /* 0x000000ffff007224 */ /* 0x004fc600078e000b */
[----:B------:R-:W-:Y:S04]  /*ee70*/  STL [R1+0x1bb4], R10 ;  /* 0x001bb40a01007387 */ /* 0x000fe80000100800 */
[----:B------:R-:W-:Y:S04]  /*ee80*/  STL [R1+0x1bac], R42 ;  /* 0x001bac2a01007387 */ /* 0x000fe80000100800 */
[----:B------:R3:W-:Y:S04]  /*ee90*/  STL [R1+0x1ba8], R0 ;  /* 0x001ba80001007387 */ /* 0x0007e80000100800 */
[----:B------:R-:W-:Y:S01]  /*eea0*/  STL [R1+0x1ba0], R43 ;  /* 0x001ba02b01007387 */ /* 0x000fe20000100800 */
[----:B---3--:R-:W-:-:S03]  /*eeb0*/  IMAD.MOV.U32 R0, RZ, RZ, R9 ;  /* 0x000000ffff007224 */ /* 0x008fc600078e0009 */
[----:B------:R-:W-:Y:S04]  /*eec0*/  STL [R1+0x1ba4], R8 ;  /* 0x001ba40801007387 */ /* 0x000fe80000100800 */
[----:B------:R-:W-:Y:S04]  /*eed0*/  STL [R1+0x1b9c], R44 ;  /* 0x001b9c2c01007387 */ /* 0x000fe80000100800 */
[----:B------:R0:W-:Y:S04]  /*eee0*/  STL [R1+0x1b98], R0 ;  /* 0x001b980001007387 */ /* 0x0001e80000100800 */
[----:B------:R-:W-:Y:S04]  /*eef0*/  STL [R1+0x1b90], R45 ;  /* 0x001b902d01007387 */ /* 0x000fe80000100800 */
[----:B------:R-:W2:Y:S04]  /*ef00*/  LDL.LU.64 R20, [R1+0x188] ;  /* 0x0001880001147983 */ /* 0x000ea80000300a00 */
[----:B------:R-:W-:Y:S01]  /*ef10*/  STL [R1+0x1b94], R6 ;  /* 0x001b940601007387 */ /* 0x000fe20000100800 */
[----:B0-----:R-:W-:-:S03]  /*ef20*/  IMAD.MOV.U32 R0, RZ, RZ, R7 ;  /* 0x000000ffff007224 */ /* 0x001fc600078e0007 */
[----:B------:R-:W3:Y:S04]  /*ef30*/  LDL.LU.64 R10, [R1+0x190] ;  /* 0x00019000010a7983 */ /* 0x000ee80000300a00 */
[----:B------:R4:W-:Y:S04]  /*ef40*/  STL [R1+0x1b88], R0 ;  /* 0x001b880001007387 */ /* 0x0009e80000100800 */
[----:B------:R-:W-:Y:S04]  /*ef50*/  STL [R1+0x1b8c], R46 ;  /* 0x001b8c2e01007387 */ /* 0x000fe80000100800 */
[----:B------:R-:W-:Y:S04]  /*ef60*/  STL [R1+0x1b80], R47 ;  /* 0x001b802f01007387 */ /* 0x000fe80000100800 */
[----:B------:R-:W3:Y:S01]  /*ef70*/  LDL.LU.64 R8, [R1+0x198] ;  /* 0x0001980001087983 */ /* 0x000ee20000300a00 */
[----:B----4-:R-:W-:-:S03]  /*ef80*/  IMAD.MOV.U32 R0, RZ, RZ, R57 ;  /* 0x000000ffff007224 */ /* 0x010fc600078e0039 */
[----:B------:R0:W-:Y:S04]  /*ef90*/  STL [R1+0x1b84], R56 ;  /* 0x001b843801007387 */ /* 0x0001e80000100800 */
[----:B------:R-:W4:Y:S04]  /*efa0*/  LDL.LU.64 R6, [R1+0x1a0] ;  /* 0x0001a00001067983 */ /* 0x000f280000300a00 */
[----:B------:R1:W-:Y:S04]  /*efb0*/  STL [R1+0x1b78], R0 ;  /* 0x001b780001007387 */ /* 0x0003e80000100800 */
[----:B------:R-:W-:Y:S04]  /*efc0*/  STL [R1+0x1b7c], R48 ;  /* 0x001b7c3001007387 */ /* 0x000fe80000100800 */
[----:B------:R-:W-:Y:S04]  /*efd0*/  STL [R1+0x1b70], R49 ;  /* 0x001b703101007387 */ /* 0x000fe80000100800 */
[----:B0-----:R-:W4:Y:S01]  /*efe0*/  LDL.LU.64 R56, [R1+0x1b0] ;  /* 0x0001b00001387983 */ /* 0x001f220000300a00 */
[----:B-1----:R-:W-:-:S03]  /*eff0*/  IMAD.MOV.U32 R0, RZ, RZ, R59 ;  /* 0x000000ffff007224 */ /* 0x002fc600078e003b */
        /* <DEDUP_REMOVED lines=8> */
[----:B0-----:R-:W4:Y:S04]  /*f080*/  LDL.LU.64 R60, [R1+0x1d0] ;  /* 0x0001d000013c7983 */ /* 0x001f280000300a00 */
[----:B------:R0:W-:Y:S04]  /*f090*/  STL [R1+0x1b58], R0 ;  /* 0x001b580001007387 */ /* 0x0001e80000100800 */
[----:B------:R-:W-:Y:S04]  /*f0a0*/  STL [R1+0x1b5c], R52 ;  /* 0x001b5c3401007387 */ /* 0x000fe80000100800 */
[----:B------:R-:W-:Y:S04]  /*f0b0*/  STL [R1+0x1b50], R53 ;  /* 0x001b503501007387 */ /* 0x000fe80000100800 */
[----:B------:R-:W4:Y:S04]  /*f0c0*/  LDL.LU.64 R16, [R1+0x1d8] ;  /* 0x0001d80001107983 */ /* 0x000f280000300a00 */
[----:B------:R-:W-:Y:S04]  /*f0d0*/  STL [R1+0x1b54], R2 ;  /* 0x001b540201007387 */ /* 0x000fe80000100800 */
[----:B------:R-:W-:Y:S04]  /*f0e0*/  STL [R1+0x1b48], R3 ;  /* 0x001b480301007387 */ /* 0x000fe80000100800 */
[----:B------:R-:W4:Y:S04]  /*f0f0*/  LDL.LU.64 R14, [R1+0x1e0] ;  /* 0x0001e000010e7983 */ /* 0x000f280000300a00 */
[----:B------:R-:W-:Y:S04]  /*f100*/  STL [R1+0x1b4c], R54 ;  /* 0x001b4c3601007387 */ /* 0x000fe80000100800 */
[----:B------:R-:W-:Y:S04]  /*f110*/  STL [R1+0xd54], R55 ;  /* 0x000d543701007387 */ /* 0x000fe80000100800 */
[----:B------:R-:W4:Y:S04]  /*f120*/  LDL.LU.64 R12, [R1+0x1f0] ;  /* 0x0001f000010c7983 */ /* 0x000f280000300a00 */
[----:B--2---:R1:W-:Y:S01]  /*f130*/  STL [R1+0xd5c], R20 ;  /* 0x000d5c1401007387 */ /* 0x0043e20000100800 */
[----:B0-----:R-:W-:-:S03]  /*f140*/  IMAD.MOV.U32 R0, RZ, RZ, R21 ;  /* 0x000000ffff007224 */ /* 0x001fc600078e0015 */
[----:B-1----:R-:W2:Y:S04]  /*f150*/  LDL.LU.64 R20, [R1+0x1f8] ;  /* 0x0001f80001147983 */ /* 0x002ea80000300a00 */
[----:B------:R0:W-:Y:S04]  /*f160*/  STL [R1+0xd58], R0 ;  /* 0x000d580001007387 */ /* 0x0001e80000100800 */
[----:B---3--:R1:W-:Y:S01]  /*f170*/  STL [R1+0xd64], R10 ;  /* 0x000d640a01007387 */ /* 0x0083e20000100800 */
[----:B0-----:R-:W-:-:S03]  /*f180*/  IMAD.MOV.U32 R0, RZ, RZ, R11 ;  /* 0x000000ffff007224 */ /* 0x001fc600078e000b */
[----:B-1----:R-:W3:Y:S04]  /*f190*/  LDL.LU.64 R10, [R1+0x200] ;  /* 0x00020000010a7983 */ /* 0x002ee80000300a00 */
[----:B------:R0:W-:Y:S04]  /*f1a0*/  STL [R1+0xd60], R0 ;  /* 0x000d600001007387 */ /* 0x0001e80000100800 */
[----:B------:R1:W-:Y:S01]  /*f1b0*/  STL [R1+0xd6c], R8 ;  /* 0x000d6c0801007387 */ /* 0x0003e20000100800 */
[----:B0-----:R-:W-:-:S03]  /*f1c0*/  IMAD.MOV.U32 R0, RZ, RZ, R9 ;  /* 0x000000ffff007224 */ /* 0x001fc600078e0009 */
[----:B-1----:R-:W3:Y:S04]  /*f1d0*/  LDL.LU.64 R8, [R1+0x208] ;  /* 0x0002080001087983 */ /* 0x002ee80000300a00 */
[----:B------:R0:W-:Y:S04]  /*f1e0*/  STL [R1+0xd68], R0 ;  /* 0x000d680001007387 */ /* 0x0001e80000100800 */
[----:B----4-:R1:W-:Y:S01]  /*f1f0*/  STL [R1+0xd74], R6 ;  /* 0x000d740601007387 */ /* 0x0103e20000100800 */
[----:B0-----:R-:W-:-:S03]  /*f200*/  IMAD.MOV.U32 R0, RZ, RZ, R7 ;  /* 0x000000ffff007224 */ /* 0x001fc600078e0007 */
[----:B-1----:R-:W4:Y:S04]  /*f210*/  LDL.LU.64 R6, [R1+0x210] ;  /* 0x0002100001067983 */ /* 0x002f280000300a00 */
[----:B------:R0:W-:Y:S04]  /*f220*/  STL [R1+0xd70], R0 ;  /* 0x000d700001007387 */ /* 0x0001e80000100800 */
[----:B------:R1:W-:Y:S01]  /*f230*/  STL [R1+0xd7c], R56 ;  /* 0x000d7c3801007387 */ /* 0x0003e20000100800 */
        /* <DEDUP_REMOVED lines=48> */
[----:B0-----:R-:W-:-:S03]  /*f540*/  MOV R0, R19 ;  /* 0x0000001300007202 */ /* 0x001fc60000000f00 */
        /* <DEDUP_REMOVED lines=287> */
[----:B0-----:R-:W-:-:S03]  /*10740*/  MOV R0, R21 ;  /* 0x0000001500007202 */ /* 0x001fc60000000f00 */
        /* <DEDUP_REMOVED lines=95> */
[----:B0-----:R-:W-:-:S03]  /*10d40*/  MOV R0, R9 ;  /* 0x0000000900007202 */ /* 0x001fc60000000f00 */
        /* <DEDUP_REMOVED lines=78> */
[----:B--2---:R-:W-:Y:S01]  /*11230*/  STL [R1+0x117c], R20 ;  /* 0x00117c1401007387 */ /* 0x004fe20000100800 */
[----:B0-----:R-:W-:-:S03]  /*11240*/  IMAD.MOV.U32 R0, RZ, RZ, R21 ;  /* 0x000000ffff007224 */ /* 0x001fc600078e0015 */
[----:B------:R-:W2:Y:S04]  /*11250*/  LDL.LU.64 R22, [R1+0x510] ;  /* 0x0005100001167983 */ /* 0x000ea80000300a00 */
        /* <DEDUP_REMOVED lines=14> */
[----:B0-----:R-:W-:-:S03]  /*11340*/  MOV R0, R57 ;  /* 0x0000003900007202 */ /* 0x001fc60000000f00 */
[----:B-1----:R-:W4:Y:S04]  /*11350*/  LDL.LU.64 R56, [R1+0x520] ;  /* 0x0005200001387983 */ /* 0x002f280000300a00 */
[----:B------:R0:W-:Y:S04]  /*11360*/  STL [R1+0x1198], R0 ;  /* 0x0011980001007387 */ /* 0x0001e80000100800 */
[----:B------:R-:W-:Y:S04]  /*11370*/  STL [R1+0x11a4], R18 ;  /* 0x0011a41201007387 */ /* 0x000fe80000100800 */
[----:B------:R-:W4:Y:S01]  /*11380*/  LDL.LU.64 R20, [R1+0x658] ;  /* 0x0006580001147983 */ /* 0x000f220000300a00 */
[----:B0-----:R-:W-:-:S05]  /*11390*/  IMAD.MOV.U32 R0, RZ, RZ, R19 ;  /* 0x000000ffff007224 */ /* 0x001fca00078e0013 */
        /* <DEDUP_REMOVED lines=9> */
[----:B------:R-:W-:Y:S04]  /*11430*/  STL [R1+0x11bc], R16 ;  /* 0x0011bc1001007387 */ /* 0x000fe80000100800 */
[----:B------:R-:W4:Y:S01]  /*11440*/  LDL.LU.64 R18, [R1+0x538] ;  /* 0x0005380001127983 */ /* 0x000f220000300a00 */
[----:B0-----:R-:W-:-:S05]  /*11450*/  IMAD.MOV.U32 R0, RZ, RZ, R17 ;  /* 0x000000ffff007224 */ /* 0x001fca00078e0011 */
[----:B------:R0:W-:Y:S02]  /*11460*/  STL [R1+0x11b8], R0 ;  /* 0x0011b80001007387 */ /* 0x0001e40000100800 */
[----:B0-----:R-:W-:Y:S02]  /*11470*/  IMAD.MOV.U32 R0, RZ, RZ, R15 ;  /* 0x000000ffff007224 */ /* 0x001fe400078e000f */
[----:B------:R-:W-:Y:S04]  /*11480*/  STL [R1+0x11c4], R14 ;  /* 0x0011c40e01007387 */ /* 0x000fe80000100800 */
[----:B------:R-:W4:Y:S04]  /*11490*/  LDL.LU.64 R16, [R1+0x668] ;  /* 0x0006680001107983 */ /* 0x000f280000300a00 */
[----:B------:R0:W-:Y:S02]  /*114a0*/  STL [R1+0x11c0], R0 ;  /* 0x0011c00001007387 */ /* 0x0001e40000100800 */
[----:B0-----:R-:W-:-:S02]  /*114b0*/  IMAD.MOV.U32 R0, RZ, RZ, R13 ;  /* 0x000000ffff007224 */ /* 0x001fc400078e000d */
[----:B------:R0:W-:Y:S04]  /*114c0*/  STL [R1+0x11cc], R12 ;  /* 0x0011cc0c01007387 */ /* 0x0001e80000100800 */
[----:B------:R-:W4:Y:S04]  /*114d0*/  LDL.LU.64 R14, [R1+0x150] ;  /* 0x00015000010e7983 */ /* 0x000f280000300a00 */
[----:B------:R1:W-:Y:S04]  /*114e0*/  STL [R1+0x11c8], R0 ;  /* 0x0011c80001007387 */ /* 0x0003e80000100800 */
[----:B--2---:R-:W-:Y:S04]  /*114f0*/  STL [R1+0x11d4], R22 ;  /* 0x0011d41601007387 */ /* 0x004fe80000100800 */
[----:B0-----:R-:W2:Y:S01]  /*11500*/  LDL.LU.64 R12, [R1+0x670] ;  /* 0x00067000010c7983 */ /* 0x001ea20000300a00 */
[----:B-1----:R-:W-:-:S03]  /*11510*/  IMAD.MOV.U32 R0, RZ, RZ, R23 ;  /* 0x000000ffff007224 */ /* 0x002fc600078e0017 */
[----:B---3--:R-:W-:Y:S04]  /*11520*/  STL [R1+0x11dc], R10 ;  /* 0x0011dc0a01007387 */ /* 0x008fe80000100800 */
[----:B------:R0:W-:Y:S02]  /*11530*/  STL [R1+0x11d0], R0 ;  /* 0x0011d00001007387 */ /* 0x0001e40000100800 */
[----:B0-----:R-:W-:Y:S02]  /*11540*/  IMAD.MOV.U32 R0, RZ, RZ, R11 ;  /* 0x000000ffff007224 */ /* 0x001fe400078e000b */
[----:B------:R-:W3:Y:S04]  /*11550*/  LDL.LU.64 R10, [R1+0x548] ;  /* 0x00054800010a7983 */ /* 0x000ee80000300a00 */
        /* <DEDUP_REMOVED lines=35> */
[----:B--2---:R-:W-:Y:S04]  /*11790*/  STL [R1+0x122c], R12 ;  /* 0x00122c0c01007387 */ /* 0x004fe80000100800 */
[----:B------:R0:W-:Y:S04]  /*117a0*/  STL [R1+0x1220], R0 ;  /* 0x0012200001007387 */ /* 0x0001e80000100800 */
[----:B-1----:R-:W2:Y:S04]  /*117b0*/  LDL.LU.64 R14, [R1+0x698] ;  /* 0x00069800010e7983 */ /* 0x002ea80000300a00 */
[----:B------:R-:W2:Y:S01]  /*117c0*/  LDL.LU.64 R22, [R1+0x138] ;  /* 0x0001380001167983 */ /* 0x000ea20000300a00 */
[----:B0-----:R-:W-:-:S05]  /*117d0*/  IMAD.MOV.U32 R0, RZ, RZ, R13 ;  /* 0x000000ffff007224 */ /* 0x001fca00078e000d */
[----:B------:R0:W-:Y:S04]  /*117e0*/  STL [R1+0x1228], R0 ;  /* 0x0012280001007387 */ /* 0x0001e80000100800 */
[----:B---3--:R-:W-:Y:S01]  /*117f0*/  STL [R1+0x1234], R10 ;  /* 0x0012340a01007387 */ /* 0x008fe20000100800 */
[----:B0-----:R-:W-:-:S03]  /*11800*/  IMAD.MOV.U32 R0, RZ, RZ, R11 ;  /* 0x000000ffff007224 */ /* 0x001fc600078e000b */
[----:B------:R-:W3:Y:S04]  /*11810*/  LDL.LU.64 R12, [R1+0x6a0] ;  /* 0x0006a000010c7983 */ /* 0x000ee80000300a00 */
[----:B------:R0:W-:Y:S02]  /*11820*/  STL [R1+0x1230], R0 ;  /* 0x0012300001007387 */ /* 0x0001e40000100800 */
[----:B0-----:R-:W-:Y:S02]  /*11830*/  IMAD.MOV.U32 R0, RZ, RZ, R9 ;  /* 0x000000ffff007224 */ /* 0x001fe400078e0009 */
[----:B------:R0:W-:Y:S04]  /*11840*/  STL [R1+0x123c], R8 ;  /* 0x00123c0801007387 */ /* 0x0001e80000100800 */
[----:B0-----:R-:W3:Y:S04]  /*11850*/  LDL.LU.64 R8, [R1+0x588] ;  /* 0x0005880001087983 */ /* 0x001ee80000300a00 */
[----:B------:R0:W-:Y:S04]  /*11860*/  STL [R1+0x1238], R0 ;  /* 0x0012380001007387 */ /* 0x0001e80000100800 */
[----:B----4-:R-:W-:Y:S04]  /*11870*/  STL [R1+0x1244], R6 ;  /* 0x0012440601007387 */ /* 0x010fe80000100800 */
[----:B------:R-:W4:Y:S01]  /*11880*/  LDL.LU.64 R10, [R1+0x6a8] ;  /* 0x0006a800010a7983 */ /* 0x000f220000300a00 */
[----:B0-----:R-:W-:-:S05]  /*11890*/  IMAD.MOV.U32 R0, RZ, RZ, R7 ;  /* 0x000000ffff007224 */ /* 0x001fca00078e0007 */
[----:B------:R0:W-:Y:S04]  /*118a0*/  STL [R1+0x1240], R0 ;  /* 0x0012400001007387 */ /* 0x0001e80000100800 */
[----:B------:R1:W-:Y:S01]  /*118b0*/  STL [R1+0x124c], R56 ;  /* 0x00124c3801007387 */ /* 0x0003e20000100800 */
[----:B0-----:R-:W-:-:S03]  /*118c0*/  IMAD.MOV.U32 R0, RZ, RZ, R57 ;  /* 0x000000ffff007224 */ /* 0x001fc600078e0039 */
[----:B------:R-:W4:Y:S04]  /*118d0*/  LDL.LU.64 R6, [R1+0x130] ;  /* 0x0001300001067983 */ /* 0x000f280000300a00 */
[----:B------:R-:W-:Y:S04]  /*118e0*/  STL [R1+0x1254], R20 ;  /* 0x0012541401007387 */ /* 0x000fe80000100800 */
[----:B------:R0:W-:Y:S04]  /*118f0*/  STL [R1+0x1248], R0 ;  /* 0x0012480001007387 */ /* 0x0001e80000100800 */
[----:B-1----:R-:W4:Y:S01]  /*11900*/  LDL.LU.64 R56, [R1+0x6b0] ;  /* 0x0006b00001387983 */ /* 0x002f220000300a00 */
[----:B0-----:R-:W-:-:S03]  /*11910*/  IMAD.MOV.U32 R0, RZ, RZ, R21 ;  /* 0x000000ffff007224 */ /* 0x001fc600078e0015 */
[----:B------:R-:W-:Y:S04]  /*11920*/  STL [R1+0x125c], R58 ;  /* 0x00125c3a01007387 */ /* 0x000fe80000100800 */
[----:B------:R0:W-:Y:S02]  /*11930*/  STL [R1+0x1250], R0 ;  /* 0x0012500001007387 */ /* 0x0001e40000100800 */
[----:B0-----:R-:W-:Y:S02]  /*11940*/  MOV R0, R59 ;  /* 0x0000003b00007202 */ /* 0x001fe40000000f00 */
[----:B------:R-:W4:Y:S04]  /*11950*/  LDL.LU.64 R58, [R1+0x598] ;  /* 0x00059800013a7983 */ /* 0x000f280000300a00 */
[----:B------:R0:W-:Y:S04]  /*11960*/  STL [R1+0x1258], R0 ;  /* 0x0012580001007387 */ /* 0x0001e80000100800 */
[----:B------:R1:W-:Y:S04]  /*11970*/  STL [R1+0x1264], R60 ;  /* 0x0012643c01007387 */ /* 0x0003e80000100800 */
[----:B------:R-:W4:Y:S01]  /*11980*/  LDL.LU.64 R20, [R1+0x6b8] ;  /* 0x0006b80001147983 */ /* 0x000f220000300a00 */
[----:B0-----:R-:W-:-:S03]  /*11990*/  IMAD.MOV.U32 R0, RZ, RZ, R61 ;  /* 0x000000ffff007224 */ /* 0x001fc600078e003d */
[----:B------:R-:W-:Y:S04]  /*119a0*/  STL [R1+0x126c], R18 ;  /* 0x00126c1201007387 */ /* 0x000fe80000100800 */
[----:B------:R0:W-:Y:S04]  /*119b0*/  STL [R1+0x1260], R0 ;  /* 0x0012600001007387 */ /* 0x0001e80000100800 */
[----:B-1----:R-:W4:Y:S01]  /*119c0*/  LDL.LU.64 R60, [R1+0x128] ;  /* 0x00012800013c7983 */ /* 0x002f220000300a00 */
[----:B0-----:R-:W-:-:S03]  /*119d0*/  IMAD.MOV.U32 R0, RZ, RZ, R19 ;  /* 0x000000ffff007224 */ /* 0x001fc600078e0013 */
[----:B------:R-:W-:Y:S04]  /*119e0*/  STL [R1+0x1274], R16 ;  /* 0x0012741001007387 */ /* 0x000fe80000100800 */
[----:B------:R0:W-:Y:S04]  /*119f0*/  STL [R1+0x1268], R0 ;  /* 0x0012680001007387 */ /* 0x0001e80000100800 */
[----:B------:R-:W4:Y:S01]  /*11a00*/  LDL.LU.64 R18, [R1+0x6c0] ;  /* 0x0006c00001127983 */ /* 0x000f220000300a00 */
[----:B0-----:R-:W-:-:S03]  /*11a10*/  IMAD.MOV.U32 R0, RZ, RZ, R17 ;  /* 0x000000ffff007224 */ /* 0x001fc600078e0011 */
[----:B------:R-:W4:Y:S04]  /*11a20*/  LDL.LU.64 R16, [R1+0x5b0] ;  /* 0x0005b00001107983 */ /* 0x000f280000300a00 */
[----:B------:R2:W-:Y:S02]  /*11a30*/  STL [R1+0x1270], R0 ;  /* 0x0012700001007387 */ /* 0x0005e40000100800 */
[----:B--2---:R-:W-:Y:S02]  /*11a40*/  IMAD.MOV.U32 R0, RZ, RZ, R15 ;  /* 0x000000ffff007224 */ /* 0x004fe400078e000f */
[----:B------:R0:W-:Y:S04]  /*11a50*/  STL [R1+0x127c], R14 ;  /* 0x00127c0e01007387 */ /* 0x0001e80000100800 */
[----:B------:R-:W-:Y:S04]  /*11a60*/  STL [R1+0x1284], R22 ;  /* 0x0012841601007387 */ /* 0x000fe80000100800 */
[----:B------:R1:W-:Y:S04]  /*11a70*/  STL [R1+0x1278], R0 ;  /* 0x0012780001007387 */ /* 0x0003e80000100800 */
[----:B0-----:R-:W2:Y:S01]  /*11a80*/  LDL.LU.64 R14, [R1+0x6c8] ;  /* 0x0006c800010e7983 */ /* 0x001ea20000300a00 */
[----:B-1----:R-:W-:-:S03]  /*11a90*/  IMAD.MOV.U32 R0, RZ, RZ, R23 ;  /* 0x000000ffff007224 */ /* 0x002fc600078e0017 */
[----:B---3--:R-:W-:Y:S04]  /*11aa0*/  STL [R1+0x128c], R12 ;  /* 0x00128c0c01007387 */ /* 0x008fe80000100800 */
[----:B------:R0:W-:Y:S02]  /*11ab0*/  STL [R1+0x1280], R0 ;  /* 0x0012800001007387 */ /* 0x0001e40000100800 */
[----:B0-----:R-:W-:Y:S02]  /*11ac0*/  IMAD.MOV.U32 R0, RZ, RZ, R13 ;  /* 0x000000ffff007224 */ /* 0x001fe400078e000d */
[----:B------:R-:W3:Y:S04]  /*11ad0*/  LDL.LU.64 R12, [R1+0x120] ;  /* 0x00012000010c7983 */ /* 0x000ee80000300a00 */
[----:B------:R0:W-:Y:S02]  /*11ae0*/  STL [R1+0x1288], R0 ;  /* 0x0012880001007387 */ /* 0x0001e40000100800 */
[----:B0-----:R-:W-:-:S02]  /*11af0*/  IMAD.MOV.U32 R0, RZ, RZ, R9 ;  /* 0x000000ffff007224 */ /* 0x001fc400078e0009 */
[----:B------:R0:W-:Y:S04]  /*11b00*/  STL [R1+0x1294], R8 ;  /* 0x0012940801007387 */ /* 0x0001e80000100800 */
[----:B0-----:R-:W3:Y:S04]  /*11b10*/  LDL.LU.64 R8, [R1+0x6d0] ;  /* 0x0006d00001087983 */ /* 0x001ee80000300a00 */
[----:B------:R0:W-:Y:S04]  /*11b20*/  STL [R1+0x1290], R0 ;  /* 0x0012900001007387 */ /* 0x0001e80000100800 */
[----:B----4-:R1:W-:Y:S01]  /*11b30*/  STL [R1+0x129c], R10 ;  /* 0x00129c0a01007387 */ /* 0x0103e20000100800 */
[----:B0-----:R-:W-:-:S03]  /*11b40*/  IMAD.MOV.U32 R0, RZ, RZ, R11 ;  /* 0x000000ffff007224 */ /* 0x001fc600078e000b */
[----:B------:R-:W-:Y:S04]  /*11b50*/  STL [R1+0x12a4], R6 ;  /* 0x0012a40601007387 */ /* 0x000fe80000100800 */
[----:B------:R0:W-:Y:S04]  /*11b60*/  STL [R1+0x1298], R0 ;  /* 0x0012980001007387 */ /* 0x0001e80000100800 */
[----:B-1----:R-:W4:Y:S01]  /*11b70*/  LDL.LU.64 R10, [R1+0x5c0] ;  /* 0x0005c000010a7983 */ /* 0x002f220000300a00 */
[----:B0-----:R-:W-:-:S05]  /*11b80*/  IMAD.MOV.U32 R0, RZ, RZ, R7 ;  /* 0x000000ffff007224 */ /* 0x001fca00078e0007 */
[----:B------:R0:W-:Y:S04]  /*11b90*/  STL [R1+0x12a0], R0 ;  /* 0x0012a00001007387 */ /* 0x0001e80000100800 */
[----:B------:R1:W-:Y:S04]  /*11ba0*/  STL [R1+0x12ac], R56 ;  /* 0x0012ac3801007387 */ /* 0x0003e80000100800 */
[----:B------:R-:W4:Y:S01]  /*11bb0*/  LDL.LU.64 R6, [R1+0x6d8] ;  /* 0x0006d80001067983 */ /* 0x000f220000300a00 */
[----:B0-----:R-:W-:-:S03]  /*11bc0*/  IMAD.MOV.U32 R0, RZ, RZ, R57 ;  /* 0x000000ffff007224 */ /* 0x001fc600078e0039 */
[----:B-1----:R-:W4:Y:S04]  /*11bd0*/  LDL.LU.64 R56, [R1+0x118] ;  /* 0x0001180001387983 */ /* 0x002f280000300a00 */
[----:B------:R0:W-:Y:S02]  /*11be0*/  STL [R1+0x12a8], R0 ;  /* 0x0012a80001007387 */ /* 0x0001e40000100800 */
[----:B0-----:R-:W-:Y:S02]  /*11bf0*/  IMAD.MOV.U32 R0, RZ, RZ, R59 ;  /* 0x000000ffff007224 */ /* 0x001fe400078e003b */
[----:B------:R0:W-:Y:S04]  /*11c00*/  STL [R1+0x12b4], R58 ;  /* 0x0012b43a01007387 */ /* 0x0001e80000100800 */
[----:B------:R-:W-:Y:S04]  /*11c10*/  STL [R1+0x12bc], R20 ;  /* 0x0012bc1401007387 */ /* 0x000fe80000100800 */
[----:B------:R1:W-:Y:S04]  /*11c20*/  STL [R1+0x12b0], R0 ;  /* 0x0012b00001007387 */ /* 0x0003e80000100800 */
[----:B0-----:R-:W4:Y:S01]  /*11c30*/  LDL.LU.64 R58, [R1+0x6e0] ;  /* 0x0006e000013a7983 */ /* 0x001f220000300a00 */
[----:B-1----:R-:W-:-:S03]  /*11c40*/  IMAD.MOV.U32 R0, RZ, RZ, R21 ;  /* 0x000000ffff007224 */ /* 0x002fc600078e0015 */
[----:B------:R-:W-:Y:S04]  /*11c50*/  STL [R1+0x12c4], R60 ;  /* 0x0012c43c01007387 */ /* 0x000fe80000100800 */
[----:B------:R0:W-:Y:S02]  /*11c60*/  STL [R1+0x12b8], R0 ;  /* 0x0012b80001007387 */ /* 0x0001e40000100800 */
[----:B0-----:R-:W-:Y:S02]  /*11c70*/  IMAD.MOV.U32 R0, RZ, RZ, R61 ;  /* 0x000000ffff007224 */ /* 0x001fe400078e003d */
[----:B------:R-:W4:Y:S04]  /*11c80*/  LDL.LU.64 R60, [R1+0x5d8] ;  /* 0x0005d800013c7983 */ /* 0x000f280000300a00 */
[----:B------:R0:W-:Y:S04]  /*11c90*/  STL [R1+0x12c0], R0 ;  /* 0x0012c00001007387 */ /* 0x0001e80000100800 */
[----:B------:R-:W-:Y:S01]  /*11ca0*/  STL [R1+0x12cc], R18 ;  /* 0x0012cc1201007387 */ /* 0x000fe20000100800 */
[----:B0-----:R-:W-:-:S03]  /*11cb0*/  IMAD.MOV.U32 R0, RZ, RZ, R19 ;  /* 0x000000ffff007224 */ /* 0x001fc600078e0013 */
[----:B------:R-:W-:Y:S04]  /*11cc0*/  STL [R1+0x12d4], R16 ;  /* 0x0012d41001007387 */ /* 0x000fe80000100800 */
[----:B------:R0:W-:Y:S04]  /*11cd0*/  STL [R1+0x12c8], R0 ;  /* 0x0012c80001007387 */ /* 0x0001e80000100800 */
[----:B------:R-:W4:Y:S04]  /*11ce0*/  LDL.LU.64 R22, [R1+0x6e8] ;  /* 0x0006e80001167983 */ /* 0x000f280000300a00 */
[----:B------:R-:W4:Y:S01]  /*11cf0*/  LDL.LU.64 R20, [R1+0x110] ;  /* 0x0001100001147983 */ /* 0x000f220000300a00 */
[----:B0-----:R-:W-:-:S05]  /*11d00*/  IMAD.MOV.U32 R0, RZ, RZ, R17 ;  /* 0x000000ffff007224 */ /* 0x001fca00078e0011 */
[----:B------:R2:W-:Y:S02]  /*11d10*/  STL [R1+0x12d0], R0 ;  /* 0x0012d00001007387 */ /* 0x0005e40000100800 */
[----:B--2---:R-:W-:Y:S02]  /*11d20*/  IMAD.MOV.U32 R0, RZ, RZ, R15 ;  /* 0x000000ffff007224 */ /* 0x004fe400078e000f */
[----:B------:R-:W-:Y:S04]  /*11d30*/  STL [R1+0x12dc], R14 ;  /* 0x0012dc0e01007387 */ /* 0x000fe80000100800 */
[----:B------:R-:W2:Y:S04]  /*11d40*/  LDL.LU.64 R18, [R1+0x6f0] ;  /* 0x0006f00001127983 */ /* 0x000ea80000300a00 */
[----:B------:R-:W2:Y:S04]  /*11d50*/  LDL.LU.64 R16, [R1+0x5e8] ;  /* 0x0005e80001107983 */ /* 0x000ea80000300a00 */
[----:B------:R3:W-:Y:S02]  /*11d60*/  STL [R1+0x12d8], R0 ;  /* 0x0012d80001007387 */ /* 0x0007e40000100800 */
[----:B---3--:R-:W-:-:S02]  /*11d70*/  IMAD.MOV.U32 R0, RZ, RZ, R13 ;  /* 0x000000ffff007224 */ /* 0x008fc400078e000d */
[----:B------:R0:W-:Y:S04]  /*11d80*/  STL [R1+0x12e4], R12 ;  /* 0x0012e40c01007387 */ /* 0x0001e80000100800 */
[----:B------:R-:W3:Y:S04]  /*11d90*/  LDL.LU.64 R14, [R1+0x6f8] ;  /* 0x0006f800010e7983 */ /* 0x000ee80000300a00 */
[----:B------:R-:W-:Y:S01]  /*11da0*/  STL [R1+0x12ec], R8 ;  /* 0x0012ec0801007387 */ /* 0x000fe20000100800 */
[----:B------:R-:W-:-:S03]  /*11db0*/  IMAD.MOV.U32 R2, RZ, RZ, R9 ;  /* 0x000000ffff027224 */ /* 0x000fc600078e0009 */
[----:B------:R1:W-:Y:S04]  /*11dc0*/  STL [R1+0x12e0], R0 ;  /* 0x0012e00001007387 */ /* 0x0003e80000100800 */
[----:B0-----:R-:W3:Y:S04]  /*11dd0*/  LDL.LU.64 R12, [R1+0x108] ;  /* 0x00010800010c7983 */ /* 0x001ee80000300a00 */
[----:B-1----:R-:W3:Y:S04]  /*11de0*/  LDL.LU R0, [R1+0x710] ;  /* 0x0007100001007983 */ /* 0x002ee80000300800 */
[----:B------:R-:W3:Y:S04]  /*11df0*/  LDL.LU.64 R8, [R1+0x700] ;  /* 0x0007000001087983 */ /* 0x000ee80000300a00 */
[----:B------:R0:W-:Y:S04]  /*11e00*/  STL [R1+0x12e8], R2 ;  /* 0x0012e80201007387 */ /* 0x0001e80000100800 */
[----:B----4-:R1:W-:Y:S01]  /*11e10*/  STL [R1+0x12f4], R10 ;  /* 0x0012f40a01007387 */ /* 0x0103e20000100800 */
[----:B0-----:R-:W-:Y:S01]  /*11e20*/  IMAD.MOV.U32 R2, RZ, RZ, R11 ;  /* 0x000000ffff027224 */ /* 0x001fe200078e000b */
[----:B-1----:R-:W0:Y:S02]  /*11e30*/  LDC R10, c[0x0][0x238] ;  /* 0x00008e00ff0a7b82 */ /* 0x002e240000000800 */
[----:B------:R-:W-:Y:S04]  /*11e40*/  STL [R1+0x12fc], R6 ;  /* 0x0012fc0601007387 */ /* 0x000fe80000100800 */
[----:B------:R1:W-:Y:S04]  /*11e50*/  STL [R1+0x12f0], R2 ;  /* 0x0012f00201007387 */ /* 0x0003e80000100800 */
[----:B------:R-:W-:Y:S01]  /*11e60*/  STL [R1+0x1304], R56 ;  /* 0x0013043801007387 */ /* 0x000fe20000100800 */
[----:B-1----:R-:W-:-:S05]  /*11e70*/  IMAD.MOV.U32 R2, RZ, RZ, R7 ;  /* 0x000000ffff027224 */ /* 0x002fca00078e0007 */
[----:B------:R1:W-:Y:S04]  /*11e80*/  STL [R1+0x12f8], R2 ;  /* 0x0012f80201007387 */ /* 0x0003e80000100800 */
[----:B------:R-:W4:Y:S01]  /*11e90*/  LDL.LU.64 R6, [R1+0x708] ;  /* 0x0007080001067983 */ /* 0x000f220000300a00 */
[----:B-1----:R-:W-:-:S03]  /*11ea0*/  IMAD.MOV.U32 R2, RZ, RZ, R57 ;  /* 0x000000ffff027224 */ /* 0x002fc600078e0039 */
[----:B------:R-:W4:Y:S04]  /*11eb0*/  LDL.LU R57, [R1+0x714] ;  /* 0x0007140001397983 */ /* 0x000f280000300800 */
[----:B------:R1:W-:Y:S04]  /*11ec0*/  STL [R1+0x1300], R2 ;  /* 0x0013000201007387 */ /* 0x0003e80000100800 */
[----:B------:R0:W-:Y:S01]  /*11ed0*/  STL [R1+0x130c], R58 ;  /* 0x00130c3a01007387 */ /* 0x0001e20000100800 */
[----:B-1----:R-:W-:-:S03]  /*11ee0*/  IMAD.MOV.U32 R2, RZ, RZ, R59 ;  /* 0x000000ffff027224 */ /* 0x002fc600078e003b */
[----:B0-----:R-:W4:Y:S04]  /*11ef0*/  LDL.LU R58, [R1+0x71c] ;  /* 0x00071c00013a7983 */ /* 0x001f280000300800 */
[----:B------:R-:W4:Y:S04]  /*11f00*/  LDL.LU R59, [R1+0x718] ;  /* 0x00071800013b7983 */ /* 0x000f280000300800 */
[----:B------:R0:W-:Y:S04]  /*11f10*/  STL [R1+0x1308], R2 ;  /* 0x0013080201007387 */ /* 0x0001e80000100800 */
[----:B------:R1:W-:Y:S01]  /*11f20*/  STL [R1+0x1314], R60 ;  /* 0x0013143c01007387 */ /* 0x0003e20000100800 */
[----:B0-----:R-:W-:-:S03]  /*11f30*/  IMAD.MOV.U32 R2, RZ, RZ, R61 ;  /* 0x000000ffff027224 */ /* 0x001fc600078e003d */
[----:B-1----:R-:W4:Y:S04]  /*11f40*/  LDL.LU.64 R60, [R1+0x618] ;  /* 0x00061800013c7983 */ /* 0x002f280000300a00 */
[----:B------:R0:W-:Y:S04]  /*11f50*/  STL [R1+0x1310], R2 ;  /* 0x0013100201007387 */ /* 0x0001e80000100800 */
[----:B------:R-:W-:Y:S01]  /*11f60*/  STL [R1+0x131c], R22 ;  /* 0x00131c1601007387 */ /* 0x000fe20000100800 */
[----:B0-----:R-:W-:-:S03]  /*11f70*/  MOV R2, R23 ;  /* 0x0000001700027202 */ /* 0x001fc60000000f00 */
[----:B------:R-:W-:Y:S04]  /*11f80*/  STL [R1+0x1324], R20 ;  /* 0x0013241401007387 */ /* 0x000fe80000100800 */
[----:B------:R0:W-:Y:S02]  /*11f90*/  STL [R1+0x1318], R2 ;  /* 0x0013180201007387 */ /* 0x0001e40000100800 */
[----:B0-----:R-:W-:Y:S02]  /*11fa0*/  IMAD.MOV.U32 R2, RZ, RZ, R21 ;  /* 0x000000ffff027224 */ /* 0x001fe400078e0015 */
[----:B------:R-:W-:Y:S01]  /*11fb0*/  IMAD R11, R10, 0x3d, RZ ;  /* 0x0000003d0a0b7824 */ /* 0x000fe200078e02ff */
[----:B--2---:R-:W-:Y:S04]  /*11fc0*/  STL [R1+0x132c], R18 ;  /* 0x00132c1201007387 */ /* 0x004fe80000100800 */
[----:B------:R0:W-:Y:S04]  /*11fd0*/  STL [R1+0x1320], R2 ;  /* 0x0013200201007387 */ /* 0x0001e80000100800 */
[----:B------:R-:W-:Y:S01]  /*11fe0*/  STL [R1+0x1334], R16 ;  /* 0x0013341001007387 */ /* 0x000fe20000100800 */
[----:B0-----:R-:W-:-:S05]  /*11ff0*/  IMAD.MOV.U32 R2, RZ, RZ, R19 ;  /* 0x000000ffff027224 */ /* 0x001fca00078e0013 */
[----:B------:R0:W-:Y:S02]  /*12000*/  STL [R1+0x1328], R2 ;  /* 0x0013280201007387 */ /* 0x0001e40000100800 */
[----:B0-----:R-:W-:Y:S02]  /*12010*/  IMAD.MOV.U32 R2, RZ, RZ, R17 ;  /* 0x000000ffff027224 */ /* 0x001fe400078e0011 */
[----:B---3--:R-:W-:Y:S04]  /*12020*/  STL [R1+0x133c], R14 ;  /* 0x00133c0e01007387 */ /* 0x008fe80000100800 */
[----:B------:R0:W-:Y:S02]  /*12030*/  STL [R1+0x1330], R2 ;  /* 0x0013300201007387 */ /* 0x0001e40000100800 */
[----:B0-----:R-:W-:-:S05]  /*12040*/  IMAD.MOV.U32 R2, RZ, RZ, R15 ;  /* 0x000000ffff027224 */ /* 0x001fca00078e000f */
[----:B------:R0:W-:Y:S02]  /*12050*/  STL [R1+0x1338], R2 ;  /* 0x0013380201007387 */ /* 0x0001e40000100800 */
[----:B0-----:R-:W-:Y:S02]  /*12060*/  IMAD.MOV.U32 R2, RZ, RZ, R13 ;  /* 0x000000ffff027224 */ /* 0x001fe400078e000d */
[----:B------:R-:W-:Y:S04]  /*12070*/  STL [R1+0x1344], R12 ;  /* 0x0013440c01007387 */ /* 0x000fe80000100800 */
[----:B------:R0:W-:Y:S01]  /*12080*/  STL [R1+0x1340], R2 ;  /* 0x0013400201007387 */ /* 0x0001e20000100800 */
[----:B------:R-:W-:-:S03]  /*12090*/  IMAD R0, R0, UR5, RZ ;  /* 0x0000000500007c24 */ /* 0x000fc6000f8e02ff */
[----:B------:R-:W-:Y:S02]  /*120a0*/  STL [R1+0x134c], R8 ;  /* 0x00134c0801007387 */ /* 0x000fe40000100800 */
[----:B------:R-:W-:Y:S01]  /*120b0*/  LEA R18, P0, R0, UR8, 0x1 ;  /* 0x0000000800127c11 */ /* 0x000fe2000f8008ff */
[----:B0-----:R-:W-:-:S03]  /*120c0*/  IMAD.MOV.U32 R2, RZ, RZ, R9 ;  /* 0x000000ffff027224 */ /* 0x001fc600078e0009 */
[----:B------:R-:W-:Y:S02]  /*120d0*/  LEA.HI.X.SX32 R19, R0, UR9, 0x1, P0 ;  /* 0x0000000900137c11 */ /* 0x000fe400080f0eff */
[----:B------:R4:W-:Y:S04]  /*120e0*/  STL [R1+0x1348], R2 ;  /* 0x0013480201007387 */ /* 0x0009e80000100800 */
[----:B------:R0:W-:Y:S04]  /*120f0*/  STL [R1+0x1354], R4 ;  /* 0x0013540401007387 */ /* 0x0001e80000100800 */
[----:B------:R-:W-:Y:S01]  /*12100*/  STL [R1+0x1350], R5 ;  /* 0x0013500501007387 */ /* 0x000fe20000100800 */
[----:B----4-:R-:W-:-:S03]  /*12110*/  IMAD.MOV.U32 R2, RZ, RZ, R7 ;  /* 0x000000ffff027224 */ /* 0x010fc600078e0007 */
[----:B------:R1:W-:Y:S01]  /*12120*/  STL [R1+0x135c], R6 ;  /* 0x00135c0601007387 */ /* 0x0003e20000100800 */
[----:B0-----:R-:W-:-:S03]  /*12130*/  IMAD R4, R57, UR5, RZ ;  /* 0x0000000539047c24 */ /* 0x001fc6000f8e02ff */
[----:B------:R0:W-:Y:S01]  /*12140*/  STL [R1+0x1358], R2 ;  /* 0x0013580201007387 */ /* 0x0001e20000100800 */
[----:B-1----:R-:W-:Y:S01]  /*12150*/  IMAD R6, R10, 0x3f, RZ ;  /* 0x0000003f0a067824 */ /* 0x002fe200078e02ff */
[----:B------:R-:W-:Y:S02]  /*12160*/  LEA R16, P2, R4, UR8, 0x1 ;  /* 0x0000000804107c11 */ /* 0x000fe4000f8408ff */
[----:B------:R-:W-:Y:S01]  /*12170*/  STL.64 [R1+0xbc8], R18 ;  /* 0x000bc81201007387 */ /* 0x000fe20000100a00 */
[----:B0-----:R-:W-:Y:S01]  /*12180*/  IMAD.WIDE R2, R6, 0x2, R18 ;  /* 0x0000000206027825 */ /* 0x001fe200078e0212 */
[----:B------:R-:W-:-:S03]  /*12190*/  LEA.HI.X.SX32 R17, R4, UR9, 0x1, P2 ;  /* 0x0000000904117c11 */ /* 0x000fc600090f0eff */
[----:B------:R-:W-:Y:S02]  /*121a0*/  IMAD R5, R58, UR5, RZ ;  /* 0x000000053a057c24 */ /* 0x000fe4000f8e02ff */
[----:B------:R-:W-:-:S03]  /*121b0*/  IMAD R0, R59, UR5, RZ ;  /* 0x000000053b007c24 */ /* 0x000fc6000f8e02ff */
[C---:B------:R-:W-:Y:S02]  /*121c0*/  LEA R12, P0, R5.reuse, UR8, 0x1 ;  /* 0x00000008050c7c11 */ /* 0x040fe4000f8008ff */
[C---:B------:R-:W-:Y:S02]  /*121d0*/  LEA R14, P1, R0.reuse, UR8, 0x1 ;  /* 0x00000008000e7c11 */ /* 0x040fe4000f8208ff */
[----:B------:R-:W-:Y:S02]  /*121e0*/  LEA.HI.X.SX32 R13, R5, UR9, 0x1, P0 ;  /* 0x00000009050d7c11 */ /* 0x000fe400080f0eff */
[----:B------:R-:W-:Y:S01]  /*121f0*/  LEA.HI.X.SX32 R15, R0, UR9, 0x1, P1 ;  /* 0x00000009000f7c11 */ /* 0x000fe200088f0eff */
[----:B------:R-:W-:Y:S02]  /*12200*/  IMAD R0, R10, 0x3e, RZ ;  /* 0x0000003e0a007824 */ /* 0x000fe400078e02ff */
[----:B------:R-:W-:-:S04]  /*12210*/  IMAD.WIDE R4, R6, 0x2, R14 ;  /* 0x0000000206047825 */ /* 0x000fc800078e020e */
[----:B------:R-:W-:Y:S01]  /*12220*/  IMAD.MOV.U32 R7, RZ, RZ, R61 ;  /* 0x000000ffff077224 */ /* 0x000fe200078e003d */
[----:B------:R0:W-:Y:S04]  /*12230*/  STL [R1+0x1364], R60 ;  /* 0x0013643c01007387 */ /* 0x0001e80000100800 */
[----:B------:R-:W-:Y:S04]  /*12240*/  STL [R1+0x1360], R7 ;  /* 0x0013600701007387 */ /* 0x000fe80000100800 */
[----:B------:R-:W-:Y:S04]  /*12250*/  STL [R1+0x136c], R2 ;  /* 0x00136c0201007387 */ /* 0x000fe80000100800 */
[----:B------:R1:W-:Y:S01]  /*12260*/  STL [R1+0x1368], R3 ;  /* 0x0013680301007387 */ /* 0x0003e20000100800 */
[----:B------:R-:W-:Y:S01]  /*12270*/  IMAD.WIDE R8, R0, 0x2, R18 ;  /* 0x0000000200087825 */ /* 0x000fe200078e0212 */
[----:B0-----:R-:W0:Y:S02]  /*12280*/  LDC R60, c[0x0][0x230] ;  /* 0x00008c00ff3c7b82 */ /* 0x001e240000000800 */
[----:B------:R-:W-:Y:S01]  /*12290*/  STL.64 [R1+0xbd0], R16 ;  /* 0x000bd01001007387 */ /* 0x000fe20000100a00 */
[----:B-1----:R-:W-:-:S03]  /*122a0*/  IMAD.WIDE R2, R6, 0x2, R16 ;  /* 0x0000000206027825 */ /* 0x002fc600078e0210 */
[----:B------:R-:W-:Y:S01]  /*122b0*/  STL.64 [R1+0xbe0], R12 ;  /* 0x000be00c01007387 */ /* 0x000fe20000100a00 */
[----:B------:R-:W-:-:S03]  /*122c0*/  IMAD.WIDE R6, R6, 0x2, R12 ;  /* 0x0000000206067825 */ /* 0x000fc600078e020c */
[----:B------:R-:W-:Y:S04]  /*122d0*/  STL.64 [R1+0xbd8], R14 ;  /* 0x000bd80e01007387 */ /* 0x000fe80000100a00 */
[----:B------:R-:W-:Y:S04]  /*122e0*/  STL [R1+0x1374], R2 ;  /* 0x0013740201007387 */ /* 0x000fe80000100800 */
[----:B------:R1:W-:Y:S04]  /*122f0*/  STL [R1+0x1370], R3 ;  /* 0x0013700301007387 */ /* 0x0003e80000100800 */
[----:B------:R-:W-:Y:S04]  /*12300*/  STL [R1+0x137c], R4 ;  /* 0x00137c0401007387 */ /* 0x000fe80000100800 */
[----:B------:R2:W-:Y:S01]  /*12310*/  STL [R1+0x1378], R5 ;  /* 0x0013780501007387 */ /* 0x0005e20000100800 */
[----:B-1----:R-:W-:-:S03]  /*12320*/  IMAD.WIDE R2, R0, 0x2, R16 ;  /* 0x0000000200027825 */ /* 0x002fc600078e0210 */
[----:B------:R-:W-:Y:S04]  /*12330*/  STL [R1+0x1384], R6 ;  /* 0x0013840601007387 */ /* 0x000fe80000100800 */
[----:B------:R1:W-:Y:S01]  /*12340*/  STL [R1+0x1380], R7 ;  /* 0x0013800701007387 */ /* 0x0003e20000100800 */
[----:B--2---:R-:W-:-:S03]  /*12350*/  IMAD.WIDE R4, R0, 0x2, R14 ;  /* 0x0000000200047825 */ /* 0x004fc600078e020e */
[----:B------:R-:W-:Y:S04]  /*12360*/  STL [R1+0x138c], R8 ;  /* 0x00138c0801007387 */ /* 0x000fe80000100800 */
[----:B------:R2:W-:Y:S01]  /*12370*/  STL [R1+0x1388], R9 ;  /* 0x0013880901007387 */ /* 0x0005e20000100800 */
[----:B-1----:R-:W-:-:S03]  /*12380*/  IMAD.WIDE R6, R0, 0x2, R12 ;  /* 0x0000000200067825 */ /* 0x002fc600078e020c */
[----:B------:R-:W-:Y:S04]  /*12390*/  STL [R1+0x1394], R2 ;  /* 0x0013940201007387 */ /* 0x000fe80000100800 */
[----:B------:R1:W-:Y:S01]  /*123a0*/  STL [R1+0x1390], R3 ;  /* 0x0013900301007387 */ /* 0x0003e20000100800 */
[----:B--2---:R-:W-:-:S03]  /*123b0*/  IMAD.WIDE R8, R11, 0x2, R18 ;  /* 0x000000020b087825 */ /* 0x004fc600078e0212 */
[----:B------:R-:W-:Y:S01]  /*123c0*/  STL [R1+0x139c], R4 ;  /* 0x00139c0401007387 */ /* 0x000fe20000100800 */
[----:B------:R-:W-:-:S03]  /*123d0*/  IMAD R0, R10, 0x3c, RZ ;  /* 0x0000003c0a007824 */ /* 0x000fc600078e02ff */
        /* <DEDUP_REMOVED lines=363> */
[----:B------:R-:W-:-:S03]  /*13a90*/  IMAD.SHL.U32 R0, R10, 0x20, RZ ;  /* 0x000000200a007824 */ /* 0x000fc600078e00ff */
        /* <DEDUP_REMOVED lines=394> */
[----:B------:R2:W-:Y:S04]  /*15340*/  STL [R1+0x1aec], R8 ;  /* 0x001aec0801007387 */ /* 0x0005e80000100800 */
[----:B------:R-:W-:Y:S01]  /*15350*/  STL [R1+0x1ae8], R9 ;  /* 0x001ae80901007387 */ /* 0x000fe20000100800 */
[----:B-1----:R-:W-:-:S03]  /*15360*/  IMAD.WIDE R6, R11, 0x2, R12 ;  /* 0x000000020b067825 */ /* 0x002fc600078e020c */
[----:B------:R-:W-:Y:S01]  /*15370*/  STL [R1+0x1af4], R2 ;  /* 0x001af40201007387 */ /* 0x000fe20000100800 */
[----:B--2---:R-:W-:-:S03]  /*15380*/  IMAD.SHL.U32 R8, R10, 0x2, RZ ;  /* 0x000000020a087824 */ /* 0x004fc600078e00ff */
        /* <DEDUP_REMOVED lines=10> */
[----:B------:R-:W-:Y:S01]  /*15430*/  STL [R1+0x1b14], R4 ;  /* 0x001b140401007387 */ /* 0x000fe20000100800 */
[----:B------:R-:W-:-:S03]  /*15440*/  IMAD.WIDE R8, R8, 0x2, R12 ;  /* 0x0000000208087825 */ /* 0x000fc600078e020c */
[----:B------:R1:W-:Y:S01]  /*15450*/  STL [R1+0x1b10], R5 ;  /* 0x001b100501007387 */ /* 0x0003e20000100800 */
[----:B--2---:R-:W-:-:S03]  /*15460*/  IMAD.WIDE R2, R10, 0x2, R18 ;  /* 0x000000020a027825 */ /* 0x004fc600078e0212 */
[----:B------:R-:W-:Y:S04]  /*15470*/  STL [R1+0x1b1c], R6 ;  /* 0x001b1c0601007387 */ /* 0x000fe80000100800 */
[----:B------:R2:W-:Y:S01]  /*15480*/  STL [R1+0x1b18], R7 ;  /* 0x001b180701007387 */ /* 0x0005e20000100800 */
[----:B-1----:R-:W-:-:S03]  /*15490*/  IMAD.WIDE R4, R10, 0x2, R16 ;  /* 0x000000020a047825 */ /* 0x002fc600078e0210 */
[----:B------:R-:W-:Y:S04]  /*154a0*/  STL [R1+0x1b24], R8 ;  /* 0x001b240801007387 */ /* 0x000fe80000100800 */
[----:B------:R-:W-:Y:S01]  /*154b0*/  STL [R1+0x1b20], R9 ;  /* 0x001b200901007387 */ /* 0x000fe20000100800 */
[----:B--2---:R-:W-:-:S03]  /*154c0*/  IMAD.WIDE R6, R10, 0x2, R14 ;  /* 0x000000020a067825 */ /* 0x004fc600078e020e */
[----:B------:R-:W-:Y:S04]  /*154d0*/  STL [R1+0x1b2c], R2 ;  /* 0x001b2c0201007387 */ /* 0x000fe80000100800 */
[----:B------:R1:W-:Y:S04]  /*154e0*/  STL [R1+0x1b28], R3 ;  /* 0x001b280301007387 */ /* 0x0003e80000100800 */
[----:B------:R-:W-:Y:S04]  /*154f0*/  STL [R1+0x1b34], R4 ;  /* 0x001b340401007387 */ /* 0x000fe80000100800 */
[----:B------:R-:W-:Y:S01]  /*15500*/  STL [R1+0x1b30], R5 ;  /* 0x001b300501007387 */ /* 0x000fe20000100800 */
[----:B-1----:R-:W-:-:S03]  /*15510*/  IMAD.WIDE R2, R10, 0x2, R12 ;  /* 0x000000020a027825 */ /* 0x002fc600078e020c */
[----:B------:R-:W-:Y:S04]  /*15520*/  STL [R1+0x1b3c], R6 ;  /* 0x001b3c0601007387 */ /* 0x000fe80000100800 */
[----:B------:R-:W-:Y:S04]  /*15530*/  STL [R1+0x1b38], R7 ;  /* 0x001b380701007387 */ /* 0x000fe80000100800 */
[----:B------:R-:W-:Y:S04]  /*15540*/  STL [R1+0x1b44], R2 ;  /* 0x001b440201007387 */ /* 0x000fe80000100800 */
[----:B------:R1:W-:Y:S04]  /*15550*/  STL [R1+0x1b40], R3 ;  /* 0x001b400301007387 */ /* 0x0003e80000100800 */
[----:B------:R2:W-:Y:S04]  /*15560*/  STL [R1+0xd50], RZ ;  /* 0x000d50ff01007387 */ /* 0x0005e80000100800 */
        /* <DEDUP_REMOVED lines=419> */
[----:B------:R2:W-:Y:S01]  /*16fa0*/  STL [R1+0x8ec], RZ ;  /* 0x0008ecff01007387 */ /* 0x0005e20000100800 */
[----:B------:R-:W3:Y:S03]  /*16fb0*/  S2R R61, SR_TID.X ;  /* 0x00000000003d7919 */ /* 0x000ee60000002100 */
        /* <DEDUP_REMOVED lines=29> */
[----:B---3--:R-:W-:-:S03]  /*17190*/  LOP3.LUT R61, R61, 0x1f, RZ, 0xc0, !PT ;  /* 0x0000001f3d3d7812 */ /* 0x008fc600078ec0ff */
[----:B------:R2:W-:Y:S04]  /*171a0*/  STL [R1+0xcc4], RZ ;  /* 0x000cc4ff01007387 */ /* 0x0005e80000100800 */
[----:B------:R2:W-:Y:S04]  /*171b0*/  STL [R1+0xcc8], RZ ;  /* 0x000cc8ff01007387 */ /* 0x0005e80000100800 */
[----:B------:R2:W-:Y:S04]  /*171c0*/  STL [R1+0xccc], RZ ;  /* 0x000cccff01007387 */ /* 0x0005e80000100800 */
[----:B------:R2:W-:Y:S04]  /*171d0*/  STL [R1+0xbf0], RZ ;  /* 0x000bf0ff01007387 */ /* 0x0005e80000100800 */
[----:B------:R2:W-:Y:S01]  /*171e0*/  STL [R1+0xbf4], RZ ;  /* 0x000bf4ff01007387 */ /* 0x0005e20000100800 */
[----:B-1----:R-:W-:-:S02]  /*171f0*/  IMAD.SHL.U32 R3, R61, 0x2, RZ ;  /* 0x000000023d037824 */ /* 0x002fc400078e00ff */
[----:B------:R-:W1:Y:S01]  /*17200*/  LDC R61, c[0x0][0x23c] ;  /* 0x00008f00ff3d7b82 */ /* 0x000e620000000800 */
        /* <DEDUP_REMOVED lines=21> */
[----:B0-----:R-:W-:-:S03]  /*17360*/  VIADD R60, R60, 0x3f ;  /* 0x0000003f3c3c7836 */ /* 0x001fc60000000000 */
[----:B------:R2:W-:Y:S04]  /*17370*/  STL [R1+0x8dc], RZ ;  /* 0x0008dcff01007387 */ /* 0x0005e80000100800 */
[----:B------:R2:W-:Y:S04]  /*17380*/  STL [R1+0x7c0], RZ ;  /* 0x0007c0ff01007387 */ /* 0x0005e80000100800 */
[----:B------:R2:W-:Y:S04]  /*17390*/  STL [R1+0x7c4], RZ ;  /* 0x0007c4ff01007387 */ /* 0x0005e80000100800 */
[----:B------:R2:W-:Y:S01]  /*173a0*/  STL [R1+0x7c8], RZ ;  /* 0x0007c8ff01007387 */ /* 0x0005e20000100800 */
[----:B-1----:R-:W-:-:S03]  /*173b0*/  IMAD.SHL.U32 R2, R61, 0x40, RZ ;  /* 0x000000403d027824 */ /* 0x002fc600078e00ff */
[----:B------:R2:W-:Y:S01]  /*173c0*/  STL [R1+0x7cc], RZ ;  /* 0x0007ccff01007387 */ /* 0x0005e20000100800 */
[----:B------:R-:W-:-:S03]  /*173d0*/  SHF.R.S32.HI R61, RZ, 0x1f, R60 ;  /* 0x0000001fff3d7819 */ /* 0x000fc6000001143c */
[----:B------:R2:W-:Y:S04]  /*173e0*/  STL [R1+0x7d0], RZ ;  /* 0x0007d0ff01007387 */ /* 0x0005e80000100800 */
[----:B------:R2:W-:Y:S04]  /*173f0*/  STL [R1+0x7d4], RZ ;  /* 0x0007d4ff01007387 */ /* 0x0005e80000100800 */
[----:B------:R2:W-:Y:S04]  /*17400*/  STL [R1+0x7d8], RZ ;  /* 0x0007d8ff01007387 */ /* 0x0005e80000100800 */
[----:B------:R2:W-:Y:S01]  /*17410*/  STL [R1+0x7dc], RZ ;  /* 0x0007dcff01007387 */ /* 0x0005e20000100800 */
[----:B------:R-:W-:-:S03]  /*17420*/  LEA.HI R61, R61, R60, RZ, 0x6 ;  /* 0x0000003c3d3d7211 */ /* 0x000fc600078f30ff */
[----:B------:R2:W-:Y:S04]  /*17430*/  STL [R1+0x7e0], RZ ;  /* 0x0007e0ff01007387 */ /* 0x0005e80000100800 */
[----:B------:R2:W-:Y:S04]  /*17440*/  STL [R1+0x7e4], RZ ;  /* 0x0007e4ff01007387 */ /* 0x0005e80000100800 */
[----:B------:R2:W-:Y:S04]  /*17450*/  STL [R1+0x7e8], RZ ;  /* 0x0007e8ff01007387 */ /* 0x0005e80000100800 */
[----:B------:R2:W-:Y:S04]  /*17460*/  STL [R1+0x7ec], RZ ;  /* 0x0007ecff01007387 */ /* 0x0005e80000100800 */
[----:B------:R-:W3:Y:S01]  /*17470*/  LDL R60, [R1+0xbb8] ;  /* 0x000bb800013c7983 */ /* 0x000ee20000100800 */
[----:B------:R-:W-:-:S02]  /*17480*/  SHF.R.S32.HI R4, RZ, 0x6, R61 ;  /* 0x00000006ff047819 */ /* 0x000fc4000001143d */
[----:B------:R-:W0:Y:S01]  /*17490*/  S2R R61, SR_TID.X ;  /* 0x00000000003d7919 */ /* 0x000e220000002100 */
        /* <DEDUP_REMOVED lines=22> */
[----:B0-----:R-:W-:-:S03]  /*17600*/  LOP3.LUT R58, R61, 0x7, RZ, 0xc0, !PT ;  /* 0x000000073d3a7812 */ /* 0x001fc600078ec0ff */
[----:B------:R2:W-:Y:S04]  /*17610*/  STL [R1+0x838], RZ ;  /* 0x000838ff01007387 */ /* 0x0005e80000100800 */
[----:B------:R2:W-:Y:S01]  /*17620*/  STL [R1+0x83c], RZ ;  /* 0x00083cff01007387 */ /* 0x0005e20000100800 */
[C---:B------:R-:W-:Y:S02]  /*17630*/  IMAD.SHL.U32 R59, R61.reuse, 0x80, RZ ;  /* 0x000000803d3b7824 */ /* 0x040fe400078e00ff */
[----:B------:R-:W-:Y:S02]  /*17640*/  IMAD R58, R58, 0x110, RZ ;  /* 0x000001103a3a7824 */ /* 0x000fe400078e02ff */
[----:B------:R-:W-:Y:S02]  /*17650*/  IMAD.SHL.U32 R61, R61, 0x2, RZ ;  /* 0x000000023d3d7824 */ /* 0x000fe400078e00ff */
[----:B------:R-:W-:Y:S01]  /*17660*/  IMAD.SHL.U32 R10, R10, 0x40, RZ ;  /* 0x000000400a0a7824 */ /* 0x000fe200078e00ff */
[----:B------:R-:W-:-:S02]  /*17670*/  SHF.R.S32.HI R0, RZ, 0x1f, R2 ;  /* 0x0000001fff007819 */ /* 0x000fc40000011402 */
[----:B------:R-:W-:Y:S02]  /*17680*/  LOP3.LUT R61, R58, 0x10, R61, 0x78, !PT ;  /* 0x000000103a3d7812 */ /* 0x000fe400078e783d */
[----:B------:R-:W-:Y:S02]  /*17690*/  SHF.R.S32.HI R5, RZ, 0x1f, R10 ;  /* 0x0000001fff057819 */ /* 0x000fe4000001140a */
[----:B------:R-:W-:Y:S02]  /*176a0*/  LOP3.LUT R61, R61, 0x800, R59, 0xf8, !PT ;  /* 0x000008003d3d7812 */ /* 0x000fe400078ef83b */
[----:B------:R-:W-:Y:S02]  /*176b0*/  SHF.L.U64.HI R0, R2, 0x1, R0 ;  /* 0x0000000102007819 */ /* 0x000fe40000010200 */
[----:B------:R-:W-:Y:S02]  /*176c0*/  SHF.L.U64.HI R2, R10, 0x1, R5 ;  /* 0x000000010a027819 */ /* 0x000fe40000010205 */
[----:B------:R-:W-:-:S02]  /*176d0*/  LOP3.LUT R4, R3, 0x10, RZ, 0x3c, !PT ;  /* 0x0000001003047812 */ /* 0x000fc400078e3cff */
[C---:B------:R-:W-:Y:S02]  /*176e0*/  LOP3.LUT R6, R3.reuse, 0x20, RZ, 0x3c, !PT ;  /* 0x0000002003067812 */ /* 0x040fe400078e3cff */
[----:B------:R-:W-:Y:S02]  /*176f0*/  LOP3.LUT R5, R3, 0x30, RZ, 0x3c, !PT ;  /* 0x0000003003057812 */ /* 0x000fe400078e3cff */
[C---:B------:R-:W-:Y:S02]  /*17700*/  LOP3.LUT R6, R61.reuse, 0x20, RZ, 0x3c, !PT ;  /* 0x000000203d067812 */ /* 0x040fe400078e3cff */
[C---:B------:R-:W-:Y:S02]  /*17710*/  LOP3.LUT R5, R61.reuse, 0x40, RZ, 0x3c, !PT ;  /* 0x000000403d057812 */ /* 0x040fe400078e3cff */
[----:B---3--:R-:W-:Y:S02]  /*17720*/  LOP3.LUT R4, R60, 0x40, RZ, 0x3c, !PT ;  /* 0x000000403c047812 */ /* 0x008fe400078e3cff */
[----:B--2---:R-:W-:-:S07]  /*17730*/  LOP3.LUT R4, R61, 0x60, RZ, 0x3c, !PT ;  /* 0x000000603d047812 */ /* 0x004fce00078e3cff */
.L_x_1:
[----:B------:R-:W2:Y:S01]  /*17740*/  LDL.64 R4, [R1+0xbe0] ;  /* 0x000be00001047983 */ /* 0x000ea20000100a00 */
[----:B-----5:R-:W0:Y:S03]  /*17750*/  LDC R29, c[0x0][0x230] ;  /* 0x00008c00ff1d7b82 */ /* 0x020e260000000800 */
[----:B--2---:R1:W-:Y:S04]  /*17760*/  STL [R1+0x38e4], R5 ;  /* 0x0038e40501007387 */ /* 0x0043e80000100800 */
[----:B-1----:R-:W0:Y:S04]  /*17770*/  LDL R5, [R1+0xd50] ;  /* 0x000d500001057983 */ /* 0x002e280000100800 */
[----:B------:R-:W-:Y:S04]  /*17780*/  STL [R1+0x36f8], R30 ;  /* 0x0036f81e01007387 */ /* 0x000fe80000100800 */
        /* <DEDUP_REMOVED lines=175> */
[----:B------:R-:W-:Y:S01]  /*18280*/  STL [R1+0x3620], R7 ;  /* 0x0036200701007387 */ /* 0x000fe20000100800 */
[----:B0-----:R-:W-:-:S03]  /*18290*/  IMAD R29, R5, -0x40, R29 ;  /* 0xffffffc0051d7824 */ /* 0x001fc600078e021d */
[----:B------:R-:W-:Y:S04]  /*182a0*/  STL [R1+0x361c], R6 ;  /* 0x00361c0601007387 */ /* 0x000fe80000100800 */
[----:B------:R-:W-:Y:S04]  /*182b0*/  STL [R1+0x1ee0], R2 ;  /* 0x001ee00201007387 */ /* 0x000fe80000100800 */
[----:B------:R0:W-:Y:S04]  /*182c0*/  STL [R1+0x1d50], R0 ;  /* 0x001d500001007387 */ /* 0x0001e80000100800 */
[----:B0-----:R-:W2:Y:S04]  /*182d0*/  LDL.LU R0, [R1+0x1380] ;  /* 0x0013800001007983 */ /* 0x001ea80000300800 */
[----:B------:R-:W3:Y:S01]  /*182e0*/  LDL.LU R5, [R1+0x38e4] ;  /* 0x0038e40001057983 */ /* 0x000ee20000300800 */
[----:B------:R-:W-:-:S02]  /*182f0*/  ISETP.GT.AND P0, PT, R29, RZ, PT ;  /* 0x000000ff1d00720c */ /* 0x000fc40003f04270 */
[----:B------:R-:W-:Y:S02]  /*18300*/  PRMT R30, RZ, 0x7610, R30 ;  /* 0x00007610ff1e7816 */ /* 0x000fe4000000001e */
[----:B------:R-:W-:Y:S02]  /*18310*/  PRMT R61, RZ, 0x7610, R61 ;  /* 0x00007610ff3d7816 */ /* 0x000fe4000000003d */
[----:B------:R-:W-:-:S07]  /*18320*/  ISETP.GT.AND P1, PT, R29, 0x1, PT ;  /* 0x000000011d00780c */ /* 0x000fce0003f24270 */
[----:B---3--:R-:W3:Y:S04]  /*18330*/  @P0 LDG.E.U16 R30, desc[UR6][R4.64] ;  /* 0x00000006041e0981 */ /* 0x008ee8000c1e1500 */
[----:B---3--:R0:W-:Y:S04]  /*18340*/  STL [R1+0x3d0], R30 ;  /* 0x0003d01e01007387 */ /* 0x0081e80000100800 */
[----:B0-----:R-:W3:Y:S04]  /*18350*/  LDL.LU R30, [R1+0x38e0] ;  /* 0x0038e000011e7983 */ /* 0x001ee80000300800 */
[----:B------:R-:W4:Y:S01]  /*18360*/  LDL.64 R4, [R1+0xbd8] ;  /* 0x000bd80001047983 */ /* 0x000f220000100a00 */
[----:B---3--:R-:W-:-:S03]  /*18370*/  PRMT R30, RZ, 0x7610, R30 ;  /* 0x00007610ff1e7816 */ /* 0x008fc6000000001e */
[----:B----4-:R-:W3:Y:S04]  /*18380*/  @P0 LDG.E.U16 R61, desc[UR6][R4.64] ;  /* 0x00000006043d0981 */ /* 0x010ee8000c1e1500 */
        /* <DEDUP_REMOVED lines=12> */
[----:B------:R-:W4:Y:S04]  /*18450*/  LDL R4, [R1+0x1b40] ;  /* 0x001b400001047983 */ /* 0x000f280000100800 */
[----:B------:R-:W4:Y:S01]  /*18460*/  LDL R5, [R1+0x1b44] ;  /* 0x001b440001057983 */ /* 0x000f220000100800 */
[----:B------:R-:W-:-:S02]  /*18470*/  ISETP.GT.AND P0, PT, R29, 0x2, PT ;  /* 0x000000021d00780c */ /* 0x000fc40003f04270 */
[----:B---3--:R-:W-:Y:S02]  /*18480*/  PRMT R61, RZ, 0x7610, R61 ;  /* 0x00007610ff3d7816 */ /* 0x008fe4000000003d */
[----:B----4-:R-:W-:-:S04]  /*18490*/  @P1 LOP3.LUT R5, R5, R4, RZ, 0x3c, !PT ;  /* 0x0000000405051212 */ /* 0x010fc800078e3cff */
[----:B------:R-:W-:-:S04]  /*184a0*/  @P1 LOP3.LUT R4, R5, R4, RZ, 0x3c, !PT ;  /* 0x0000000405041212 */ /* 0x000fc800078e3cff */
[----:B------:R-:W-:-:S05]  /*184b0*/  @P1 LOP3.LUT R5, R5, R4, RZ, 0x3c, !PT ;  /* 0x0000000405051212 */ /* 0x000fca00078e3cff */
[----:B------:R-:W3:Y:S04]  /*184c0*/  @P1 LDG.E.U16 R30, desc[UR6][R4.64] ;  /* 0x00000006041e1981 */ /* 0x000ee8000c1e1500 */
[----:B---3--:R0:W-:Y:S04]  /*184d0*/  STL [R1+0x3c0], R30 ;  /* 0x0003c01e01007387 */ /* 0x0081e80000100800 */
[----:B0-----:R-:W3:Y:S04]  /*184e0*/  LDL.LU R30, [R1+0x38d0] ;  /* 0x0038d000011e7983 */ /* 0x001ee80000300800 */
[----:B------:R-:W4:Y:S04]  /*184f0*/  LDL R4, [R1+0x1b38] ;  /* 0x001b380001047983 */ /* 0x000f280000100800 */
[----:B------:R-:W4:Y:S01]  /*18500*/  LDL R5, [R1+0x1b3c] ;  /* 0x001b3c0001057983 */ /* 0x000f220000100800 */
[----:B---3--:R-:W-:-:S02]  /*18510*/  PRMT R30, RZ, 0x7610, R30 ;  /* 0x00007610ff1e7816 */ /* 0x008fc4000000001e */
        /* <DEDUP_REMOVED lines=1090> */
[----:B------:R-:W-:-:S02]  /*1c940*/  PRMT R60, RZ, 0x7610, R60 ;  /* 0x00007610ff3c7816 */ /* 0x000fc4000000003c */
[----:B----4-:R-:W-:-:S04]  /*1c950*/  @P0 LOP3.LUT R5, R5, R4, RZ, 0x3c, !PT ;  /* 0x0000000405050212 */ /* 0x010fc800078e3cff */
[----:B------:R-:W-:-:S04]  /*1c960*/  @P0 LOP3.LUT R4, R5, R4, RZ, 0x3c, !PT ;  /* 0x0000000405040212 */ /* 0x000fc800078e3cff */
[----:B------:R-:W-:-:S05]  /*1c970*/  @P0 LOP3.LUT R5, R5, R4, RZ, 0x3c, !PT ;  /* 0x0000000405050212 */ /* 0x000fca00078e3cff */
[----:B------:R-:W4:Y:S04]  /*1c980*/  @P0 LDG.E.U16 R61, desc[UR6][R4.64] ;  /* 0x00000006043d0981 */ /* 0x000f28000c1e1500 */
[----:B----4-:R0:W-:Y:S04]  /*1c990*/  STL [R1+0xa4], R61 ;  /* 0x0000a43d01007387 */ /* 0x0101e80000100800 */
[----:B0-----:R-:W4:Y:S04]  /*1c9a0*/  LDL.LU R61, [R1+0x36f4] ;  /* 0x0036f400013d7983 */ /* 0x001f280000300800 */
[----:B------:R-:W2:Y:S04]  /*1c9b0*/  LDL R4, [R1+0x1780] ;  /* 0x0017800001047983 */ /* 0x000ea80000100800 */
[----:B------:R-:W2:Y:S01]  /*1c9c0*/  LDL R5, [R1+0x1784] ;  /* 0x0017840001057983 */ /* 0x000ea20000100800 */
[----:B------:R-:W-:-:S02]  /*1c9d0*/  PRMT R59, RZ, 0x7610, R59 ;  /* 0x00007610ff3b7816 */ /* 0x000fc4000000003b */
[----:B------:R-:W-:Y:S02]  /*1c9e0*/  PRMT R58, RZ, 0x7610, R58 ;  /* 0x00007610ff3a7816 */ /* 0x000fe4000000003a */
[----:B------:R-:W-:Y:S02]  /*1c9f0*/  PRMT R57, RZ, 0x7610, R57 ;  /* 0x00007610ff397816 */ /* 0x000fe40000000039 */
[----:B------:R-:W-:Y:S02]  /*1ca00*/  ISETP.GT.AND P0, PT, R29, 0x20, PT ;  /* 0x000000201d00780c */ /* 0x000fe40003f04270 */
[----:B--2---:R-:W-:-:S04]  /*1ca10*/  @P1 LOP3.LUT R5, R5, R4, RZ, 0x3c, !PT ;  /* 0x0000000405051212 */ /* 0x004fc800078e3cff */
[----:B------:R-:W-:-:S04]  /*1ca20*/  @P1 LOP3.LUT R4, R5, R4, RZ, 0x3c, !PT ;  /* 0x0000000405041212 */ /* 0x000fc800078e3cff */
[----:B------:R-:W-:-:S05]  /*1ca30*/  @P1 LOP3.LUT R5, R5, R4, RZ, 0x3c, !PT ;  /* 0x0000000405051212 */ /* 0x000fca00078e3cff */
[----:B------:R-:W2:Y:S04]  /*1ca40*/  @P1 LDG.E.U16 R60, desc[UR6][R4.64] ;  /* 0x00000006043c1981 */ /* 0x000ea8000c1e1500 */
[----:B--2---:R0:W-:Y:S04]  /*1ca50*/  STL [R1+0x420], R60 ;  /* 0x0004203c01007387 */ /* 0x0041e80000100800 */
[----:B0-----:R-:W2:Y:S04]  /*1ca60*/  LDL.LU R60, [R1+0x36f0] ;  /* 0x0036f000013c7983 */ /* 0x001ea80000300800 */
[----:B------:R-:W3:Y:S04]  /*1ca70*/  LDL R4, [R1+0x1778] ;  /* 0x0017780001047983 */ /* 0x000ee80000100800 */
[----:B------:R-:W3:Y:S02]  /*1ca80*/  LDL R5, [R1+0x177c] ;  /* 0x00177c0001057983 */ /* 0x000ee40000100800 */
[----:B---3--:R-:W-:-:S04]  /*1ca90*/  @P1 LOP3.LUT R5, R5, R4, RZ, 0x3c, !PT ;  /* 0x0000000405051212 */ /* 0x008fc800078e3cff */
[----:B------:R-:W-:-:S04]  /*1caa0*/  @P1 LOP3.LUT R4, R5, R4, RZ, 0x3c, !PT ;  /* 0x0000000405041212 */ /* 0x000fc800078e3cff */
[----:B------:R-:W-:-:S05]  /*1cab0*/  @P1 LOP3.LUT R5, R5, R4, RZ, 0x3c, !PT ;  /* 0x0000000405051212 */ /* 0x000fca00078e3cff */
[----:B------:R-:W3:Y:S04]  /*1cac0*/  @P1 LDG.E.U16 R59, desc[UR6][R4.64] ;  /* 0x00000006043b1981 */ /* 0x000ee8000c1e1500 */
[----:B---3--:R0:W-:Y:S04]  /*1cad0*/  STL [R1+0x41c], R59 ;  /* 0x00041c3b01007387 */ /* 0x0081e80000100800 */
[----:B0-----:R-:W3:Y:S04]  /*1cae0*/  LDL.LU R59, [R1+0x36ec] ;  /* 0x0036ec00013b7983 */ /* 0x001ee80000300800 */
[----:B------:R-:W4:Y:S04]  /*1caf0*/  LDL R4, [R1+0x1770] ;  /* 0x0017700001047983 */ /* 0x000f280000100800 */
[----:B------:R-:W4:Y:S02]  /*1cb00*/  LDL R5, [R1+0x1774] ;  /* 0x0017740001057983 */ /* 0x000f240000100800 */
        /* <DEDUP_REMOVED lines=9> */
[----:B--2---:R-:W-:-:S04]  /*1cba0*/  @P1 LOP3.LUT R5, R5, R4, RZ, 0x3c, !PT ;  /* 0x0000000405051212 */ /* 0x004fc800078e3cff */
[----:B------:R-:W-:-:S04]  /*1cbb0*/  @P1 LOP3.LUT R4, R5, R4, RZ, 0x3c, !PT ;  /* 0x0000000405041212 */ /* 0x000fc800078e3cff */
[----:B------:R-:W-:-:S05]  /*1cbc0*/  @P1 LOP3.LUT R5, R5, R4, RZ, 0x3c, !PT ;  /* 0x0000000405051212 */ /* 0x000fca00078e3cff */
[----:B------:R-:W2:Y:S04]  /*1cbd0*/  @P1 LDG.E.U16 R57, desc[UR6][R4.64] ;  /* 0x0000000604391981 */ /* 0x000ea8000c1e1500 */
[----:B--2---:R0:W-:Y:S04]  /*1cbe0*/  STL [R1+0x414], R57 ;  /* 0x0004143901007387 */ /* 0x0041e80000100800 */
[----:B0-----:R-:W2:Y:S04]  /*1cbf0*/  LDL.LU R57, [R1+0x36e4] ;  /* 0x0036e40001397983 */ /* 0x001ea80000300800 */
[----:B------:R-:W3:Y:S04]  /*1cc00*/  LDL R4, [R1+0x1760] ;  /* 0x0017600001047983 */ /* 0x000ee80000100800 */
[----:B------:R-:W3:Y:S01]  /*1cc10*/  LDL R5, [R1+0x1764] ;  /* 0x0017640001057983 */ /* 0x000ee20000100800 */
[----:B------:R-:W-:-:S02]  /*1cc20*/  PRMT R55, RZ, 0x7610, R55 ;  /* 0x00007610ff377816 */ /* 0x000fc40000000037 */
[----:B------:R-:W-:Y:S02]  /*1cc30*/  PRMT R3, RZ, 0x7610, R3 ;  /* 0x00007610ff037816 */ /* 0x000fe40000000003 */
[----:B------:R-:W-:Y:S02]  /*1cc40*/  PRMT R31, RZ, 0x7610, R31 ;  /* 0x00007610ff1f7816 */ /* 0x000fe4000000001f */
[----:B------:R-:W-:Y:S02]  /*1cc50*/  ISETP.GT.AND P1, PT, R29, 0x21, PT ;  /* 0x000000211d00780c */ /* 0x000fe40003f24270 */
        /* <DEDUP_REMOVED lines=15> */
[----:B------:R-:W2:Y:S02]  /*1cd50*/  LDL R5, [R1+0x1754] ;  /* 0x0017540001057983 */ /* 0x000ea40000100800 */
        /* <DEDUP_REMOVED lines=9> */
[----:B---3--:R-:W-:-:S04]  /*1cdf0*/  @P0 LOP3.LUT R5, R5, R4, RZ, 0x3c, !PT ;  /* 0x0000000405050212 */ /* 0x008fc800078e3cff */
        /* <DEDUP_REMOVED lines=8> */
[----:B------:R-:W-:Y:S02]  /*1ce80*/  PRMT R52, RZ, 0x7610, R52 ;  /* 0x00007610ff347816 */ /* 0x000fe40000000034 */
[----:B------:R-:W-:Y:S02]  /*1ce90*/  PRMT R51, RZ, 0x7610, R51 ;  /* 0x00007610ff337816 */ /* 0x000fe40000000033 */
[----:B------:R-:W-:Y:S02]  /*1cea0*/  ISETP.GT.AND P0, PT, R29, 0x22, PT ;  /* 0x000000221d00780c */ /* 0x000fe40003f04270 */
        /* <DEDUP_REMOVED lines=361> */
[----:B------:R-:W2:Y:S04]  /*1e540*/  LDL R4, [R1+0x1600] ;  /* 0x0016000001047983 */ /* 0x000ea80000100800 */
[----:B------:R-:W2:Y:S01]  /*1e550*/  LDL R5, [R1+0x1604] ;  /* 0x0016040001057983 */ /* 0x000ea20000100800 */
[----:B------:R-:W-:-:S03]  /*1e560*/  PRMT R12, RZ, 0x7610, R12 ;  /* 0x00007610ff0c7816 */ /* 0x000fc6000000000c */
[----:B----4-:R-:W-:Y:S01]  /*1e570*/  STL [R1+0x35a8], R2 ;  /* 0x0035a80201007387 */ /* 0x010fe20000100800 */
[----:B--2---:R-:W-:-:S04]  /*1e580*/  @P1 LOP3.LUT R5, R5, R4, RZ, 0x3c, !PT ;  /* 0x0000000405051212 */ /* 0x004fc800078e3cff */
[----:B------:R-:W-:-:S04]  /*1e590*/  @P1 LOP3.LUT R4, R5, R4, RZ, 0x3c, !PT ;  /* 0x0000000405041212 */ /* 0x000fc800078e3cff */
[----:B------:R-:W-:-:S05]  /*1e5a0*/  @P1 LOP3.LUT R5, R5, R4, RZ, 0x3c, !PT ;  /* 0x0000000405051212 */ /* 0x000fca00078e3cff */
[----:B------:R-:W2:Y:S04]  /*1e5b0*/  @P1 LDG.E.U16 R12, desc[UR6][R4.64] ;  /* 0x00000006040c1981 */ /* 0x000ea8000c1e1500 */
[----:B--2---:R0:W-:Y:S04]  /*1e5c0*/  STL [R1+0x3f0], R12 ;  /* 0x0003f00c01007387 */ /* 0x0041e80000100800 */
[----:B0-----:R-:W2:Y:S04]  /*1e5d0*/  LDL.LU R12, [R1+0x3634] ;  /* 0x00363400010c7983 */ /* 0x001ea80000300800 */
        /* <DEDUP_REMOVED lines=44> */
[----:B------:R-:W2:Y:S04]  /*1e8a0*/  LDL R4, [R1+0x15d0] ;  /* 0x0015d00001047983 */ /* 0x000ea80000100800 */
[----:B------:R-:W2:Y:S01]  /*1e8b0*/  LDL R5, [R1+0x15d4] ;  /* 0x0015d40001057983 */ /* 0x000ea20000100800 */
[----:B------:R-:W-:-:S03]  /*1e8c0*/  PRMT R7, RZ, 0x7610, R7 ;  /* 0x00007610ff077816 */ /* 0x000fc60000000007 */
[----:B---3--:R0:W-:Y:S04]  /*1e8d0*/  STL [R1+0xc], R30 ;  /* 0x00000c1e01007387 */ /* 0x0081e80000100800 */
[----:B0-----:R-:W3:Y:S01]  /*1e8e0*/  LDL R30, [R1+0x15b4] ;  /* 0x0015b400011e7983 */ /* 0x001ee20000100800 */
        /* <DEDUP_REMOVED lines=26> */
[----:B---3--:R-:W-:Y:S01]  /*1ea90*/  STL [R1+0x3600], R2 ;  /* 0x0036000201007387 */ /* 0x008fe20000100800 */
[----:B--2---:R-:W-:-:S04]  /*1eaa0*/  @P1 LOP3.LUT R5, R5, R4, RZ, 0x3c, !PT ;  /* 0x0000000405051212 */ /* 0x004fc800078e3cff */
[----:B------:R-:W-:-:S04]  /*1eab0*/  @P1 LOP3.LUT R4, R5, R4, RZ, 0x3c, !PT ;  /* 0x0000000405041212 */ /* 0x000fc800078e3cff */
[----:B------:R-:W-:-:S05]  /*1eac0*/  @P1 LOP3.LUT R5, R5, R4, RZ, 0x3c, !PT ;  /* 0x0000000405051212 */ /* 0x000fca00078e3cff */
[----:B------:R0:W2:Y:S04]  /*1ead0*/  @P1 LDG.E.U16 R61, desc[UR6][R4.64] ;  /* 0x00000006043d1981 */ /* 0x0000a8000c1e1500 */
[----:B------:R-:W3:Y:S01]  /*1eae0*/  LDL R5, [R1+0x15b0] ;  /* 0x0015b00001057983 */ /* 0x000ee20000100800 */
[----:B------:R-:W-:Y:S01]  /*1eaf0*/  PRMT R60, RZ, 0x7610, R60 ;  /* 0x00007610ff3c7816 */ /* 0x000fe2000000003c */
[----:B0-----:R-:W-:Y:S02]  /*1eb00*/  @P1 IMAD.MOV.U32 R4, RZ, RZ, R30 ;  /* 0x000000ffff041224 */ /* 0x001fe400078e001e */
[----:B--2---:R0:W-:Y:S01]  /*1eb10*/  STL [R1+0x3604], R61 ;  /* 0x0036043d01007387 */ /* 0x0041e20000100800 */
[----:B------:R-:W-:-:S03]  /*1eb20*/  PRMT R59, RZ, 0x7610, R59 ;  /* 0x00007610ff3b7816 */ /* 0x000fc6000000003b */
[----:B------:R-:W2:Y:S04]  /*1eb30*/  LDL R30, [R1+0x1594] ;  /* 0x00159400011e7983 */ /* 0x000ea80000100800 */
[----:B---3--:R1:W3:Y:S04]  /*1eb40*/  @P1 LDG.E.U16 R60, desc[UR6][R4.64] ;  /* 0x00000006043c1981 */ /* 0x0082e8000c1e1500 */
[----:B0-----:R-:W4:Y:S04]  /*1eb50*/  LDL R61, [R1+0x15a4] ;  /* 0x0015a400013d7983 */ /* 0x001f280000100800 */
[----:B------:R-:W1:Y:S04]  /*1eb60*/  LDL R4, [R1+0x15a8] ;  /* 0x0015a80001047983 */ /* 0x000e680000100800 */
[----:B------:R-:W1:Y:S01]  /*1eb70*/  LDL R5, [R1+0x15ac] ;  /* 0x0015ac0001057983 */ /* 0x000e620000100800 */
[----:B------:R-:W-:-:S02]  /*1eb80*/  ISETP.GT.AND P0, PT, R29, 0x2e, PT ;  /* 0x0000002e1d00780c */ /* 0x000fc40003f04270 */
[----:B-1----:R-:W-:-:S04]  /*1eb90*/  @P1 LOP3.LUT R5, R5, R4, RZ, 0x3c, !PT ;  /* 0x0000000405051212 */ /* 0x002fc800078e3cff */
[----:B------:R-:W-:-:S04]  /*1eba0*/  @P1 LOP3.LUT R4, R5, R4, RZ, 0x3c, !PT ;  /* 0x0000000405041212 */ /* 0x000fc800078e3cff */
[----:B------:R-:W-:Y:S01]  /*1ebb0*/  @P1 LOP3.LUT R5, R5, R4, RZ, 0x3c, !PT ;  /* 0x0000000405051212 */ /* 0x000fe200078e3cff */
[----:B---3--:R-:W-:Y:S04]  /*1ebc0*/  STL [R1+0x3608], R60 ;  /* 0x0036083c01007387 */ /* 0x008fe80000100800 */
[----:B------:R4:W3:Y:S04]  /*1ebd0*/  @P1 LDG.E.U16 R59, desc[UR6][R4.64] ;  /* 0x00000006043b1981 */ /* 0x0008e8000c1e1500 */
[----:B------:R-:W2:Y:S01]  /*1ebe0*/  LDL R5, [R1+0x15a0] ;  /* 0x0015a00001057983 */ /* 0x000ea20000100800 */
[----:B------:R-:W-:Y:S01]  /*1ebf0*/  PRMT R58, RZ, 0x7610, R58 ;  /* 0x00007610ff3a7816 */ /* 0x000fe2000000003a */
[----:B----4-:R-:W-:-:S02]  /*1ec00*/  @P0 IMAD.MOV.U32 R4, RZ, RZ, R61 ;  /* 0x000000ffff040224 */ /* 0x010fc400078e003d */
[----:B---3--:R0:W-:Y:S01]  /*1ec10*/  STL [R1+0x360c], R59 ;  /* 0x00360c3b01007387 */ /* 0x0081e20000100800 */
[----:B------:R-:W-:-:S03]  /*1ec20*/  PRMT R57, RZ, 0x7610, R57 ;  /* 0x00007610ff397816 */ /* 0x000fc60000000039 */
[----:B------:R-:W3:Y:S04]  /*1ec30*/  LDL R61, [R1+0x158c] ;  /* 0x00158c00013d7983 */ /* 0x000ee80000100800 */
[----:B--2---:R1:W2:Y:S04]  /*1ec40*/  @P0 LDG.E.U16 R58, desc[UR6][R4.64] ;  /* 0x00000006043a0981 */ /* 0x0042a8000c1e1500 */
[----:B0-----:R-:W4:Y:S04]  /*1ec50*/  LDL R59, [R1+0x1584] ;  /* 0x00158400013b7983 */ /* 0x001f280000100800 */
[----:B------:R-:W1:Y:S04]  /*1ec60*/  LDL R4, [R1+0x1598] ;  /* 0x0015980001047983 */ /* 0x000e680000100800 */
[----:B------:R-:W1:Y:S02]  /*1ec70*/  LDL R5, [R1+0x159c] ;  /* 0x00159c0001057983 */ /* 0x000e640000100800 */
[----:B-1----:R-:W-:-:S04]  /*1ec80*/  @P0 LOP3.LUT R5, R5, R4, RZ, 0x3c, !PT ;  /* 0x0000000405050212 */ /* 0x002fc800078e3cff */
[----:B------:R-:W-:-:S04]  /*1ec90*/  @P0 LOP3.LUT R4, R5, R4, RZ, 0x3c, !PT ;  /* 0x0000000405040212 */ /* 0x000fc800078e3cff */
[----:B------:R-:W-:Y:S01]  /*1eca0*/  @P0 LOP3.LUT R5, R5, R4, RZ, 0x3c, !PT ;  /* 0x0000000405050212 */ /* 0x000fe200078e3cff */
[----:B--2---:R0:W-:Y:S04]  /*1ecb0*/  STL [R1+0x35ac], R58 ;  /* 0x0035ac3a01007387 */ /* 0x0041e80000100800 */
[----:B------:R1:W2:Y:S01]  /*1ecc0*/  @P0 LDG.E.U16 R57, desc[UR6][R4.64] ;  /* 0x0000000604390981 */ /* 0x0002a2000c1e1500 */
[----:B------:R-:W-:-:S03]  /*1ecd0*/  PRMT R56, RZ, 0x7610, R56 ;  /* 0x00007610ff387816 */ /* 0x000fc60000000038 */
[----:B0-----:R-:W4:Y:S04]  /*1ece0*/  LDL R58, [R1+0x1580] ;  /* 0x00158000013a7983 */ /* 0x001f280000100800 */
[----:B------:R-:W3:Y:S01]  /*1ecf0*/  LDL R5, [R1+0x1590] ;  /* 0x0015900001057983 */ /* 0x000ee20000100800 */
[----:B-1----:R-:W-:-:S03]  /*1ed00*/  @P0 IMAD.MOV.U32 R4, RZ, RZ, R30 ;  /* 0x000000ffff040224 */ /* 0x002fc600078e001e */
[----:B--2---:R0:W-:Y:S01]  /*1ed10*/  STL [R1+0x35b0], R57 ;  /* 0x0035b03901007387 */ /* 0x0041e20000100800 */
[----:B------:R-:W-:Y:S02]  /*1ed20*/  ISETP.GT.AND P1, PT, R29, 0x2f, PT ;  /* 0x0000002f1d00780c */ /* 0x000fe40003f24270 */
[----:B------:R-:W-:Y:S02]  /*1ed30*/  PRMT R55, RZ, 0x7610, R55 ;  /* 0x00007610ff377816 */ /* 0x000fe40000000037 */
[----:B------:R-:W-:Y:S01]  /*1ed40*/  PRMT R3, RZ, 0x7610, R3 ;  /* 0x00007610ff037816 */ /* 0x000fe20000000003 */
[----:B------:R-:W2:Y:S04]  /*1ed50*/  LDL R30, [R1+0x1574] ;  /* 0x00157400011e7983 */ /* 0x000ea80000100800 */
[----:B---3--:R1:W3:Y:S04]  /*1ed60*/  @P0 LDG.E.U16 R56, desc[UR6][R4.64] ;  /* 0x0000000604380981 */ /* 0x0082e8000c1e1500 */
[----:B0-----:R-:W2:Y:S04]  /*1ed70*/  LDL R57, [R1+0x157c] ;  /* 0x00157c0001397983 */ /* 0x001ea80000100800 */
[----:B------:R-:W4:Y:S01]  /*1ed80*/  LDL R5, [R1+0x1588] ;  /* 0x0015880001057983 */ /* 0x000f220000100800 */
[----:B-1----:R-:W-:-:S05]  /*1ed90*/  @P0 IMAD.MOV.U32 R4, RZ, RZ, R61 ;  /* 0x000000ffff040224 */ /* 0x002fca00078e003d */
[----:B----4-:R0:W4:Y:S02]  /*1eda0*/  @P0 LDG.E.U16 R55, desc[UR6][R4.64] ;  /* 0x0000000604370981 */ /* 0x010124000c1e1500 */
[----:B0-----:R-:W-:Y:S01]  /*1edb0*/  @P1 MOV R4, R59 ;  /* 0x0000003b00041202 */ /* 0x001fe20000000f00 */
[----:B------:R-:W-:-:S05]  /*1edc0*/  @P1 IMAD.MOV.U32 R5, RZ, RZ, R58 ;  /* 0x000000ffff051224 */ /* 0x000fca00078e003a */
[----:B------:R-:W2:Y:S04]  /*1edd0*/  @P1 LDG.E.U16 R3, desc[UR6][R4.64] ;  /* 0x0000000604031981 */ /* 0x000ea8000c1e1500 */
[----:B---3--:R-:W-:Y:S04]  /*1ede0*/  STL [R1+0x35b4], R56 ;  /* 0x0035b43801007387 */ /* 0x008fe80000100800 */
[----:B------:R-:W3:Y:S04]  /*1edf0*/  LDL R61, [R1+0x156c] ;  /* 0x00156c00013d7983 */ /* 0x000ee80000100800 */
[----:B----4-:R-:W-:Y:S04]  /*1ee00*/  STL [R1+0x35b8], R55 ;  /* 0x0035b83701007387 */ /* 0x010fe80000100800 */
[----:B------:R-:W4:Y:S04]  /*1ee10*/  LDL R59, [R1+0x1560] ;  /* 0x00156000013b7983 */ /* 0x000f280000100800 */
[----:B------:R-:W4:Y:S04]  /*1ee20*/  LDL R58, [R1+0x1564] ;  /* 0x00156400013a7983 */ /* 0x000f280000100800 */
[----:B--2---:R-:W-:Y:S04]  /*1ee30*/  STL [R1+0x3e0], R3 ;  /* 0x0003e00301007387 */ /* 0x004fe80000100800 */
[----:B------:R-:W2:Y:S01]  /*1ee40*/  LDL R5, [R1+0x1578] ;  /* 0x0015780001057983 */ /* 0x000ea20000100800 */
[----:B------:R-:W-:Y:S01]  /*1ee50*/  PRMT R31, RZ, 0x7610, R31 ;  /* 0x00007610ff1f7816 */ /* 0x000fe2000000001f */
[----:B------:R-:W-:Y:S01]  /*1ee60*/  @P1 IMAD.MOV.U32 R4, RZ, RZ, R57 ;  /* 0x000000ffff041224 */ /* 0x000fe200078e0039 */
[----:B------:R-:W-:Y:S01]  /*1ee70*/  PRMT R2, RZ, 0x7610, R2 ;  /* 0x00007610ff027816 */ /* 0x000fe20000000002 */
[----:B------:R-:W4:Y:S04]  /*1ee80*/  LDL R57, [R1+0x1558] ;  /* 0x0015580001397983 */ /* 0x000f280000100800 */
[----:B--2---:R0:W2:Y:S04]  /*1ee90*/  @P1 LDG.E.U16 R31, desc[UR6][R4.64] ;  /* 0x00000006041f1981 */ /* 0x0040a8000c1e1500 */
[----:B------:R-:W3:Y:S01]  /*1eea0*/  LDL R5, [R1+0x1570] ;  /* 0x0015700001057983 */ /* 0x000ee20000100800 */
[----:B0-----:R-:W-:-:S03]  /*1eeb0*/  @P1 IMAD.MOV.U32 R4, RZ, RZ, R30 ;  /* 0x000000ffff041224 */ /* 0x001fc600078e001e */
[----:B--2---:R0:W-:Y:S01]  /*1eec0*/  STL [R1+0x3dc], R31 ;  /* 0x0003dc1f01007387 */ /* 0x0041e20000100800 */
[----:B------:R-:W-:-:S03]  /*1eed0*/  ISETP.GT.AND P0, PT, R29, 0x30, PT ;  /* 0x000000301d00780c */ /* 0x000fc60003f04270 */
[----:B------:R-:W2:Y:S04]  /*1eee0*/  LDL R30, [R1+0x1550] ;  /* 0x00155000011e7983 */ /* 0x000ea80000100800 */
[----:B---3--:R1:W3:Y:S04]  /*1eef0*/  @P1 LDG.E.U16 R2, desc[UR6][R4.64] ;  /* 0x0000000604021981 */ /* 0x0082e8000c1e1500 */
[----:B0-----:R-:W2:Y:S04]  /*1ef00*/  LDL R31, [R1+0x155c] ;  /* 0x00155c00011f7983 */ /* 0x001ea80000100800 */
[----:B------:R-:W4:Y:S01]  /*1ef10*/  LDL R5, [R1+0x1568] ;  /* 0x0015680001057983 */ /* 0x000f220000100800 */
[----:B------:R-:W-:Y:S01]  /*1ef20*/  PRMT R60, RZ, 0x7610, R60 ;  /* 0x00007610ff3c7816 */ /* 0x000fe2000000003c */
[----:B-1----:R-:W-:Y:S01]  /*1ef30*/  @P1 IMAD.MOV.U32 R4, RZ, RZ, R61 ;  /* 0x000000ffff041224 */ /* 0x002fe200078e003d */
[----:B------:R-:W-:-:S02]  /*1ef40*/  PRMT R54, RZ, 0x7610, R54 ;  /* 0x00007610ff367816 */ /* 0x000fc40000000036 */
[----:B------:R-:W-:Y:S01]  /*1ef50*/  PRMT R53, RZ, 0x7610, R53 ;  /* 0x00007610ff357816 */ /* 0x000fe20000000035 */
[----:B---3--:R0:W-:Y:S04]  /*1ef60*/  STL [R1+0x3d8], R2 ;  /* 0x0003d80201007387 */ /* 0x0081e80000100800 */
[----:B0-----:R-:W3:Y:S04]  /*1ef70*/  LDL R2, [R1+0x1554] ;  /* 0x0015540001027983 */ /* 0x001ee80000100800 */
[----:B----4-:R0:W4:Y:S02]  /*1ef80*/  @P1 LDG.E.U16 R60, desc[UR6][R4.64] ;  /* 0x00000006043c1981 */ /* 0x010124000c1e1500 */
[----:B0-----:R-:W-:-:S02]  /*1ef90*/  @P0 IMAD.MOV.U32 R4, RZ, RZ, R58 ;  /* 0x000000ffff040224 */ /* 0x001fc400078e003a */
[----:B------:R-:W-:-:S05]  /*1efa0*/  @P0 IMAD.MOV.U32 R5, RZ, RZ, R59 ;  /* 0x000000ffff050224 */ /* 0x000fca00078e003b */
[----:B------:R2:W4:Y:S02]  /*1efb0*/  @P0 LDG.E.U16 R54, desc[UR6][R4.64] ;  /* 0x0000000604360981 */ /* 0x000524000c1e1500 */
[----:B--2---:R-:W-:Y:S02]  /*1efc0*/  @P0 IMAD.MOV.U32 R4, RZ, RZ, R31 ;  /* 0x000000ffff040224 */ /* 0x004fe400078e001f */
[----:B------:R-:W-:-:S05]  /*1efd0*/  @P0 IMAD.MOV.U32 R5, RZ, RZ, R57 ;  /* 0x000000ffff050224 */ /* 0x000fca00078e0039 */
[----:B------:R0:W2:Y:S01]  /*1efe0*/  @P0 LDG.E.U16 R53, desc[UR6][R4.64] ;  /* 0x0000000604350981 */ /* 0x0000a2000c1e1500 */
[----:B------:R-:W-:Y:S01]  /*1eff0*/  PRMT R52, RZ, 0x7610, R52 ;  /* 0x00007610ff347816 */ /* 0x000fe20000000034 */
[----:B0-----:R-:W-:Y:S02]  /*1f000*/  @P0 IMAD.MOV.U32 R5, RZ, RZ, R30 ;  /* 0x000000ffff050224 */ /* 0x001fe400078e001e */
[----:B---3--:R-:W-:Y:S01]  /*1f010*/  @P0 IMAD.MOV.U32 R4, RZ, RZ, R2 ;  /* 0x000000ffff040224 */ /* 0x008fe200078e0002 */
[----:B----4-:R0:W-:Y:S04]  /*1f020*/  STL [R1+0x3d4], R60 ;  /* 0x0003d43c01007387 */ /* 0x0101e80000100800 */
[----:B------:R-:W3:Y:S04]  /*1f030*/  LDL R59, [R1+0x154c] ;  /* 0x00154c00013b7983 */ /* 0x000ee80000100800 */
[----:B------:R3:W4:Y:S04]  /*1f040*/  @P0 LDG.E.U16 R52, desc[UR6][R4.64] ;  /* 0x0000000604340981 */ /* 0x000728000c1e1500 */
[----:B0-----:R-:W4:Y:S04]  /*1f050*/  LDL R60, [R1+0x1548] ;  /* 0x00154800013c7983 */ /* 0x001f280000100800 */
[----:B------:R-:W-:Y:S04]  /*1f060*/  STL [R1+0x3610], R54 ;  /* 0x0036103601007387 */ /* 0x000fe80000100800 */
[----:B------:R-:W4:Y:S04]  /*1f070*/  LDL R58, [R1+0x1540] ;  /* 0x00154000013a7983 */ /* 0x000f280000100800 */
[----:B------:R-:W4:Y:S04]  /*1f080*/  LDL R57, [R1+0x1544] ;  /* 0x0015440001397983 */ /* 0x000f280000100800 */
[----:B--2---:R0:W-:Y:S04]  /*1f090*/  STL [R1+0x3614], R53 ;  /* 0x0036143501007387 */ /* 0x0041e80000100800 */
[----:B------:R-:W2:Y:S01]  /*1f0a0*/  LDL R31, [R1+0x153c] ;  /* 0x00153c00011f7983 */ /* 0x000ea20000100800 */
[----:B------:R-:W-:-:S03]  /*1f0b0*/  ISETP.GT.AND P1, PT, R29, 0x31, PT ;  /* 0x000000311d00780c */ /* 0x000fc60003f24270 */
[----:B------:R-:W2:Y:S04]  /*1f0c0*/  LDL R30, [R1+0x1530] ;  /* 0x00153000011e7983 */ /* 0x000ea80000100800 */
[----:B------:R-:W2:Y:S04]  /*1f0d0*/  LDL R2, [R1+0x1534] ;  /* 0x0015340001027983 */ /* 0x000ea80000100800 */
[----:B0-----:R-:W2:Y:S01]  /*1f0e0*/  LDL R53, [R1+0x1538] ;  /* 0x0015380001357983 */ /* 0x001ea20000100800 */
[----:B------:R-:W-:Y:S02]  /*1f0f0*/  PRMT R51, RZ, 0x7610, R51 ;  /* 0x00007610ff337816 */ /* 0x000fe40000000033 */
[----:B------:R-:W-:Y:S01]  /*1f100*/  PRMT R50, RZ, 0x7610, R50 ;  /* 0x00007610ff327816 */ /* 0x000fe20000000032 */
[----:B---3--:R-:W-:Y:S01]  /*1f110*/  @P0 IMAD.MOV.U32 R4, RZ, RZ, R59 ;  /* 0x000000ffff040224 */ /* 0x008fe200078e003b */
[----:B----4-:R-:W-:Y:S04]  /*1f120*/  STL [R1+0x3618], R52 ;  /* 0x0036183401007387 */ /* 0x010fe80000100800 */
[----:B------:R-:W3:Y:S01]  /*1f130*/  LDL R59, [R1+0x152c] ;  /* 0x00152c00013b7983 */ /* 0x000ee20000100800 */
[----:B------:R-:W-:-:S03]  /*1f140*/  @P0 IMAD.MOV.U32 R5, RZ, RZ, R60 ;  /* 0x000000ffff050224 */ /* 0x000fc600078e003c */
[----:B------:R-:W4:Y:S04]  /*1f150*/  LDL R60, [R1+0x1528] ;  /* 0x00152800013c7983 */ /* 0x000f280000100800 */
[----:B------:R0:W4:Y:S02]  /*1f160*/  @P0 LDG.E.U16 R51, desc[UR6][R4.64] ;  /* 0x0000000604330981 */ /* 0x000124000c1e1500 */
[----:B0-----:R-:W-:Y:S02]  /*1f170*/  @P1 IMAD.MOV.U32 R4, RZ, RZ, R57 ;  /* 0x000000ffff041224 */ /* 0x001fe400078e0039 */
[----:B------:R-:W-:Y:S01]  /*1f180*/  @P1 IMAD.MOV.U32 R5, RZ, RZ, R58 ;  /* 0x000000ffff051224 */ /* 0x000fe200078e003a */
[----:B------:R-:W4:Y:S04]  /*1f190*/  LDL R57, [R1+0x1524] ;  /* 0x0015240001397983 */ /* 0x000f280000100800 */
[----:B------:R-:W4:Y:S04]  /*1f1a0*/  LDL R58, [R1+0x1520] ;  /* 0x00152000013a7983 */ /* 0x000f280000100800 */
[----:B------:R2:W4:Y:S02]  /*1f1b0*/  @P1 LDG.E.U16 R50, desc[UR6][R4.64] ;  /* 0x0000000604321981 */ /* 0x000524000c1e1500 */
[----:B--2---:R-:W-:-:S02]  /*1f1c0*/  @P1 IMAD.MOV.U32 R4, RZ, RZ, R31 ;  /* 0x000000ffff041224 */ /* 0x004fc400078e001f */
[----:B------:R-:W2:Y:S01]  /*1f1d0*/  LDL R31, [R1+0x151c] ;  /* 0x00151c00011f7983 */ /* 0x000ea20000100800 */
[----:B------:R-:W-:-:S03]  /*1f1e0*/  @P1 IMAD.MOV.U32 R5, RZ, RZ, R53 ;  /* 0x000000ffff051224 */ /* 0x000fc600078e0035 */
[----:B------:R-:W2:Y:S01]  /*1f1f0*/  LDL R53, [R1+0x1518] ;  /* 0x0015180001357983 */ /* 0x000ea20000100800 */
[----:B------:R-:W-:Y:S02]  /*1f200*/  PRMT R49, RZ, 0x7610, R49 ;  /* 0x00007610ff317816 */ /* 0x000fe40000000031 */
[----:B------:R-:W-:Y:S02]  /*1f210*/  PRMT R48, RZ, 0x7610, R48 ;  /* 0x00007610ff307816 */ /* 0x000fe40000000030 */
[----:B------:R-:W-:Y:S02]  /*1f220*/  ISETP.GT.AND P0, PT, R29, 0x32, PT ;  /* 0x000000321d00780c */ /* 0x000fe40003f04270 */
[----:B------:R0:W2:Y:S01]  /*1f230*/  @P1 LDG.E.U16 R49, desc[UR6][R4.64] ;  /* 0x0000000604311981 */ /* 0x0000a2000c1e1500 */
[----:B------:R-:W-:Y:S01]  /*1f240*/  PRMT R47, RZ, 0x7610, R47 ;  /* 0x00007610ff2f7816 */ /* 0x000fe2000000002f */
[----:B0-----:R-:W-:Y:S02]  /*1f250*/  @P1 IMAD.MOV.U32 R4, RZ, RZ, R2 ;  /* 0x000000ffff041224 */ /* 0x001fe400078e0002 */
[----:B------:R-:W-:Y:S01]  /*1f260*/  @P1 IMAD.MOV.U32 R5, RZ, RZ, R30 ;  /* 0x000000ffff051224 */ /* 0x000fe200078e001e */
[----:B------:R-:W2:Y:S04]  /*1f270*/  LDL R2, [R1+0x1514] ;  /* 0x0015140001027983 */ /* 0x000ea80000100800 */
[----:B------:R-:W2:Y:S04]  /*1f280*/  LDL R30, [R1+0x1510] ;  /* 0x00151000011e7983 */ /* 0x000ea80000100800 */
[----:B------:R3:W2:Y:S01]  /*1f290*/  @P1 LDG.E.U16 R48, desc[UR6][R4.64] ;  /* 0x0000000604301981 */ /* 0x0006a2000c1e1500 */
[----:B------:R-:W-:-:S02]  /*1f2a0*/  PRMT R46, RZ, 0x7610, R46 ;  /* 0x00007610ff2e7816 */ /* 0x000fc4000000002e */
[----:B------:R-:W-:Y:S01]  /*1f2b0*/  PRMT R45, RZ, 0x7610, R45 ;  /* 0x00007610ff2d7816 */ /* 0x000fe2000000002d */
[----:B---3--:R-:W-:Y:S02]  /*1f2c0*/  @P1 IMAD.MOV.U32 R4, RZ, RZ, R59 ;  /* 0x000000ffff041224 */ /* 0x008fe400078e003b */
[----:B----4-:R-:W-:-:S05]  /*1f2d0*/  @P1 IMAD.MOV.U32 R5, RZ, RZ, R60 ;  /* 0x000000ffff051224 */ /* 0x010fca00078e003c */
[----:B------:R0:W3:Y:S02]  /*1f2e0*/  @P1 LDG.E.U16 R47, desc[UR6][R4.64] ;  /* 0x00000006042f1981 */ /* 0x0000e4000c1e1500 */
[----:B0-----:R-:W-:Y:S02]  /*1f2f0*/  @P0 IMAD.MOV.U32 R4, RZ, RZ, R57 ;  /* 0x000000ffff040224 */ /* 0x001fe400078e0039 */
[----:B------:R-:W-:Y:S01]  /*1f300*/  @P0 IMAD.MOV.U32 R5, RZ, RZ, R58 ;  /* 0x000000ffff050224 */ /* 0x000fe200078e003a */
[----:B------:R-:W4:Y:S04]  /*1f310*/  LDL R57, [R1+0x150c] ;  /* 0x00150c0001397983 */ /* 0x000f280000100800 */
[----:B------:R-:W3:Y:S04]  /*1f320*/  LDL R58, [R1+0x1508] ;  /* 0x00150800013a7983 */ /* 0x000ee80000100800 */
[----:B------:R2:W3:Y:S02]  /*1f330*/  @P0 LDG.E.U16 R46, desc[UR6][R4.64] ;  /* 0x00000006042e0981 */ /* 0x0004e4000c1e1500 */
[----:B--2---:R-:W-:Y:S01]  /*1f340*/  @P0 MOV R4, R31 ;  /* 0x0000001f00040202 */ /* 0x004fe20000000f00 */
[----:B------:R-:W-:-:S05]  /*1f350*/  @P0 IMAD.MOV.U32 R5, RZ, RZ, R53 ;  /* 0x000000ffff050224 */ /* 0x000fca00078e0035 */
[----:B------:R0:W2:Y:S01]  /*1f360*/  @P0 LDG.E.U16 R45, desc[UR6][R4.64] ;  /* 0x00000006042d0981 */ /* 0x0000a2000c1e1500 */
[----:B------:R-:W-:Y:S02]  /*1f370*/  PRMT R44, RZ, 0x7610, R44 ;  /* 0x00007610ff2c7816 */ /* 0x000fe4000000002c */
[----:B------:R-:W-:Y:S01]  /*1f380*/  PRMT R43, RZ, 0x7610, R43 ;  /* 0x00007610ff2b7816 */ /* 0x000fe2000000002b */
[----:B0-----:R-:W-:Y:S02]  /*1f390*/  @P0 IMAD.MOV.U32 R4, RZ, RZ, R2 ;  /* 0x000000ffff040224 */ /* 0x001fe400078e0002 */
[----:B------:R-:W-:-:S05]  /*1f3a0*/  @P0 IMAD.MOV.U32 R5, RZ, RZ, R30 ;  /* 0x000000ffff050224 */ /* 0x000fca00078e001e */
[----:B------:R4:W2:Y:S02]  /*1f3b0*/  @P0 LDG.E.U16 R44, desc[UR6][R4.64] ;  /* 0x00000006042c0981 */ /* 0x0008a4000c1e1500 */
[----:B----4-:R-:W-:Y:S02]  /*1f3c0*/  @P0 IMAD.MOV.U32 R4, RZ, RZ, R57 ;  /* 0x000000ffff040224 */ /* 0x010fe400078e0039 */
[----:B---3--:R-:W-:Y:S01]  /*1f3d0*/  @P0 IMAD.MOV.U32 R5, RZ, RZ, R58 ;  /* 0x000000ffff050224 */ /* 0x008fe200078e003a */
[----:B------:R-:W-:Y:S04]  /*1f3e0*/  STL [R1+0x35bc], R46 ;  /* 0x0035bc2e01007387 */ /* 0x000fe80000100800 */
[----:B------:R-:W3:Y:S04]  /*1f3f0*/  LDL R60, [R1+0x14e0] ;  /* 0x0014e000013c7983 */ /* 0x000ee80000100800 */
[----:B------:R-:W4:Y:S04]  /*1f400*/  LDL R59, [R1+0x14e4] ;  /* 0x0014e400013b7983 */ /* 0x000f280000100800 */
[----:B------:R3:W4:Y:S04]  /*1f410*/  @P0 LDG.E.U16 R43, desc[UR6][R4.64] ;  /* 0x00000006042b0981 */ /* 0x000728000c1e1500 */
[----:B--2---:R-:W-:Y:S04]  /*1f420*/  STL [R1+0x35c0], R45 ;  /* 0x0035c02d01007387 */ /* 0x004fe80000100800 */
[----:B------:R-:W2:Y:S04]  /*1f430*/  LDL R53, [R1+0x14d8] ;  /* 0x0014d80001357983 */ /* 0x000ea80000100800 */
[----:B------:R-:W2:Y:S01]  /*1f440*/  LDL R31, [R1+0x14dc] ;  /* 0x0014dc00011f7983 */ /* 0x000ea20000100800 */
[----:B------:R-:W-:-:S03]  /*1f450*/  ISETP.GT.AND P1, PT, R29, 0x34, PT ;  /* 0x000000341d00780c */ /* 0x000fc60003f24270 */
[----:B------:R-:W2:Y:S04]  /*1f460*/  LDL R30, [R1+0x14d0] ;  /* 0x0014d000011e7983 */ /* 0x000ea80000100800 */
[----:B------:R-:W2:Y:S01]  /*1f470*/  LDL R2, [R1+0x14d4] ;  /* 0x0014d40001027983 */ /* 0x000ea20000100800 */
[----:B------:R-:W-:-:S03]  /*1f480*/  PRMT R42, RZ, 0x7610, R42 ;  /* 0x00007610ff2a7816 */ /* 0x000fc6000000002a */
[----:B------:R-:W-:Y:S04]  /*1f490*/  STL [R1+0x35c4], R44 ;  /* 0x0035c42c01007387 */ /* 0x000fe80000100800 */
[----:B------:R-:W2:Y:S04]  /*1f4a0*/  LDL R58, [R1+0x14c8] ;  /* 0x0014c800013a7983 */ /* 0x000ea80000100800 */
[----:B------:R-:W2:Y:S01]  /*1f4b0*/  LDL R57, [R1+0x14cc] ;  /* 0x0014cc0001397983 */ /* 0x000ea20000100800 */
[----:B---3--:R-:W-:Y:S02]  /*1f4c0*/  @P1 IMAD.MOV.U32 R5, RZ, RZ, R60 ;  /* 0x000000ffff051224 */ /* 0x008fe400078e003c */
[----:B----4-:R-:W-:Y:S01]  /*1f4d0*/  @P1 IMAD.MOV.U32 R4, RZ, RZ, R59 ;  /* 0x000000ffff041224 */ /* 0x010fe200078e003b */
[----:B------:R-:W-:Y:S04]  /*1f4e0*/  STL [R1+0x35c8], R43 ;  /* 0x0035c82b01007387 */ /* 0x000fe80000100800 */
[----:B------:R-:W3:Y:S04]  /*1f4f0*/  LDL R60, [R1+0x14c0] ;  /* 0x0014c000013c7983 */ /* 0x000ee80000100800 */
[----:B------:R-:W4:Y:S04]  /*1f500*/  LDL R59, [R1+0x14c4] ;  /* 0x0014c400013b7983 */ /* 0x000f280000100800 */
[----:B------:R2:W4:Y:S02]  /*1f510*/  @P1 LDG.E.U16 R42, desc[UR6][R4.64] ;  /* 0x00000006042a1981 */ /* 0x000524000c1e1500 */
[----:B--2---:R-:W-:-:S02]  /*1f520*/  @P1 IMAD.MOV.U32 R5, RZ, RZ, R53 ;  /* 0x000000ffff051224 */ /* 0x004fc400078e0035 */
[----:B------:R-:W-:Y:S01]  /*1f530*/  @P1 IMAD.MOV.U32 R4, RZ, RZ, R31 ;  /* 0x000000ffff041224 */ /* 0x000fe200078e001f */
[----:B------:R-:W2:Y:S04]  /*1f540*/  LDL R53, [R1+0x14b8] ;  /* 0x0014b80001357983 */ /* 0x000ea80000100800 */
[----:B------:R-:W2:Y:S01]  /*1f550*/  LDL R31, [R1+0x14bc] ;  /* 0x0014bc00011f7983 */ /* 0x000ea20000100800 */
[----:B------:R-:W-:Y:S02]  /*1f560*/  PRMT R41, RZ, 0x7610, R41 ;  /* 0x00007610ff297816 */ /* 0x000fe40000000029 */
[----:B------:R-:W-:Y:S02]  /*1f570*/  PRMT R40, RZ, 0x7610, R40 ;  /* 0x00007610ff287816 */ /* 0x000fe40000000028 */
[----:B------:R-:W-:-:S02]  /*1f580*/  ISETP.GT.AND P0, PT, R29, 0x35, PT ;  /* 0x000000351d00780c */ /* 0x000fc40003f04270 */
[----:B------:R0:W2:Y:S01]  /*1f590*/  @P1 LDG.E.U16 R41, desc[UR6][R4.64] ;  /* 0x0000000604291981 */ /* 0x0000a2000c1e1500 */
[----:B------:R-:W-:Y:S01]  /*1f5a0*/  PRMT R39, RZ, 0x7610, R39 ;  /* 0x00007610ff277816 */ /* 0x000fe20000000027 */
[----:B0-----:R-:W-:Y:S02]  /*1f5b0*/  @P1 IMAD.MOV.U32 R4, RZ, RZ, R2 ;  /* 0x000000ffff041224 */ /* 0x001fe400078e0002 */
[----:B------:R-:W-:Y:S01]  /*1f5c0*/  @P1 IMAD.MOV.U32 R5, RZ, RZ, R30 ;  /* 0x000000ffff051224 */ /* 0x000fe200078e001e */
[----:B------:R-:W2:Y:S04]  /*1f5d0*/  LDL R2, [R1+0x14b4] ;  /* 0x0014b40001027983 */ /* 0x000ea80000100800 */
[----:B------:R-:W2:Y:S04]  /*1f5e0*/  LDL R30, [R1+0x14b0] ;  /* 0x0014b000011e7983 */ /* 0x000ea80000100800 */
[----:B------:R0:W2:Y:S01]  /*1f5f0*/  @P1 LDG.E.U16 R40, desc[UR6][R4.64] ;  /* 0x0000000604281981 */ /* 0x0000a2000c1e1500 */
[----:B------:R-:W-:Y:S01]  /*1f600*/  PRMT R38, RZ, 0x7610, R38 ;  /* 0x00007610ff267816 */ /* 0x000fe20000000026 */
[----:B0-----:R-:W-:-:S02]  /*1f610*/  @P1 IMAD.MOV.U32 R4, RZ, RZ, R57 ;  /* 0x000000ffff041224 */ /* 0x001fc400078e0039 */
[----:B------:R-:W-:Y:S01]  /*1f620*/  @P1 IMAD.MOV.U32 R5, RZ, RZ, R58 ;  /* 0x000000ffff051224 */ /* 0x000fe200078e003a */
[----:B------:R-:W2:Y:S04]  /*1f630*/  LDL R57, [R1+0x14ac] ;  /* 0x0014ac0001397983 */ /* 0x000ea80000100800 */
[----:B------:R-:W2:Y:S04]  /*1f640*/  LDL R58, [R1+0x14a8] ;  /* 0x0014a800013a7983 */ /* 0x000ea80000100800 */
[----:B------:R3:W2:Y:S02]  /*1f650*/  @P1 LDG.E.U16 R39, desc[UR6][R4.64] ;  /* 0x0000000604271981 */ /* 0x0006a4000c1e1500 */
[----:B---3--:R-:W-:-:S02]  /*1f660*/  @P0 IMAD.MOV.U32 R5, RZ, RZ, R60 ;  /* 0x000000ffff050224 */ /* 0x008fc400078e003c */
[----:B----4-:R-:W-:Y:S01]  /*1f670*/  @P0 IMAD.MOV.U32 R4, RZ, RZ, R59 ;  /* 0x000000ffff040224 */ /* 0x010fe200078e003b */
[----:B------:R-:W-:Y:S02]  /*1f680*/  PRMT R37, RZ, 0x7610, R37 ;  /* 0x00007610ff257816 */ /* 0x000fe40000000025 */
[----:B------:R-:W-:Y:S02]  /*1f690*/  PRMT R36, RZ, 0x7610, R36 ;  /* 0x00007610ff247816 */ /* 0x000fe40000000024 */
[----:B------:R-:W-:Y:S02]  /*1f6a0*/  ISETP.GT.AND P1, PT, R29, 0x36, PT ;  /* 0x000000361d00780c */ /* 0x000fe40003f24270 */
[----:B------:R-:W-:Y:S01]  /*1f6b0*/  PRMT R35, RZ, 0x7610, R35 ;  /* 0x00007610ff237816 */ /* 0x000fe20000000023 */
[----:B------:R2:W3:Y:S01]  /*1f6c0*/  @P0 LDG.E.U16 R38, desc[UR6][R4.64] ;  /* 0x0000000604260981 */ /* 0x0004e2000c1e1500 */
[----:B------:R-:W-:-:S03]  /*1f6d0*/  PRMT R34, RZ, 0x7610, R34 ;  /* 0x00007610ff227816 */ /* 0x000fc60000000022 */
[----:B------:R-:W4:Y:S04]  /*1f6e0*/  LDL R60, [R1+0x1458] ;  /* 0x00145800013c7983 */ /* 0x000f280000100800 */
[----:B------:R-:W3:Y:S01]  /*1f6f0*/  LDL R59, [R1+0x145c] ;  /* 0x00145c00013b7983 */ /* 0x000ee20000100800 */
[----:B--2---:R-:W-:Y:S02]  /*1f700*/  @P0 IMAD.MOV.U32 R5, RZ, RZ, R53 ;  /* 0x000000ffff050224 */ /* 0x004fe400078e0035 */
[----:B------:R-:W-:Y:S01]  /*1f710*/  @P0 IMAD.MOV.U32 R4, RZ, RZ, R31 ;  /* 0x000000ffff040224 */ /* 0x000fe200078e001f */
[----:B------:R-:W2:Y:S04]  /*1f720*/  LDL R53, [R1+0x14a0] ;  /* 0x0014a00001357983 */ /* 0x000ea80000100800 */
[----:B------:R-:W4:Y:S04]  /*1f730*/  LDL R31, [R1+0x14a4] ;  /* 0x0014a400011f7983 */ /* 0x000f280000100800 */
[----:B------:R0:W3:Y:S02]  /*1f740*/  @P0 LDG.E.U16 R37, desc[UR6][R4.64] ;  /* 0x0000000604250981 */ /* 0x0000e4000c1e1500 */
[----:B0-----:R-:W-:-:S02]  /*1f750*/  @P0 IMAD.MOV.U32 R4, RZ, RZ, R2 ;  /* 0x000000ffff040224 */ /* 0x001fc400078e0002 */
[----:B------:R-:W-:Y:S01]  /*1f760*/  @P0 IMAD.MOV.U32 R5, RZ, RZ, R30 ;  /* 0x000000ffff050224 */ /* 0x000fe200078e001e */
[----:B------:R-:W3:Y:S04]  /*1f770*/  LDL R2, [R1+0x1464] ;  /* 0x0014640001027983 */ /* 0x000ee80000100800 */
[----:B------:R-:W3:Y:S04]  /*1f780*/  LDL R30, [R1+0x1460] ;  /* 0x00146000011e7983 */ /* 0x000ee80000100800 */
[----:B------:R0:W3:Y:S02]  /*1f790*/  @P0 LDG.E.U16 R36, desc[UR6][R4.64] ;  /* 0x0000000604240981 */ /* 0x0000e4000c1e1500 */
[----:B0-----:R-:W-:-:S02]  /*1f7a0*/  @P0 IMAD.MOV.U32 R4, RZ, RZ, R57 ;  /* 0x000000ffff040224 */ /* 0x001fc400078e0039 */
[----:B------:R-:W-:Y:S01]  /*1f7b0*/  @P0 IMAD.MOV.U32 R5, RZ, RZ, R58 ;  /* 0x000000ffff050224 */ /* 0x000fe200078e003a */
[----:B------:R-:W3:Y:S04]  /*1f7c0*/  LDL R57, [R1+0x1454] ;  /* 0x0014540001397983 */ /* 0x000ee80000100800 */
[----:B------:R-:W3:Y:S04]  /*1f7d0*/  LDL R58, [R1+0x1450] ;  /* 0x00145000013a7983 */ /* 0x000ee80000100800 */
[----:B------:R2:W3:Y:S02]  /*1f7e0*/  @P0 LDG.E.U16 R35, desc[UR6][R4.64] ;  /* 0x0000000604230981 */ /* 0x0004e4000c1e1500 */
[----:B--2---:R-:W-:-:S02]  /*1f7f0*/  @P1 IMAD.MOV.U32 R5, RZ, RZ, R53 ;  /* 0x000000ffff051224 */ /* 0x004fc400078e0035 */
[----:B----4-:R-:W-:Y:S01]  /*1f800*/  @P1 IMAD.MOV.U32 R4, RZ, RZ, R31 ;  /* 0x000000ffff041224 */ /* 0x010fe200078e001f */
[----:B------:R-:W-:Y:S01]  /*1f810*/  ISETP.GT.AND P0, PT, R29, 0x38, PT ;  /* 0x000000381d00780c */ /* 0x000fe20003f04270 */
[----:B------:R-:W2:Y:S04]  /*1f820*/  LDL R53, [R1+0x1448] ;  /* 0x0014480001357983 */ /* 0x000ea80000100800 */
[----:B------:R3:W4:Y:S04]  /*1f830*/  @P1 LDG.E.U16 R34, desc[UR6][R4.64] ;  /* 0x0000000604221981 */ /* 0x000728000c1e1500 */
[----:B------:R-:W2:Y:S04]  /*1f840*/  LDL R31, [R1+0x144c] ;  /* 0x00144c00011f7983 */ /* 0x000ea80000100800 */
[----:B---3--:R-:W-:Y:S01]  /*1f850*/  @P0 MOV R4, R2 ;  /* 0x0000000200040202 */ /* 0x008fe20000000f00 */
[----:B------:R-:W-:Y:S01]  /*1f860*/  @P0 IMAD.MOV.U32 R5, RZ, RZ, R30 ;  /* 0x000000ffff050224 */ /* 0x000fe200078e001e */
[----:B------:R-:W-:-:S02]  /*1f870*/  PRMT R28, RZ, 0x7610, R28 ;  /* 0x00007610ff1c7816 */ /* 0x000fc4000000001c */
[----:B------:R-:W-:-:S04]  /*1f880*/  PRMT R27, RZ, 0x7610, R27 ;  /* 0x00007610ff1b7816 */ /* 0x000fc8000000001b */
[----:B------:R0:W3:Y:S04]  /*1f890*/  @P0 LDG.E.U16 R28, desc[UR6][R4.64] ;  /* 0x00000006041c0981 */ /* 0x0000e8000c1e1500 */
[----:B----4-:R-:W-:Y:S04]  /*1f8a0*/  STL [R1+0x35cc], R34 ;  /* 0x0035cc2201007387 */ /* 0x010fe80000100800 */
[----:B------:R-:W4:Y:S04]  /*1f8b0*/  LDL R30, [R1+0x13e0] ;  /* 0x0013e000011e7983 */ /* 0x000f280000100800 */
[----:B------:R-:W3:Y:S01]  /*1f8c0*/  LDL R2, [R1+0x13e4] ;  /* 0x0013e40001027983 */ /* 0x000ee20000100800 */
[----:B0-----:R-:W-:-:S02]  /*1f8d0*/  @P0 IMAD.MOV.U32 R4, RZ, RZ, R59 ;  /* 0x000000ffff040224 */ /* 0x001fc400078e003b */
[----:B------:R-:W-:Y:S01]  /*1f8e0*/  @P0 IMAD.MOV.U32 R5, RZ, RZ, R60 ;  /* 0x000000ffff050224 */ /* 0x000fe200078e003c */
[----:B------:R-:W3:Y:S04]  /*1f8f0*/  LDL R59, [R1+0x13dc] ;  /* 0x0013dc00013b7983 */ /* 0x000ee80000100800 */
[----:B------:R-:W3:Y:S04]  /*1f900*/  LDL R60, [R1+0x13d8] ;  /* 0x0013d800013c7983 */ /* 0x000ee80000100800 */
[----:B------:R0:W3:Y:S01]  /*1f910*/  @P0 LDG.E.U16 R27, desc[UR6][R4.64] ;  /* 0x00000006041b0981 */ /* 0x0000e2000c1e1500 */
[----:B------:R-:W-:-:S02]  /*1f920*/  PRMT R26, RZ, 0x7610, R26 ;  /* 0x00007610ff1a7816 */ /* 0x000fc4000000001a */
[----:B------:R-:W-:Y:S02]  /*1f930*/  ISETP.GT.AND P2, PT, R29, 0x3c, PT ;  /* 0x0000003c1d00780c */ /* 0x000fe40003f44270 */
[----:B------:R-:W-:Y:S01]  /*1f940*/  PRMT R25, RZ, 0x7610, R25 ;  /* 0x00007610ff197816 */ /* 0x000fe20000000019 */
[----:B0-----:R-:W-:Y:S02]  /*1f950*/  @P0 IMAD.MOV.U32 R4, RZ, RZ, R57 ;  /* 0x000000ffff040224 */ /* 0x001fe400078e0039 */
[----:B------:R-:W-:Y:S01]  /*1f960*/  @P0 IMAD.MOV.U32 R5, RZ, RZ, R58 ;  /* 0x000000ffff050224 */ /* 0x000fe200078e003a */
[----:B------:R-:W3:Y:S04]  /*1f970*/  LDL R57, [R1+0x13d4] ;  /* 0x0013d40001397983 */ /* 0x000ee80000100800 */
[----:B------:R-:W3:Y:S04]  /*1f980*/  LDL R58, [R1+0x13d0] ;  /* 0x0013d000013a7983 */ /* 0x000ee80000100800 */
[----:B------:R2:W3:Y:S02]  /*1f990*/  @P0 LDG.E.U16 R26, desc[UR6][R4.64] ;  /* 0x00000006041a0981 */ /* 0x0004e4000c1e1500 */
[----:B--2---:R-:W-:-:S02]  /*1f9a0*/  @P0 IMAD.MOV.U32 R4, RZ, RZ, R31 ;  /* 0x000000ffff040224 */ /* 0x004fc400078e001f */
[----:B------:R-:W-:Y:S01]  /*1f9b0*/  @P0 IMAD.MOV.U32 R5, RZ, RZ, R53 ;  /* 0x000000ffff050224 */ /* 0x000fe200078e0035 */
[----:B------:R-:W2:Y:S04]  /*1f9c0*/  LDL R31, [R1+0x13cc] ;  /* 0x0013cc00011f7983 */ /* 0x000ea80000100800 */
[----:B------:R-:W2:Y:S04]  /*1f9d0*/  LDL R53, [R1+0x13c8] ;  /* 0x0013c80001357983 */ /* 0x000ea80000100800 */
[----:B------:R4:W2:Y:S02]  /*1f9e0*/  @P0 LDG.E.U16 R25, desc[UR6][R4.64] ;  /* 0x0000000604190981 */ /* 0x0008a4000c1e1500 */
[----:B----4-:R-:W-:-:S02]  /*1f9f0*/  @P2 IMAD.MOV.U32 R5, RZ, RZ, R30 ;  /* 0x000000ffff052224 */ /* 0x010fc400078e001e */
[----:B---3--:R-:W-:Y:S01]  /*1fa00*/  @P2 IMAD.MOV.U32 R4, RZ, RZ, R2 ;  /* 0x000000ffff042224 */ /* 0x008fe200078e0002 */
[----:B------:R-:W3:Y:S04]  /*1fa10*/  LDL R30, [R1+0x1498] ;  /* 0x00149800011e7983 */ /* 0x000ee80000100800 */
[----:B------:R-:W4:Y:S01]  /*1fa20*/  LDL R2, [R1+0x149c] ;  /* 0x00149c0001027983 */ /* 0x000f220000100800 */
[----:B------:R-:W-:Y:S02]  /*1fa30*/  PRMT R24, RZ, 0x7610, R24 ;  /* 0x00007610ff187816 */ /* 0x000fe40000000018 */
[----:B------:R-:W-:-:S04]  /*1fa40*/  PRMT R23, RZ, 0x7610, R23 ;  /* 0x00007610ff177816 */ /* 0x000fc80000000017 */
[----:B------:R0:W4:Y:S01]  /*1fa50*/  @P2 LDG.E.U16 R24, desc[UR6][R4.64] ;  /* 0x0000000604182981 */ /* 0x000122000c1e1500 */
[----:B------:R-:W-:Y:S01]  /*1fa60*/  PRMT R22, RZ, 0x7610, R22 ;  /* 0x00007610ff167816 */ /* 0x000fe20000000016 */
[----:B0-----:R-:W-:Y:S02]  /*1fa70*/  @P2 IMAD.MOV.U32 R4, RZ, RZ, R59 ;  /* 0x000000ffff042224 */ /* 0x001fe400078e003b */
[----:B------:R-:W-:Y:S01]  /*1fa80*/  @P2 IMAD.MOV.U32 R5, RZ, RZ, R60 ;  /* 0x000000ffff052224 */ /* 0x000fe200078e003c */
[----:B------:R-:W-:Y:S02]  /*1fa90*/  PRMT R21, RZ, 0x7610, R21 ;  /* 0x00007610ff157816 */ /* 0x000fe40000000015 */
[----:B------:R-:W-:Y:S01]  /*1faa0*/  PRMT R33, RZ, 0x7610, R33 ;  /* 0x00007610ff217816 */ /* 0x000fe20000000021 */
[----:B------:R-:W4:Y:S04]  /*1fab0*/  LDL R60, [R1+0x1440] ;  /* 0x00144000013c7983 */ /* 0x000f280000100800 */
[----:B------:R0:W4:Y:S04]  /*1fac0*/  @P2 LDG.E.U16 R23, desc[UR6][R4.64] ;  /* 0x0000000604172981 */ /* 0x000128000c1e1500 */
[----:B------:R-:W4:Y:S01]  /*1fad0*/  LDL R59, [R1+0x1444] ;  /* 0x00144400013b7983 */ /* 0x000f220000100800 */
[----:B0-----:R-:W-:-:S02]  /*1fae0*/  @P2 IMAD.MOV.U32 R4, RZ, RZ, R57 ;  /* 0x000000ffff042224 */ /* 0x001fc400078e0039 */
[----:B------:R-:W-:Y:S01]  /*1faf0*/  @P2 IMAD.MOV.U32 R5, RZ, RZ, R58 ;  /* 0x000000ffff052224 */ /* 0x000fe200078e003a */
[----:B------:R-:W4:Y:S04]  /*1fb00*/  LDL R57, [R1+0x143c] ;  /* 0x00143c0001397983 */ /* 0x000f280000100800 */
[----:B------:R-:W4:Y:S04]  /*1fb10*/  LDL R58, [R1+0x1438] ;  /* 0x00143800013a7983 */ /* 0x000f280000100800 */
[----:B------:R2:W4:Y:S02]  /*1fb20*/  @P2 LDG.E.U16 R22, desc[UR6][R4.64] ;  /* 0x0000000604162981 */ /* 0x000524000c1e1500 */
[----:B--2---:R-:W-:-:S02]  /*1fb30*/  @P2 IMAD.MOV.U32 R4, RZ, RZ, R31 ;  /* 0x000000ffff042224 */ /* 0x004fc400078e001f */
[----:B------:R-:W-:Y:S01]  /*1fb40*/  @P2 IMAD.MOV.U32 R5, RZ, RZ, R53 ;  /* 0x000000ffff052224 */ /* 0x000fe200078e0035 */
[----:B------:R-:W-:Y:S01]  /*1fb50*/  ISETP.GT.AND P0, PT, R29, 0x39, PT ;  /* 0x000000391d00780c */ /* 0x000fe20003f04270 */
[----:B------:R-:W2:Y:S04]  /*1fb60*/  LDL R53, [R1+0x1430] ;  /* 0x0014300001357983 */ /* 0x000ea80000100800 */
[----:B------:R3:W2:Y:S04]  /*1fb70*/  @P2 LDG.E.U16 R21, desc[UR6][R4.64] ;  /* 0x0000000604152981 */ /* 0x0006a8000c1e1500 */
[----:B------:R-:W2:Y:S01]  /*1fb80*/  LDL R31, [R1+0x1434] ;  /* 0x00143400011f7983 */ /* 0x000ea20000100800 */
[----:B---3--:R-:W-:-:S02]  /*1fb90*/  @P1 IMAD.MOV.U32 R5, RZ, RZ, R30 ;  /* 0x000000ffff051224 */ /* 0x008fc400078e001e */
[----:B----4-:R-:W-:Y:S01]  /*1fba0*/  @P1 IMAD.MOV.U32 R4, RZ, RZ, R2 ;  /* 0x000000ffff041224 */ /* 0x010fe200078e0002 */
[----:B------:R-:W3:Y:S04]  /*1fbb0*/  LDL R30, [R1+0x1428] ;  /* 0x00142800011e7983 */ /* 0x000ee80000100800 */
[----:B------:R-:W4:Y:S04]  /*1fbc0*/  LDL R2, [R1+0x142c] ;  /* 0x00142c0001027983 */ /* 0x000f280000100800 */
[----:B------:R0:W3:Y:S01]  /*1fbd0*/  @P1 LDG.E.U16 R33, desc[UR6][R4.64] ;  /* 0x0000000604211981 */ /* 0x0000e2000c1e1500 */
[----:B------:R-:W-:-:S02]  /*1fbe0*/  PRMT R20, RZ, 0x7610, R20 ;  /* 0x00007610ff147816 */ /* 0x000fc40000000014 */
[----:B------:R-:W-:Y:S01]  /*1fbf0*/  PRMT R19, RZ, 0x7610, R19 ;  /* 0x00007610ff137816 */ /* 0x000fe20000000013 */
[----:B0-----:R-:W-:Y:S02]  /*1fc00*/  @P0 IMAD.MOV.U32 R5, RZ, RZ, R60 ;  /* 0x000000ffff050224 */ /* 0x001fe400078e003c */
[----:B------:R-:W-:-:S05]  /*1fc10*/  @P0 IMAD.MOV.U32 R4, RZ, RZ, R59 ;  /* 0x000000ffff040224 */ /* 0x000fca00078e003b */
[----:B------:R0:W4:Y:S02]  /*1fc20*/  @P0 LDG.E.U16 R20, desc[UR6][R4.64] ;  /* 0x0000000604140981 */ /* 0x000124000c1e1500 */
[----:B0-----:R-:W-:Y:S02]  /*1fc30*/  @P0 IMAD.MOV.U32 R4, RZ, RZ, R57 ;  /* 0x000000ffff040224 */ /* 0x001fe400078e0039 */
[----:B------:R-:W-:-:S05]  /*1fc40*/  @P0 IMAD.MOV.U32 R5, RZ, RZ, R58 ;  /* 0x000000ffff050224 */ /* 0x000fca00078e003a */
[----:B------:R2:W4:Y:S02]  /*1fc50*/  @P0 LDG.E.U16 R19, desc[UR6][R4.64] ;  /* 0x0000000604130981 */ /* 0x000524000c1e1500 */
[----:B--2---:R-:W-:Y:S02]  /*1fc60*/  @P0 IMAD.MOV.U32 R5, RZ, RZ, R53 ;  /* 0x000000ffff050224 */ /* 0x004fe400078e0035 */
[----:B---3--:R0:W-:Y:S04]  /*1fc70*/  STL [R1+0x35d0], R33 ;  /* 0x0035d02101007387 */ /* 0x0081e80000100800 */
[----:B------:R-:W2:Y:S04]  /*1fc80*/  LDL R61, [R1+0x13c0] ;  /* 0x0013c000013d7983 */ /* 0x000ea80000100800 */
[----:B------:R-:W3:Y:S04]  /*1fc90*/  LDL R60, [R1+0x13c4] ;  /* 0x0013c400013c7983 */ /* 0x000ee80000100800 */
[----:B------:R-:W3:Y:S04]  /*1fca0*/  LDL R59, [R1+0x13b8] ;  /* 0x0013b800013b7983 */ /* 0x000ee80000100800 */
[----:B------:R-:W3:Y:S04]  /*1fcb0*/  LDL R58, [R1+0x13bc] ;  /* 0x0013bc00013a7983 */ /* 0x000ee80000100800 */
[----:B------:R-:W3:Y:S04]  /*1fcc0*/  LDL R57, [R1+0x13b0] ;  /* 0x0013b00001397983 */ /* 0x000ee80000100800 */
[----:B------:R-:W3:Y:S01]  /*1fcd0*/  LDL R53, [R1+0x13b4] ;  /* 0x0013b40001357983 */ /* 0x000ee20000100800 */
[----:B------:R-:W-:-:S02]  /*1fce0*/  PRMT R18, RZ, 0x7610, R18 ;  /* 0x00007610ff127816 */ /* 0x000fc40000000012 */
[----:B------:R-:W-:Y:S01]  /*1fcf0*/  ISETP.GT.AND P2, PT, R29, 0x3d, PT ;  /* 0x0000003d1d00780c */ /* 0x000fe20003f44270 */
[----:B------:R-:W-:Y:S01]  /*1fd00*/  @P0 IMAD.MOV.U32 R4, RZ, RZ, R31 ;  /* 0x000000ffff040224 */ /* 0x000fe200078e001f */
[----:B------:R-:W-:Y:S01]  /*1fd10*/  PRMT R17, RZ, 0x7610, R17 ;  /* 0x00007610ff117816 */ /* 0x000fe20000000011 */
[----:B0-----:R-:W3:Y:S04]  /*1fd20*/  LDL R33, [R1+0x13a8] ;  /* 0x0013a80001217983 */ /* 0x001ee80000100800 */
[----:B------:R4:W3:Y:S04]  /*1fd30*/  @P0 LDG.E.U16 R18, desc[UR6][R4.64] ;  /* 0x0000000604120981 */ /* 0x0008e8000c1e1500 */
[----:B------:R-:W3:Y:S01]  /*1fd40*/  LDL R31, [R1+0x13ac] ;  /* 0x0013ac00011f7983 */ /* 0x000ee20000100800 */
[----:B------:R-:W-:-:S02]  /*1fd50*/  PRMT R16, RZ, 0x7610, R16 ;  /* 0x00007610ff107816 */ /* 0x000fc40000000010 */
[----:B----4-:R-:W-:Y:S01]  /*1fd60*/  @P0 MOV R4, R2 ;  /* 0x0000000200040202 */ /* 0x010fe20000000f00 */
[----:B------:R-:W-:Y:S01]  /*1fd70*/  @P0 IMAD.MOV.U32 R5, RZ, RZ, R30 ;  /* 0x000000ffff050224 */ /* 0x000fe200078e001e */
[----:B------:R-:W4:Y:S04]  /*1fd80*/  LDL R2, [R1+0x1494] ;  /* 0x0014940001027983 */ /* 0x000f280000100800 */
[----:B------:R-:W4:Y:S04]  /*1fd90*/  LDL R30, [R1+0x1490] ;  /* 0x00149000011e7983 */ /* 0x000f280000100800 */
[----:B------:R2:W4:Y:S01]  /*1fda0*/  @P0 LDG.E.U16 R17, desc[UR6][R4.64] ;  /* 0x0000000604110981 */ /* 0x000522000c1e1500 */
[----:B------:R-:W-:Y:S01]  /*1fdb0*/  PRMT R15, RZ, 0x7610, R15 ;  /* 0x00007610ff0f7816 */ /* 0x000fe2000000000f */
[----:B--2---:R-:W-:-:S02]  /*1fdc0*/  @P2 IMAD.MOV.U32 R5, RZ, RZ, R61 ;  /* 0x000000ffff052224 */ /* 0x004fc400078e003d */
[----:B---3--:R-:W-:-:S05]  /*1fdd0*/  @P2 IMAD.MOV.U32 R4, RZ, RZ, R60 ;  /* 0x000000ffff042224 */ /* 0x008fca00078e003c */
[----:B------:R0:W2:Y:S02]  /*1fde0*/  @P2 LDG.E.U16 R16, desc[UR6][R4.64] ;  /* 0x0000000604102981 */ /* 0x0000a4000c1e1500 */
[----:B0-----:R-:W-:Y:S02]  /*1fdf0*/  @P2 IMAD.MOV.U32 R4, RZ, RZ, R58 ;  /* 0x000000ffff042224 */ /* 0x001fe400078e003a */
[----:B------:R-:W-:Y:S01]  /*1fe00*/  @P2 IMAD.MOV.U32 R5, RZ, RZ, R59 ;  /* 0x000000ffff052224 */ /* 0x000fe200078e003b */
[----:B------:R-:W3:Y:S04]  /*1fe10*/  LDL R58, [R1+0x148c] ;  /* 0x00148c00013a7983 */ /* 0x000ee80000100800 */
[----:B------:R-:W2:Y:S04]  /*1fe20*/  LDL R59, [R1+0x1488] ;  /* 0x00148800013b7983 */ /* 0x000ea80000100800 */
[----:B------:R0:W2:Y:S02]  /*1fe30*/  @P2 LDG.E.U16 R15, desc[UR6][R4.64] ;  /* 0x00000006040f2981 */ /* 0x0000a4000c1e1500 */
[----:B0-----:R-:W-:-:S02]  /*1fe40*/  @P2 IMAD.MOV.U32 R4, RZ, RZ, R53 ;  /* 0x000000ffff042224 */ /* 0x001fc400078e0035 */
[----:B------:R-:W-:Y:S01]  /*1fe50*/  @P2 IMAD.MOV.U32 R5, RZ, RZ, R57 ;  /* 0x000000ffff052224 */ /* 0x000fe200078e0039 */
[----:B------:R-:W2:Y:S04]  /*1fe60*/  LDL R53, [R1+0x1424] ;  /* 0x0014240001357983 */ /* 0x000ea80000100800 */
[----:B------:R-:W2:Y:S01]  /*1fe70*/  LDL R57, [R1+0x1420] ;  /* 0x0014200001397983 */ /* 0x000ea20000100800 */
[----:B------:R-:W-:Y:S02]  /*1fe80*/  PRMT R14, RZ, 0x7610, R14 ;  /* 0x00007610ff0e7816 */ /* 0x000fe4000000000e */
[----:B------:R-:W-:-:S04]  /*1fe90*/  PRMT R13, RZ, 0x7610, R13 ;  /* 0x00007610ff0d7816 */ /* 0x000fc8000000000d */
[----:B------:R0:W2:Y:S01]  /*1fea0*/  @P2 LDG.E.U16 R14, desc[UR6][R4.64] ;  /* 0x00000006040e2981 */ /* 0x0000a2000c1e1500 */
[----:B------:R-:W-:Y:S02]  /*1feb0*/  PRMT R32, RZ, 0x7610, R32 ;  /* 0x00007610ff207816 */ /* 0x000fe40000000020 */
[----:B------:R-:W-:Y:S01]  /*1fec0*/  ISETP.GT.AND P0, PT, R29, 0x3a, PT ;  /* 0x0000003a1d00780c */ /* 0x000fe20003f04270 */
[----:B0-----:R-:W-:Y:S02]  /*1fed0*/  @P2 IMAD.MOV.U32 R4, RZ, RZ, R31 ;  /* 0x000000ffff042224 */ /* 0x001fe400078e001f */
[----:B------:R-:W-:Y:S01]  /*1fee0*/  @P2 IMAD.MOV.U32 R5, RZ, RZ, R33 ;  /* 0x000000ffff052224 */ /* 0x000fe200078e0021 */
[----:B------:R-:W-:Y:S02]  /*1fef0*/  PRMT R12, RZ, 0x7610, R12 ;  /* 0x00007610ff0c7816 */ /* 0x000fe4000000000c */
[----:B------:R-:W-:Y:S01]  /*1ff00*/  PRMT R11, RZ, 0x7610, R11 ;  /* 0x00007610ff0b7816 */ /* 0x000fe2000000000b */
[----:B------:R-:W2:Y:S04]  /*1ff10*/  LDL R33, [R1+0x1418] ;  /* 0x0014180001217983 */ /* 0x000ea80000100800 */
[----:B------:R4:W2:Y:S04]  /*1ff20*/  @P2 LDG.E.U16 R13, desc[UR6][R4.64] ;  /* 0x00000006040d2981 */ /* 0x0008a8000c1e1500 */
[----:B------:R-:W2:Y:S01]  /*1ff30*/  LDL R31, [R1+0x141c] ;  /* 0x00141c00011f7983 */ /* 0x000ea20000100800 */
[----:B----4-:R-:W-:-:S02]  /*1ff40*/  @P1 IMAD.MOV.U32 R4, RZ, RZ, R2 ;  /* 0x000000ffff041224 */ /* 0x010fc400078e0002 */
[----:B------:R-:W-:Y:S01]  /*1ff50*/  @P1 IMAD.MOV.U32 R5, RZ, RZ, R30 ;  /* 0x000000ffff051224 */ /* 0x000fe200078e001e */
[----:B------:R-:W4:Y:S04]  /*1ff60*/  LDL R2, [R1+0x1414] ;  /* 0x0014140001027983 */ /* 0x000f280000100800 */
[----:B------:R-:W4:Y:S04]  /*1ff70*/  LDL R30, [R1+0x1410] ;  /* 0x00141000011e7983 */ /* 0x000f280000100800 */
[----:B------:R3:W4:Y:S02]  /*1ff80*/  @P1 LDG.E.U16 R32, desc[UR6][R4.64] ;  /* 0x0000000604201981 */ /* 0x000724000c1e1500 */
[----:B---3--:R-:W-:-:S02]  /*1ff90*/  @P1 IMAD.MOV.U32 R4, RZ, RZ, R58 ;  /* 0x000000ffff041224 */ /* 0x008fc400078e003a */
[----:B--2---:R-:W-:-:S05]  /*1ffa0*/  @P1 IMAD.MOV.U32 R5, RZ, RZ, R59 ;  /* 0x000000ffff051224 */ /* 0x004fca00078e003b */
[----:B------:R0:W2:Y:S02]  /*1ffb0*/  @P1 LDG.E.U16 R12, desc[UR6][R4.64] ;  /* 0x00000006040c1981 */ /* 0x0000a4000c1e1500 */
[----:B0-----:R-:W-:Y:S02]  /*1ffc0*/  @P0 IMAD.MOV.U32 R4, RZ, RZ, R53 ;  /* 0x000000ffff040224 */ /* 0x001fe400078e0035 */
[----:B------:R-:W-:-:S05]  /*1ffd0*/  @P0 IMAD.MOV.U32 R5, RZ, RZ, R57 ;  /* 0x000000ffff050224 */ /* 0x000fca00078e0039 */
[----:B------:R0:W3:Y:S01]  /*1ffe0*/  @P0 LDG.E.U16 R11, desc[UR6][R4.64] ;  /* 0x00000006040b0981 */ /* 0x0000e2000c1e1500 */
[----:B------:R-:W-:Y:S01]  /*1fff0*/  PRMT R10, RZ, 0x7610, R10 ;  /* 0x00007610ff0a7816 */ /* 0x000fe2000000000a */
[----:B0-----:R-:W-:Y:S02]  /*20000*/  @P0 IMAD.MOV.U32 R5, RZ, RZ, R33 ;  /* 0x000000ffff050224 */ /* 0x001fe400078e0021 */
[----:B------:R-:W-:-:S05]  /*20010*/  @P0 IMAD.MOV.U32 R4, RZ, RZ, R31 ;  /* 0x000000ffff040224 */ /* 0x000fca00078e001f */
[----:B------:R0:W3:Y:S04]  /*20020*/  @P0 LDG.E.U16 R10, desc[UR6][R4.64] ;  /* 0x00000006040a0981 */ /* 0x0000e8000c1e1500 */
[----:B----4-:R-:W-:Y:S04]  /*20030*/  STL [R1+0x35d4], R32 ;  /* 0x0035d42001007387 */ /* 0x010fe80000100800 */
[----:B--2---:R-:W-:Y:S04]  /*20040*/  STL [R1+0x35d8], R12 ;  /* 0x0035d80c01007387 */ /* 0x004fe80000100800 */
[----:B------:R-:W2:Y:S04]  /*20050*/  LDL R58, [R1+0x1408] ;  /* 0x00140800013a7983 */ /* 0x000ea80000100800 */
[----:B------:R-:W4:Y:S04]  /*20060*/  LDL R57, [R1+0x140c] ;  /* 0x00140c0001397983 */ /* 0x000f280000100800 */
[----:B---3--:R1:W-:Y:S04]  /*20070*/  STL [R1+0x35dc], R11 ;  /* 0x0035dc0b01007387 */ /* 0x0083e80000100800 */
[----:B------:R-:W3:Y:S04]  /*20080*/  LDL R53, [R1+0x13a0] ;  /* 0x0013a00001357983 */ /* 0x000ee80000100800 */
[----:B-1----:R-:W3:Y:S01]  /*20090*/  LDL R11, [R1+0x13a4] ;  /* 0x0013a400010b7983 */ /* 0x002ee20000100800 */
[----:B------:R-:W-:-:S02]  /*200a0*/  PRMT R9, RZ, 0x7610, R9 ;  /* 0x00007610ff097816 */ /* 0x000fc40000000009 */
[----:B------:R-:W-:Y:S01]  /*200b0*/  ISETP.GT.AND P1, PT, R29, 0x3e, PT ;  /* 0x0000003e1d00780c */ /* 0x000fe20003f24270 */
[----:B0-----:R-:W-:Y:S02]  /*200c0*/  @P0 IMAD.MOV.U32 R4, RZ, RZ, R2 ;  /* 0x000000ffff040224 */ /* 0x001fe400078e0002 */
[----:B------:R-:W-:Y:S01]  /*200d0*/  @P0 IMAD.MOV.U32 R5, RZ, RZ, R30 ;  /* 0x000000ffff050224 */ /* 0x000fe200078e001e */
[----:B------:R-:W-:-:S04]  /*200e0*/  PRMT R8, RZ, 0x7610, R8 ;  /* 0x00007610ff087816 */ /* 0x000fc80000000008 */
[----:B------:R2:W3:Y:S01]  /*200f0*/  @P0 LDG.E.U16 R9, desc[UR6][R4.64] ;  /* 0x0000000604090981 */ /* 0x0004e2000c1e1500 */
[----:B------:R-:W-:-:S03]  /*20100*/  PRMT R7, RZ, 0x7610, R7 ;  /* 0x00007610ff077816 */ /* 0x000fc60000000007 */
[----:B------:R-:W-:Y:S04]  /*20110*/  STL [R1+0x35e0], R10 ;  /* 0x0035e00a01007387 */ /* 0x000fe80000100800 */
[----:B------:R-:W3:Y:S04]  /*20120*/  LDL R33, [R1+0x1398] ;  /* 0x0013980001217983 */ /* 0x000ee80000100800 */
[----:B------:R-:W3:Y:S04]  /*20130*/  LDL R31, [R1+0x139c] ;  /* 0x00139c00011f7983 */ /* 0x000ee80000100800 */
[----:B------:R-:W3:Y:S04]  /*20140*/  LDL R30, [R1+0x1390] ;  /* 0x00139000011e7983 */ /* 0x000ee80000100800 */
[----:B------:R-:W3:Y:S01]  /*20150*/  LDL R2, [R1+0x1394] ;  /* 0x0013940001027983 */ /* 0x000ee20000100800 */
[----:B--2---:R-:W-:-:S02]  /*20160*/  @P0 IMAD.MOV.U32 R5, RZ, RZ, R58 ;  /* 0x000000ffff050224 */ /* 0x004fc400078e003a */
[----:B----4-:R-:W-:-:S05]  /*20170*/  @P0 IMAD.MOV.U32 R4, RZ, RZ, R57 ;  /* 0x000000ffff040224 */ /* 0x010fca00078e0039 */
[----:B------:R3:W2:Y:S02]  /*20180*/  @P0 LDG.E.U16 R8, desc[UR6][R4.64] ;  /* 0x0000000604080981 */ /* 0x0006a4000c1e1500 */
[----:B---3--:R-:W-:Y:S02]  /*20190*/  @P1 IMAD.MOV.U32 R5, RZ, RZ, R53 ;  /* 0x000000ffff051224 */ /* 0x008fe400078e0035 */
[----:B------:R-:W-:-:S05]  /*201a0*/  @P1 IMAD.MOV.U32 R4, RZ, RZ, R11 ;  /* 0x000000ffff041224 */ /* 0x000fca00078e000b */
[----:B------:R0:W3:Y:S04]  /*201b0*/  @P1 LDG.E.U16 R7, desc[UR6][R4.64] ;  /* 0x0000000604071981 */ /* 0x0000e8000c1e1500 */
[----:B------:R1:W-:Y:S01]  /*201c0*/  STL [R1+0x35e4], R9 ;  /* 0x0035e40901007387 */ /* 0x0003e20000100800 */
[----:B------:R-:W-:Y:S02]  /*201d0*/  PRMT R6, RZ, 0x7610, R6 ;  /* 0x00007610ff067816 */ /* 0x000fe40000000006 */
[----:B0-----:R-:W-:Y:S01]  /*201e0*/  @P1 MOV R4, R31 ;  /* 0x0000001f00041202 */ /* 0x001fe20000000f00 */
[----:B------:R-:W-:-:S05]  /*201f0*/  @P1 IMAD.MOV.U32 R5, RZ, RZ, R33 ;  /* 0x000000ffff051224 */ /* 0x000fca00078e0021 */
[----:B------:R0:W4:Y:S04]  /*20200*/  @P1 LDG.E.U16 R6, desc[UR6][R4.64] ;  /* 0x0000000604061981 */ /* 0x000128000c1e1500 */
[----:B--2---:R-:W-:Y:S04]  /*20210*/  STL [R1+0x35e8], R8 ;  /* 0x0035e80801007387 */ /* 0x004fe80000100800 */
[----:B------:R-:W2:Y:S04]  /*20220*/  LDL R11, [R1+0x1388] ;  /* 0x00138800010b7983 */ /* 0x000ea80000100800 */
[----:B-1----:R-:W2:Y:S04]  /*20230*/  LDL R9, [R1+0x138c] ;  /* 0x00138c0001097983 */ /* 0x002ea80000100800 */
[----:B---3--:R1:W-:Y:S04]  /*20240*/  STL [R1+0x35ec], R7 ;  /* 0x0035ec0701007387 */ /* 0x0083e80000100800 */
[----:B------:R-:W3:Y:S04]  /*20250*/  LDL R57, [R1+0x1500] ;  /* 0x0015000001397983 */ /* 0x000ee80000100800 */
[----:B------:R-:W3:Y:S01]  /*20260*/  LDL R53, [R1+0x1504] ;  /* 0x0015040001357983 */ /* 0x000ee20000100800 */
[----:B0-----:R-:W-:Y:S01]  /*20270*/  PRMT R5, RZ, 0x7610, R5 ;  /* 0x00007610ff057816 */ /* 0x001fe20000000005 */
[----:B------:R-:W-:Y:S01]  /*20280*/  @P1 IMAD.MOV.U32 R31, RZ, RZ, R30 ;  /* 0x000000ffff1f1224 */ /* 0x000fe200078e001e */
[----:B------:R-:W-:Y:S01]  /*20290*/  ISETP.GT.AND P0, PT, R29, 0x33, PT ;  /* 0x000000331d00780c */ /* 0x000fe20003f04270 */
[----:B------:R-:W-:Y:S01]  /*202a0*/  @P1 IMAD.MOV.U32 R30, RZ, RZ, R2 ;  /* 0x000000ffff1e1224 */ /* 0x000fe200078e0002 */
[----:B------:R-:W-:-:S04]  /*202b0*/  PRMT R4, RZ, 0x7610, R4 ;  /* 0x00007610ff047816 */ /* 0x000fc80000000004 */
[----:B------:R2:W3:Y:S01]  /*202c0*/  @P1 LDG.E.U16 R5, desc[UR6][R30.64] ;  /* 0x000000061e051981 */ /* 0x0004e2000c1e1500 */
[----:B------:R-:W-:-:S03]  /*202d0*/  PRMT R52, RZ, 0x7610, R52 ;  /* 0x00007610ff347816 */ /* 0x000fc60000000034 */
[----:B----4-:R0:W-:Y:S04]  /*202e0*/  STL [R1+0x35f0], R6 ;  /* 0x0035f00601007387 */ /* 0x0101e80000100800 */
[----:B-1----:R-:W4:Y:S04]  /*202f0*/  LDL R7, [R1+0x14f8] ;  /* 0x0014f80001077983 */ /* 0x002f280000100800 */
[----:B------:R-:W4:Y:S04]  /*20300*/  LDL R33, [R1+0x14f0] ;  /* 0x0014f00001217983 */ /* 0x000f280000100800 */
[----:B------:R-:W4:Y:S04]  /*20310*/  LDL R2, [R1+0x14f4] ;  /* 0x0014f40001027983 */ /* 0x000f280000100800 */
[----:B0-----:R-:W4:Y:S01]  /*20320*/  LDL R6, [R1+0x14fc] ;  /* 0x0014fc0001067983 */ /* 0x001f220000100800 */
[----:B--2---:R-:W-:-:S02]  /*20330*/  @P1 IMAD.MOV.U32 R31, RZ, RZ, R11 ;  /* 0x000000ffff1f1224 */ /* 0x004fc400078e000b */
[----:B------:R-:W-:-:S05]  /*20340*/  @P1 IMAD.MOV.U32 R30, RZ, RZ, R9 ;  /* 0x000000ffff1e1224 */ /* 0x000fca00078e0009 */
[----:B------:R3:W2:Y:S02]  /*20350*/  @P1 LDG.E.U16 R4, desc[UR6][R30.64] ;  /* 0x000000061e041981 */ /* 0x0006a4000c1e1500 */
[----:B---3--:R-:W-:Y:S02]  /*20360*/  @P0 IMAD.MOV.U32 R31, RZ, RZ, R57 ;  /* 0x000000ffff1f0224 */ /* 0x008fe400078e0039 */
[----:B------:R-:W-:-:S05]  /*20370*/  @P0 IMAD.MOV.U32 R30, RZ, RZ, R53 ;  /* 0x000000ffff1e0224 */ /* 0x000fca00078e0035 */
[----:B------:R4:W3:Y:S04]  /*20380*/  @P0 LDG.E.U16 R52, desc[UR6][R30.64] ;  /* 0x000000061e340981 */ /* 0x0008e8000c1e1500 */
[----:B------:R-:W-:Y:S04]  /*20390*/  STL [R1+0x35f4], R5 ;  /* 0x0035f40501007387 */ /* 0x000fe80000100800 */
[----:B------:R-:W3:Y:S04]  /*203a0*/  LDL R11, [R1+0x14e8] ;  /* 0x0014e800010b7983 */ /* 0x000ee80000100800 */
[----:B------:R-:W3:Y:S01]  /*203b0*/  LDL R9, [R1+0x14ec] ;  /* 0x0014ec0001097983 */ /* 0x000ee20000100800 */
[----:B------:R-:W-:Y:S01]  /*203c0*/  PRMT R56, RZ, 0x7610, R56 ;  /* 0x00007610ff387816 */ /* 0x000fe20000000038 */
[----:B----4-:R-:W-:-:S02]  /*203d0*/  @P0 IMAD.MOV.U32 R31, RZ, RZ, R7 ;  /* 0x000000ffff1f0224 */ /* 0x010fc400078e0007 */
[----:B------:R-:W-:-:S05]  /*203e0*/  @P0 IMAD.MOV.U32 R30, RZ, RZ, R6 ;  /* 0x000000ffff1e0224 */ /* 0x000fca00078e0006 */
[----:B------:R0:W4:Y:S02]  /*203f0*/  @P0 LDG.E.U16 R56, desc[UR6][R30.64] ;  /* 0x000000061e380981 */ /* 0x000124000c1e1500 */
[----:B0-----:R-:W-:Y:S02]  /*20400*/  @P0 IMAD.MOV.U32 R30, RZ, RZ, R2 ;  /* 0x000000ffff1e0224 */ /* 0x001fe400078e0002 */
[----:B------:R-:W-:Y:S01]  /*20410*/  @P0 IMAD.MOV.U32 R31, RZ, RZ, R33 ;  /* 0x000000ffff1f0224 */ /* 0x000fe200078e0021 */
[----:B--2---:R-:W-:Y:S04]  /*20420*/  STL [R1+0x35f8], R4 ;  /* 0x0035f80401007387 */ /* 0x004fe80000100800 */
[----:B------:R-:W2:Y:S04]  /*20430*/  LDL R53, [R1+0x1480] ;  /* 0x0014800001357983 */ /* 0x000ea80000100800 */
[----:B---3--:R0:W-:Y:S04]  /*20440*/  STL [R1+0x2e0], R52 ;  /* 0x0002e03401007387 */ /* 0x0081e80000100800 */
[----:B------:R-:W3:Y:S04]  /*20450*/  LDL R7, [R1+0x1478] ;  /* 0x0014780001077983 */ /* 0x000ee80000100800 */
[----:B------:R-:W4:Y:S04]  /*20460*/  LDL R6, [R1+0x147c] ;  /* 0x00147c0001067983 */ /* 0x000f280000100800 */
[----:B------:R-:W3:Y:S04]  /*20470*/  LDL R33, [R1+0x1470] ;  /* 0x0014700001217983 */ /* 0x000ee80000100800 */
[----:B------:R-:W3:Y:S04]  /*20480*/  LDL R2, [R1+0x1474] ;  /* 0x0014740001027983 */ /* 0x000ee80000100800 */
[----:B0-----:R-:W4:Y:S01]  /*20490*/  LDL R52, [R1+0x1484] ;  /* 0x0014840001347983 */ /* 0x001f220000100800 */
[----:B------:R-:W-:-:S02]  /*204a0*/  PRMT R55, RZ, 0x7610, R55 ;  /* 0x00007610ff377816 */ /* 0x000fc40000000037 */
[----:B------:R-:W-:Y:S02]  /*204b0*/  ISETP.GT.AND P1, PT, R29, 0x37, PT ;  /* 0x000000371d00780c */ /* 0x000fe40003f24270 */
[----:B------:R-:W-:Y:S02]  /*204c0*/  PRMT R54, RZ, 0x7610, R54 ;  /* 0x00007610ff367816 */ /* 0x000fe40000000036 */
[----:B------:R0:W3:Y:S01]  /*204d0*/  @P0 LDG.E.U16 R55, desc[UR6][R30.64] ;  /* 0x000000061e370981 */ /* 0x0000e2000c1e1500 */
[----:B------:R-:W-:Y:S01]  /*204e0*/  PRMT R44, RZ, 0x7610, R44 ;  /* 0x00007610ff2c7816 */ /* 0x000fe2000000002c */
[----:B0-----:R-:W-:Y:S02]  /*204f0*/  @P0 IMAD.MOV.U32 R30, RZ, RZ, R9 ;  /* 0x000000ffff1e0224 */ /* 0x001fe400078e0009 */
[----:B------:R-:W-:Y:S01]  /*20500*/  @P0 IMAD.MOV.U32 R31, RZ, RZ, R11 ;  /* 0x000000ffff1f0224 */ /* 0x000fe200078e000b */
[----:B------:R-:W-:Y:S02]  /*20510*/  PRMT R34, RZ, 0x7610, R34 ;  /* 0x00007610ff227816 */ /* 0x000fe40000000022 */
[----:B------:R-:W-:Y:S01]  /*20520*/  PRMT R12, RZ, 0x7610, R12 ;  /* 0x00007610ff0c7816 */ /* 0x000fe2000000000c */
[----:B------:R-:W3:Y:S04]  /*20530*/  LDL R11, [R1+0x1468] ;  /* 0x00146800010b7983 */ /* 0x000ee80000100800 */
[----:B------:R2:W3:Y:S04]  /*20540*/  @P0 LDG.E.U16 R54, desc[UR6][R30.64] ;  /* 0x000000061e360981 */ /* 0x0004e8000c1e1500 */
[----:B------:R-:W3:Y:S01]  /*20550*/  LDL R9, [R1+0x146c] ;  /* 0x00146c0001097983 */ /* 0x000ee20000100800 */
[----:B--2---:R-:W-:-:S02]  /*20560*/  @P1 IMAD.MOV.U32 R31, RZ, RZ, R53 ;  /* 0x000000ffff1f1224 */ /* 0x004fc400078e0035 */
[----:B----4-:R-:W-:-:S05]  /*20570*/  @P1 IMAD.MOV.U32 R30, RZ, RZ, R52 ;  /* 0x000000ffff1e1224 */ /* 0x010fca00078e0034 */
[----:B------:R0:W2:Y:S02]  /*20580*/  @P1 LDG.E.U16 R44, desc[UR6][R30.64] ;  /* 0x000000061e2c1981 */ /* 0x0000a4000c1e1500 */
[----:B0-----:R-:W-:Y:S02]  /*20590*/  @P1 IMAD.MOV.U32 R30, RZ, RZ, R6 ;  /* 0x000000ffff1e1224 */ /* 0x001fe400078e0006 */
[----:B---3--:R-:W-:Y:S01]  /*205a0*/  @P1 IMAD.MOV.U32 R31, RZ, RZ, R7 ;  /* 0x000000ffff1f1224 */ /* 0x008fe200078e0007 */
[----:B------:R-:W3:Y:S04]  /*205b0*/  LDL R6, [R1+0x1404] ;  /* 0x0014040001067983 */ /* 0x000ee80000100800 */
[----:B------:R-:W4:Y:S04]  /*205c0*/  LDL R7, [R1+0x1400] ;  /* 0x0014000001077983 */ /* 0x000f280000100800 */
[----:B------:R0:W3:Y:S02]  /*205d0*/  @P1 LDG.E.U16 R34, desc[UR6][R30.64] ;  /* 0x000000061e221981 */ /* 0x0000e4000c1e1500 */
[----:B0-----:R-:W-:-:S02]  /*205e0*/  @P1 IMAD.MOV.U32 R30, RZ, RZ, R2 ;  /* 0x000000ffff1e1224 */ /* 0x001fc400078e0002 */
[----:B------:R-:W-:-:S05]  /*205f0*/  @P1 IMAD.MOV.U32 R31, RZ, RZ, R33 ;  /* 0x000000ffff1f1224 */ /* 0x000fca00078e0021 */
[----:B------:R0:W4:Y:S01]  /*20600*/  @P1 LDG.E.U16 R12, desc[UR6][R30.64] ;  /* 0x000000061e0c1981 */ /* 0x000122000c1e1500 */
[----:B------:R-:W-:Y:S02]  /*20610*/  ISETP.GT.AND P0, PT, R29, 0x3b, PT ;  /* 0x0000003b1d00780c */ /* 0x000fe40003f04270 */
[----:B------:R-:W-:Y:S01]  /*20620*/  PRMT R46, RZ, 0x7610, R46 ;  /* 0x00007610ff2e7816 */ /* 0x000fe2000000002e */
[----:B0-----:R-:W-:Y:S02]  /*20630*/  @P1 IMAD.MOV.U32 R31, RZ, RZ, R11 ;  /* 0x000000ffff1f1224 */ /* 0x001fe400078e000b */
[----:B------:R-:W-:-:S05]  /*20640*/  @P1 IMAD.MOV.U32 R30, RZ, RZ, R9 ;  /* 0x000000ffff1e1224 */ /* 0x000fca00078e0009 */
[----:B------:R0:W4:Y:S04]  /*20650*/  @P1 LDG.E.U16 R46, desc[UR6][R30.64] ;  /* 0x000000061e2e1981 */ /* 0x000128000c1e1500 */
[----:B--2---:R1:W-:Y:S04]  /*20660*/  STL [R1+0x2c0], R44 ;  /* 0x0002c02c01007387 */ /* 0x0043e80000100800 */
[----:B------:R-:W2:Y:S04]  /*20670*/  LDL R2, [R1+0x13fc] ;  /* 0x0013fc0001027983 */ /* 0x000ea80000100800 */
[----:B-1----:R-:W2:Y:S04]  /*20680*/  LDL R44, [R1+0x13f8] ;  /* 0x0013f800012c7983 */ /* 0x002ea80000100800 */
[----:B---3--:R1:W-:Y:S04]  /*20690*/  STL [R1+0x2b8], R34 ;  /* 0x0002b82201007387 */ /* 0x0083e80000100800 */
[----:B------:R-:W3:Y:S04]  /*206a0*/  LDL R33, [R1+0x13f4] ;  /* 0x0013f40001217983 */ /* 0x000ee80000100800 */
[----:B-1----:R-:W3:Y:S04]  /*206b0*/  LDL R34, [R1+0x13f0] ;  /* 0x0013f00001227983 */ /* 0x002ee80000100800 */
[----:B------:R-:W-:Y:S04]  /*206c0*/  STL [R1+0x2d8], R56 ;  /* 0x0002d83801007387 */ /* 0x000fe80000100800 */
[----:B----4-:R1:W-:Y:S04]  /*206d0*/  STL [R1+0x2ac], R12 ;  /* 0x0002ac0c01007387 */ /* 0x0103e80000100800 */
[----:B------:R-:W4:Y:S04]  /*206e0*/  LDL R11, [R1+0x13ec] ;  /* 0x0013ec00010b7983 */ /* 0x000f280000100800 */
[----:B------:R-:W4:Y:S04]  /*206f0*/  LDL R9, [R1+0x1384] ;  /* 0x0013840001097983 */ /* 0x000f280000100800 */
[----:B-1----:R-:W4:Y:S04]  /*20700*/  LDL R12, [R1+0x13e8] ;  /* 0x0013e800010c7983 */ /* 0x002f280000100800 */
[----:B------:R-:W-:Y:S01]  /*20710*/  STL [R1+0x2d0], R55 ;  /* 0x0002d03701007387 */ /* 0x000fe20000100800 */
[----:B0-----:R-:W-:-:S02]  /*20720*/  @P0 IMAD.MOV.U32 R30, RZ, RZ, R6 ;  /* 0x000000ffff1e0224 */ /* 0x001fc400078e0006 */
[----:B------:R-:W-:Y:S01]  /*20730*/  @P0 IMAD.MOV.U32 R31, RZ, RZ, R7 ;  /* 0x000000ffff1f0224 */ /* 0x000fe200078e0007 */
[----:B------:R-:W4:Y:S04]  /*20740*/  LDL R6, [R1+0x137c] ;  /* 0x00137c0001067983 */ /* 0x000f280000100800 */
[----:B------:R-:W4:Y:S01]  /*20750*/  LDL R7, [R1+0x1378] ;  /* 0x0013780001077983 */ /* 0x000f220000100800 */
[----:B------:R-:W-:Y:S02]  /*20760*/  PRMT R45, RZ, 0x7610, R45 ;  /* 0x00007610ff2d7816 */ /* 0x000fe4000000002d */
[----:B------:R-:W-:-:S04]  /*20770*/  PRMT R43, RZ, 0x7610, R43 ;  /* 0x00007610ff2b7816 */ /* 0x000fc8000000002b */
[----:B------:R2:W4:Y:S01]  /*20780*/  @P0 LDG.E.U16 R45, desc[UR6][R30.64] ;  /* 0x000000061e2d0981 */ /* 0x000522000c1e1500 */
[----:B------:R-:W-:Y:S02]  /*20790*/  PRMT R32, RZ, 0x7610, R32 ;  /* 0x00007610ff207816 */ /* 0x000fe40000000020 */
[----:B------:R-:W-:Y:S02]  /*207a0*/  ISETP.GT.AND P1, PT, R29, 0x3f, PT ;  /* 0x0000003f1d00780c */ /* 0x000fe40003f24270 */
[----:B------:R-:W-:Y:S02]  /*207b0*/  PRMT R10, RZ, 0x7610, R10 ;  /* 0x00007610ff0a7816 */ /* 0x000fe4000000000a */
[----:B------:R-:W-:Y:S02]  /*207c0*/  PRMT R8, RZ, 0x7610, R8 ;  /* 0x00007610ff087816 */ /* 0x000fe40000000008 */
[----:B------:R-:W-:Y:S01]  /*207d0*/  PRMT R4, RZ, 0x7610, R4 ;  /* 0x00007610ff047816 */ /* 0x000fe20000000004 */
[----:B------:R-:W-:Y:S01]  /*207e0*/  STL [R1+0x2c8], R54 ;  /* 0x0002c83601007387 */ /* 0x000fe20000100800 */
[----:B--2---:R-:W-:-:S03]  /*207f0*/  @P0 MOV R30, R2 ;  /* 0x00000002001e0202 */ /* 0x004fc60000000f00 */
[----:B------:R-:W2:Y:S01]  /*20800*/  LDL R2, [R1+0x1370] ;  /* 0x0013700001027983 */ /* 0x000ea20000100800 */
[----:B------:R-:W-:-:S05]  /*20810*/  @P0 IMAD.MOV.U32 R31, RZ, RZ, R44 ;  /* 0x000000ffff1f0224 */ /* 0x000fca00078e002c */
[----:B------:R3:W2:Y:S02]  /*20820*/  @P0 LDG.E.U16 R43, desc[UR6][R30.64] ;  /* 0x000000061e2b0981 */ /* 0x0006a4000c1e1500 */
[----:B---3--:R-:W-:Y:S02]  /*20830*/  @P0 IMAD.MOV.U32 R30, RZ, RZ, R33 ;  /* 0x000000ffff1e0224 */ /* 0x008fe400078e0021 */
[----:B------:R-:W-:-:S05]  /*20840*/  @P0 IMAD.MOV.U32 R31, RZ, RZ, R34 ;  /* 0x000000ffff1f0224 */ /* 0x000fca00078e0022 */
[----:B------:R4:W3:Y:S02]  /*20850*/  @P0 LDG.E.U16 R32, desc[UR6][R30.64] ;  /* 0x000000061e200981 */ /* 0x0008e4000c1e1500 */
[----:B----4-:R-:W-:Y:S02]  /*20860*/  @P0 IMAD.MOV.U32 R30, RZ, RZ, R11 ;  /* 0x000000ffff1e0224 */ /* 0x010fe400078e000b */
[----:B------:R-:W-:-:S05]  /*20870*/  @P0 IMAD.MOV.U32 R31, RZ, RZ, R12 ;  /* 0x000000ffff1f0224 */ /* 0x000fca00078e000c */
[----:B------:R0:W4:Y:S02]  /*20880*/  @P0 LDG.E.U16 R10, desc[UR6][R30.64] ;  /* 0x000000061e0a0981 */ /* 0x000124000c1e1500 */
[----:B0-----:R-:W-:Y:S02]  /*20890*/  @P1 IMAD.MOV.U32 R30, RZ, RZ, R9 ;  /* 0x000000ffff1e1224 */ /* 0x001fe400078e0009 */
[----:B------:R-:W-:-:S05]  /*208a0*/  @P1 IMAD.MOV.U32 R31, RZ, RZ, R0 ;  /* 0x000000ffff1f1224 */ /* 0x000fca00078e0000 */
[----:B------:R0:W4:Y:S02]  /*208b0*/  @P1 LDG.E.U16 R8, desc[UR6][R30.64] ;  /* 0x000000061e081981 */ /* 0x000124000c1e1500 */
[----:B0-----:R-:W-:Y:S02]  /*208c0*/  @P1 IMAD.MOV.U32 R30, RZ, RZ, R6 ;  /* 0x000000ffff1e1224 */ /* 0x001fe400078e0006 */
[----:B------:R-:W-:-:S05]  /*208d0*/  @P1 IMAD.MOV.U32 R31, RZ, RZ, R7 ;  /* 0x000000ffff1f1224 */ /* 0x000fca00078e0007 */
[----:B------:R2:W3:Y:S04]  /*208e0*/  @P1 LDG.E.U16 R4, desc[UR6][R30.64] ;  /* 0x000000061e041981 */ /* 0x0004e8000c1e1500 */
[----:B------:R0:W-:Y:S04]  /*208f0*/  STL [R1+0x1d54], R0 ;  /* 0x001d540001007387 */ /* 0x0001e80000100800 */
[----:B0-----:R-:W4:Y:S01]  /*20900*/  LDL.LU R0, [R1+0x1374] ;  /* 0x0013740001007983 */ /* 0x001f220000300800 */
[----:B--2---:R-:W-:-:S03]  /*20910*/  @P1 IMAD.MOV.U32 R31, RZ, RZ, R2 ;  /* 0x000000ffff1f1224 */ /* 0x004fc600078e0002 */
[----:B---3--:R0:W-:Y:S04]  /*20920*/  STL [R1+0x278], R4 ;  /* 0x0002780401007387 */ /* 0x0081e80000100800 */
[----:B------:R-:W2:Y:S04]  /*20930*/  LDL R2, [R1+0x136c] ;  /* 0x00136c0001027983 */ /* 0x000ea80000100800 */
[----:B0-----:R-:W3:Y:S04]  /*20940*/  LDL R4, [R1+0x1368] ;  /* 0x0013680001047983 */ /* 0x001ee80000100800 */
[----:B----4-:R-:W-:Y:S04]  /*20950*/  STL [R1+0x1ee4], R0 ;  /* 0x001ee40001007387 */ /* 0x010fe80000100800 */
        /* <DEDUP_REMOVED lines=12> */
[----:B------:R0:W-:Y:S04]  /*20a20*/  STL [R1+0x298], R43 ;  /* 0x0002982b01007387 */ /* 0x0001e80000100800 */
        /* <DEDUP_REMOVED lines=56> */
[----:B------:R-:W-:-:S03]  /*20db0*/  PRMT R5, RZ, 0x7610, R5 ;  /* 0x00007610ff057816 */ /* 0x000fc60000000005 */
[----:B------:R-:W-:Y:S01]  /*20dc0*/  STL [R1+0x3560], R0 ;  /* 0x0035600001007387 */ /* 0x000fe20000100800 */
[----:B------:R-:W-:-:S03]  /*20dd0*/  @P1 IMAD.MOV.U32 R30, RZ, RZ, R0 ;  /* 0x000000ffff1e1224 */ /* 0x000fc600078e0000 */
[----:B------:R-:W-:Y:S04]  /*20de0*/  STL [R1+0x3568], R0 ;  /* 0x0035680001007387 */ /* 0x000fe80000100800 */
[----:B------:R-:W-:Y:S04]  /*20df0*/  STL [R1+0x3570], R0 ;  /* 0x0035700001007387 */ /* 0x000fe80000100800 */
[----:B------:R-:W-:Y:S04]  /*20e00*/  STL [R1+0x3578], R0 ;  /* 0x0035780001007387 */ /* 0x000fe80000100800 */
[----:B------:R-:W-:Y:S04]  /*20e10*/  STL [R1+0x3580], R0 ;  /* 0x0035800001007387 */ /* 0x000fe80000100800 */
[----:B------:R1:W-:Y:S04]  /*20e20*/  STL [R1+0x358c], R0 ;  /* 0x00358c0001007387 */ /* 0x0003e80000100800 */
[----:B------:R2:W4:Y:S04]  /*20e30*/  @P1 LDG.E.U16 R5, desc[UR6][R30.64] ;  /* 0x000000061e051981 */ /* 0x000528000c1e1500 */
[----:B------:R-:W4:Y:S04]  /*20e40*/  LDL.LU R33, [R1+0x3d0] ;  /* 0x0003d00001217983 */ /* 0x000f280000300800 */
[----:B------:R-:W4:Y:S04]  /*20e50*/  LDL.LU R34, [R1+0x3cc] ;  /* 0x0003cc0001227983 */ /* 0x000f280000300800 */
[----:B0-----:R-:W4:Y:S04]  /*20e60*/  LDL.LU R43, [R1+0x3c8] ;  /* 0x0003c800012b7983 */ /* 0x001f280000300800 */
[----:B------:R-:W4:Y:S04]  /*20e70*/  LDL.LU R44, [R1+0x3c4] ;  /* 0x0003c400012c7983 */ /* 0x000f280000300800 */
[----:B------:R-:W4:Y:S04]  /*20e80*/  LDL.LU R45, [R1+0x300] ;  /* 0x00030000012d7983 */ /* 0x000f280000300800 */
[----:B------:R-:W4:Y:S04]  /*20e90*/  LDL.LU R46, [R1+0x2fc] ;  /* 0x0002fc00012e7983 */ /* 0x000f280000300800 */
[----:B------:R-:W4:Y:S04]  /*20ea0*/  LDL.LU R52, [R1+0x2f8] ;  /* 0x0002f80001347983 */ /* 0x000f280000300800 */
[----:B------:R-:W4:Y:S01]  /*20eb0*/  LDL.LU R53, [R1+0x2f4] ;  /* 0x0002f40001357983 */ /* 0x000f220000300800 */
[----:B-1----:R-:W-:-:S03]  /*20ec0*/  PRMT R0, RZ, 0x7610, R0 ;  /* 0x00007610ff007816 */ /* 0x002fc60000000000 */
        /* <DEDUP_REMOVED lines=8> */
[----:B--2---:R-:W-:-:S03]  /*20f50*/  @P1 IMAD.MOV.U32 R30, RZ, RZ, R2 ;  /* 0x000000ffff1e1224 */ /* 0x004fc600078e0002 */
[----:B------:R-:W2:Y:S01]  /*20f60*/  LDL.LU R2, [R1+0x160] ;  /* 0x0001600001027983 */ /* 0x000ea20000300800 */
[----:B---3--:R-:W-:-:S05]  /*20f70*/  @P1 IMAD.MOV.U32 R31, RZ, RZ, R4 ;  /* 0x000000ffff1f1224 */ /* 0x008fca00078e0004 */
[----:B------:R-:W3:Y:S04]  /*20f80*/  @P1 LDG.E.U16 R0, desc[UR6][R30.64] ;  /* 0x000000061e001981 */ /* 0x000ee8000c1e1500 */
[----:B------:R-:W-:Y:S04]  /*20f90*/  STL [R1+0x345c], R31 ;  /* 0x00345c1f01007387 */ /* 0x000fe80000100800 */
[----:B------:R-:W-:Y:S04]  /*20fa0*/  STL [R1+0x3464], R31 ;  /* 0x0034641f01007387 */ /* 0x000fe80000100800 */
[----:B------:R-:W-:Y:S01]  /*20fb0*/  STL [R1+0x346c], R31 ;  /* 0x00346c1f01007387 */ /* 0x000fe20000100800 */
[----:B------:R-:W0:Y:S03]  /*20fc0*/  S2R R3, SR_TID.X ;  /* 0x0000000000037919 */ /* 0x000e260000002100 */
        /* <DEDUP_REMOVED lines=8> */
[----:B------:R-:W1:Y:S01]  /*21050*/  S2R R32, SR_TID.X ;  /* 0x0000000000207919 */ /* 0x000e620000002100 */
[----:B------:R-:W-:Y:S01]  /*21060*/  BAR.SYNC.DEFER_BLOCKING 0x0 ;  /* 0x0000000000007b1d */ /* 0x000fe20000010000 */
[----:B0-----:R-:W-:-:S05]  /*21070*/  LOP3.LUT R3, R3, 0x1f, RZ, 0xc0, !PT ;  /* 0x0000001f03037812 */ /* 0x001fca00078ec0ff */
[----:B------:R-:W-:Y:S01]  /*21080*/  IMAD.SHL.U32 R3, R3, 0x2, RZ ;  /* 0x0000000203037824 */ /* 0x000fe200078e00ff */
[----:B----4-:R-:W-:Y:S04]  /*21090*/  STL [R1+0x270], R5 ;  /* 0x0002700501007387 */ /* 0x010fe80000100800 */
[----:B------:R-:W-:Y:S04]  /*210a0*/  STL [R1+0x34b4], R31 ;  /* 0x0034b41f01007387 */ /* 0x000fe80000100800 */
[----:B------:R-:W-:Y:S04]  /*210b0*/  STL [R1+0x34bc], R31 ;  /* 0x0034bc1f01007387 */ /* 0x000fe80000100800 */
[----:B------:R-:W-:Y:S01]  /*210c0*/  STL [R1+0x34c4], R31 ;  /* 0x0034c41f01007387 */ /* 0x000fe20000100800 */
[----:B-1----:R-:W-:-:S03]  /*210d0*/  LOP3.LUT R12, R32, 0x1f, RZ, 0xc0, !PT ;  /* 0x0000001f200c7812 */ /* 0x002fc600078ec0ff */
[----:B------:R0:W-:Y:S04]  /*210e0*/  STS.U16 [R3+UR4+0x4c0], R52 ;  /* 0x0004c03403007988 */ /* 0x0001e80008000404 */
[----:B------:R-:W-:Y:S01]  /*210f0*/  STS.U16 [R3+UR4+0x480], R53 ;  /* 0x0004803503007988 */ /* 0x000fe20008000404 */
[----:B------:R-:W-:-:S03]  /*21100*/  LOP3.LUT R4, R12, 0x20, RZ, 0xfc, !PT ;  /* 0x000000200c047812 */ /* 0x000fc600078efcff */
[----:B------:R-:W-:Y:S04]  /*21110*/  STS.U16 [R3+UR4+0x800], R54 ;  /* 0x0008003603007988 */ /* 0x000fe80008000404 */
[----:B------:R-:W-:Y:S04]  /*21120*/  STS.U16 [R3+UR4+0xc00], R59 ;  /* 0x000c003b03007988 */ /* 0x000fe80008000404 */
[----:B------:R-:W-:Y:S04]  /*21130*/  STS.U16 [R3+UR4+0xcc0], R60 ;  /* 0x000cc03c03007988 */ /* 0x000fe80008000404 */
[----:B------:R-:W-:Y:S01]  /*21140*/  STS.U16 [R3+UR4+0xc80], R61 ;  /* 0x000c803d03007988 */ /* 0x000fe20008000404 */
[----:B------:R-:W-:-:S03]  /*21150*/  ISETP.GE.AND P1, PT, R4, R29, PT ;  /* 0x0000001d0400720c */ /* 0x000fc60003f26270 */
[----:B------:R-:W-:Y:S04]  /*21160*/  STS.U16 [R3+UR4], R33 ;  /* 0x0000002103007988 */ /* 0x000fe80008000404 */
[----:B------:R-:W-:Y:S04]  /*21170*/  STS.U16 [R3+UR4+0x40], R34 ;  /* 0x0000402203007988 */ /* 0x000fe80008000404 */
        /* <DEDUP_REMOVED lines=8> */
[----:B---3--:R1:W-:Y:S04]  /*21200*/  STL [R1+0x268], R0 ;  /* 0x0002680001007387 */ /* 0x0083e80000100800 */
        /* <DEDUP_REMOVED lines=30> */
[----:B0-----:R-:W4:Y:S01]  /*213f0*/  LDL.LU R52, [R1+0x15c] ;  /* 0x00015c0001347983 */ /* 0x001f220000300800 */
[----:B-1----:R-:W-:-:S03]  /*21400*/  LOP3.LUT R0, R32, 0x1f, RZ, 0xc0, !PT ;  /* 0x0000001f20007812 */ /* 0x002fc600078ec0ff */
[----:B------:R-:W4:Y:S04]  /*21410*/  LDL.LU R53, [R1+0x158] ;  /* 0x0001580001357983 */ /* 0x000f280000300800 */
[----:B------:R-:W4:Y:S04]  /*21420*/  LDL.LU R54, [R1+0x154] ;  /* 0x0001540001367983 */ /* 0x000f280000300800 */
[----:B------:R-:W4:Y:S04]  /*21430*/  LDL.LU R59, [R1+0x130] ;  /* 0x00013000013b7983 */ /* 0x000f280000300800 */
[----:B------:R-:W4:Y:S01]  /*21440*/  LDL.LU R60, [R1+0x12c] ;  /* 0x00012c00013c7983 */ /* 0x000f220000300800 */
[----:B------:R-:W-:-:S03]  /*21450*/  ISETP.GE.AND P0, PT, R0, R29, PT ;  /* 0x0000001d0000720c */ /* 0x000fc60003f06270 */
[----:B------:R-:W4:Y:S04]  /*21460*/  LDL.LU R61, [R1+0x128] ;  /* 0x00012800013d7983 */ /* 0x000f280000300800 */
[----:B---3--:R-:W3:Y:S04]  /*21470*/  LDL.LU R29, [R1+0x124] ;  /* 0x00012400011d7983 */ /* 0x008ee80000300800 */
[----:B------:R-:W3:Y:S04]  /*21480*/  LDL.LU R30, [R1+0x100] ;  /* 0x00010000011e7983 */ /* 0x000ee80000300800 */
        /* <DEDUP_REMOVED lines=21> */
[----:B--2---:R0:W-:Y:S04]  /*215e0*/  STS.U16 [R3+UR4+0x1000], R2 ;  /* 0x0010000203007988 */ /* 0x0041e80008000404 */
[----:B------:R-:W2:Y:S04]  /*215f0*/  LDL.LU R58, [R1+0x8] ;  /* 0x00000800013a7983 */ /* 0x000ea80000300800 */
[----:B0-----:R-:W2:Y:S04]  /*21600*/  LDL.LU R2, [R1+0x4] ;  /* 0x0000040001027983 */ /* 0x001ea80000300800 */
[----:B----4-:R0:W-:Y:S04]  /*21610*/  STS.U16 [R3+UR4+0x1040], R52 ;  /* 0x0010403403007988 */ /* 0x0101e80008000404 */
[----:B------:R1:W-:Y:S04]  /*21620*/  STS.U16 [R3+UR4+0x1080], R53 ;  /* 0x0010803503007988 */ /* 0x0003e80008000404 */
[----:B------:R4:W-:Y:S04]  /*21630*/  STS.U16 [R3+UR4+0x10c0], R54 ;  /* 0x0010c03603007988 */ /* 0x0009e80008000404 */
[----:B------:R4:W-:Y:S04]  /*21640*/  STS.U16 [R3+UR4+0x1440], R59 ;  /* 0x0014403b03007988 */ /* 0x0009e80008000404 */
[----:B------:R4:W-:Y:S04]  /*21650*/  STS.U16 [R3+UR4+0x1400], R60 ;  /* 0x0014003c03007988 */ /* 0x0009e80008000404 */
[----:B------:R4:W-:Y:S04]  /*21660*/  STS.U16 [R3+UR4+0x14c0], R61 ;  /* 0x0014c03d03007988 */ /* 0x0009e80008000404 */
[----:B0-----:R-:W2:Y:S04]  /*21670*/  LDL.LU R52, [R1+0x3618] ;  /* 0x0036180001347983 */ /* 0x001ea80000300800 */
[----:B-1----:R-:W2:Y:S04]  /*21680*/  LDL.LU R53, [R1+0x3614] ;  /* 0x0036140001357983 */ /* 0x002ea80000300800 */
[----:B----4-:R-:W4:Y:S04]  /*21690*/  LDL.LU R54, [R1+0x3610] ;  /* 0x0036100001367983 */ /* 0x010f280000300800 */
[----:B------:R-:W4:Y:S04]  /*216a0*/  LDL.LU R59, [R1+0x360c] ;  /* 0x00360c00013b7983 */ /* 0x000f280000300800 */
[----:B------:R-:W4:Y:S04]  /*216b0*/  LDL.LU R60, [R1+0x3608] ;  /* 0x00360800013c7983 */ /* 0x000f280000300800 */
[----:B------:R-:W4:Y:S04]  /*216c0*/  LDL.LU R61, [R1+0x3604] ;  /* 0x00360400013d7983 */ /* 0x000f280000300800 */
[----:B---3--:R0:W-:Y:S04]  /*216d0*/  STS.U16 [R3+UR4+0x20c0], R12 ;  /* 0x0020c00c03007988 */ /* 0x0081e80008000404 */
[----:B------:R1:W-:Y:S04]  /*216e0*/  STS.U16 [R3+UR4+0x2440], R32 ;  /* 0x0024402003007988 */ /* 0x0003e80008000404 */
[----:B------:R3:W-:Y:S04]  /*216f0*/  STS.U16 [R3+UR4+0x2400], R33 ;  /* 0x0024002103007988 */ /* 0x0007e80008000404 */
[----:B------:R3:W-:Y:S04]  /*21700*/  STS.U16 [R3+UR4+0x24c0], R34 ;  /* 0x0024c02203007988 */ /* 0x0007e80008000404 */
[----:B------:R3:W-:Y:S04]  /*21710*/  STS.U16 [R3+UR4+0x2480], R43 ;  /* 0x0024802b03007988 */ /* 0x0007e80008000404 */
[----:B------:R3:W-:Y:S04]  /*21720*/  STS.U16 [R3+UR4+0x2800], R44 ;  /* 0x0028002c03007988 */ /* 0x0007e80008000404 */
[----:B0-----:R-:W4:Y:S04]  /*21730*/  LDL.LU R12, [R1+0x3c0] ;  /* 0x0003c000010c7983 */ /* 0x001f280000300800 */
[----:B-1----:R-:W4:Y:S04]  /*21740*/  LDL.LU R32, [R1+0x3bc] ;  /* 0x0003bc0001207983 */ /* 0x002f280000300800 */
[----:B---3--:R-:W3:Y:S04]  /*21750*/  LDL.LU R33, [R1+0x3b8] ;  /* 0x0003b80001217983 */ /* 0x008ee80000300800 */
[----:B------:R-:W3:Y:S04]  /*21760*/  LDL.LU R34, [R1+0x3b4] ;  /* 0x0003b40001227983 */ /* 0x000ee80000300800 */
[----:B------:R-:W3:Y:S04]  /*21770*/  LDL.LU R43, [R1+0x2f0] ;  /* 0x0002f000012b7983 */ /* 0x000ee80000300800 */
[----:B------:R0:W-:Y:S04]  /*21780*/  STS.U16 [R3+UR4+0x2840], R45 ;  /* 0x0028402d03007988 */ /* 0x0001e80008000404 */
[----:B------:R-:W3:Y:S04]  /*21790*/  LDL.LU R44, [R1+0x2ec] ;  /* 0x0002ec00012c7983 */ /* 0x000ee80000300800 */
[----:B------:R1:W-:Y:S04]  /*217a0*/  STS.U16 [R3+UR4+0x2880], R46 ;  /* 0x0028802e03007988 */ /* 0x0003e80008000404 */
[----:B------:R1:W-:Y:S04]  /*217b0*/  STS.U16 [R3+UR4+0x28c0], R55 ;  /* 0x0028c03703007988 */ /* 0x0003e80008000404 */
[----:B------:R1:W-:Y:S04]  /*217c0*/  STS.U16 [R3+UR4+0x2c40], R56 ;  /* 0x002c403803007988 */ /* 0x0003e80008000404 */
[----:B------:R1:W-:Y:S04]  /*217d0*/  STS.U16 [R3+UR4+0x2c00], R57 ;  /* 0x002c003903007988 */ /* 0x0003e80008000404 */
[----:B--2---:R2:W-:Y:S04]  /*217e0*/  STS.U16 [R3+UR4+0x2cc0], R58 ;  /* 0x002cc03a03007988 */ /* 0x0045e80008000404 */
[----:B0-----:R-:W3:Y:S04]  /*217f0*/  LDL.LU R45, [R1+0x2e8] ;  /* 0x0002e800012d7983 */ /* 0x001ee80000300800 */
[----:B-1----:R-:W3:Y:S04]  /*21800*/  LDL.LU R46, [R1+0x2e4] ;  /* 0x0002e400012e7983 */ /* 0x002ee80000300800 */
[----:B------:R-:W3:Y:S04]  /*21810*/  LDL.LU R55, [R1+0x27c] ;  /* 0x00027c0001377983 */ /* 0x000ee80000300800 */
[----:B------:R-:W3:Y:S04]  /*21820*/  LDL.LU R56, [R1+0x274] ;  /* 0x0002740001387983 */ /* 0x000ee80000300800 */
[----:B------:R-:W3:Y:S04]  /*21830*/  LDL.LU R57, [R1+0x26c] ;  /* 0x00026c0001397983 */ /* 0x000ee80000300800 */
[----:B------:R0:W-:Y:S04]  /*21840*/  STS.U16 [R3+UR4+0x2c80], R2 ;  /* 0x002c800203007988 */ /* 0x0001e80008000404 */
[----:B--2---:R-:W2:Y:S04]  /*21850*/  LDL.LU R58, [R1+0x264] ;  /* 0x00026400013a7983 */ /* 0x004ea80000300800 */
[----:B0-----:R-:W2:Y:S04]  /*21860*/  LDL.LU R2, [R1+0x240] ;  /* 0x0002400001027983 */ /* 0x001ea80000300800 */
[----:B------:R0:W-:Y:S04]  /*21870*/  STS.U16 [R3+UR4+0x1880], R0 ;  /* 0x0018800003007988 */ /* 0x0001e80008000404 */
[----:B------:R-:W-:Y:S04]  /*21880*/  STS.U16 [R3+UR4+0x1480], R29 ;  /* 0x0014801d03007988 */ /* 0x000fe80008000404 */
[----:B------:R-:W-:Y:S04]  /*21890*/  STS.U16 [R3+UR4+0x1800], R30 ;  /* 0x0018001e03007988 */ /* 0x000fe80008000404 */
[----:B------:R-:W-:Y:S04]  /*218a0*/  STS.U16 [R3+UR4+0x1840], R31 ;  /* 0x0018401f03007988 */ /* 0x000fe80008000404 */
[----:B------:R-:W-:Y:S04]  /*218b0*/  STS.U16 [R3+UR4+0x18c0], R4 ;  /* 0x0018c00403007988 */ /* 0x000fe80008000404 */
[----:B------:R-:W-:Y:S04]  /*218c0*/  STS.U16 [R3+UR4+0x1c40], R5 ;  /* 0x001c400503007988 */ /* 0x000fe80008000404 */
[----:B------:R-:W-:Y:S01]  /*218d0*/  STS.U16 [R3+UR4+0x1c00], R6 ;  /* 0x001c000603007988 */ /* 0x000fe20008000404 */
[----:B0-----:R-:W-:-:S03]  /*218e0*/  LOP3.LUT R0, R3, 0x10, RZ, 0x3c, !PT ;  /* 0x0000001003007812 */ /* 0x001fc600078e3cff */
        /* <DEDUP_REMOVED lines=19> */
[----:B----4-:R-:W-:Y:S04]  /*21a20*/  STS.U16 [R3+UR4+0x3000], R54 ;  /* 0x0030003603007988 */ /* 0x010fe80008000404 */
[----:B------:R-:W-:Y:S04]  /*21a30*/  STS.U16 [R3+UR4+0x3040], R53 ;  /* 0x0030403503007988 */ /* 0x000fe80008000404 */
[----:B------:R-:W-:Y:S04]  /*21a40*/  STL [R1+0x3594], R54 ;  /* 0x0035943601007387 */ /* 0x000fe80000100800 */
[----:B------:R-:W-:Y:S04]  /*21a50*/  STL [R1+0x3598], R53 ;  /* 0x0035983501007387 */ /* 0x000fe80000100800 */
[----:B------:R-:W-:Y:S04]  /*21a60*/  STL [R1+0x359c], R52 ;  /* 0x00359c3401007387 */ /* 0x000fe80000100800 */
[----:B------:R-:W-:Y:S04]  /*21a70*/  STL [R1+0x35a0], R51 ;  /* 0x0035a03301007387 */ /* 0x000fe80000100800 */
[----:B------:R-:W-:Y:S04]  /*21a80*/  STL [R1+0x35a4], R42 ;  /* 0x0035a42a01007387 */ /* 0x000fe80000100800 */
[----:B------:R-:W-:Y:S04]  /*21a90*/  STL [R1+0x35fc], R41 ;  /* 0x0035fc2901007387 */ /* 0x000fe80000100800 */
[----:B------:R-:W-:Y:S04]  /*21aa0*/  STS.U16 [R0+UR4+0x100], R12 ;  /* 0x0001000c00007988 */ /* 0x000fe80008000404 */
[----:B------:R-:W-:Y:S04]  /*21ab0*/  STS.U16 [R0+UR4+0x140], R32 ;  /* 0x0001402000007988 */ /* 0x000fe80008000404 */
[----:B---3--:R-:W-:Y:S04]  /*21ac0*/  STS.U16 [R0+UR4+0x180], R33 ;  /* 0x0001802100007988 */ /* 0x008fe80008000404 */
        /* <DEDUP_REMOVED lines=8> */
[----:B--2---:R-:W-:Y:S04]  /*21b50*/  STS.U16 [R0+UR4+0x9c0], R58 ;  /* 0x0009c03a00007988 */ /* 0x004fe80008000404 */
[----:B------:R0:W-:Y:S04]  /*21b60*/  STS.U16 [R0+UR4+0xd40], R2 ;  /* 0x000d400200007988 */ /* 0x0001e80008000404 */
[----:B0-----:R-:W2:Y:S04]  /*21b70*/  LDL.LU R2, [R1+0x23c] ;  /* 0x00023c0001027983 */ /* 0x001ea80000300800 */
[----:B------:R-:W3:Y:S04]  /*21b80*/  LDL.LU R3, [R1+0x238] ;  /* 0x0002380001037983 */ /* 0x000ee80000300800 */
        /* <DEDUP_REMOVED lines=29> */
[----:B--2---:R0:W-:Y:S04]  /*21d60*/  STS.U16 [R0+UR4+0xd00], R2 ;  /* 0x000d000200007988 */ /* 0x0041e80008000404 */
[----:B0-----:R-:W2:Y:S04]  /*21d70*/  LDL.LU R2, [R1+0x3600] ;  /* 0x0036000001027983 */ /* 0x001ea80000300800 */
[----:B---3--:R-:W-:Y:S04]  /*21d80*/  STS.U16 [R0+UR4+0xdc0], R3 ;  /* 0x000dc00300007988 */ /* 0x008fe80008000404 */
[----:B----4-:R-:W-:Y:S04]  /*21d90*/  STS.U16 [R0+UR4+0xd80], R41 ;  /* 0x000d802900007988 */ /* 0x010fe80008000404 */
        /* <DEDUP_REMOVED lines=17> */
[----:B------:R0:W-:Y:S04]  /*21eb0*/  STS.U16 [R0+UR4+0x2140], R32 ;  /* 0x0021402000007988 */ /* 0x0001e80008000404 */
[----:B------:R1:W-:Y:S04]  /*21ec0*/  STS.U16 [R0+UR4+0x2180], R33 ;  /* 0x0021802100007988 */ /* 0x0003e80008000404 */
[----:B------:R3:W-:Y:S04]  /*21ed0*/  STS.U16 [R0+UR4+0x21c0], R34 ;  /* 0x0021c02200007988 */ /* 0x0007e80008000404 */
[----:B------:R4:W-:Y:S04]  /*21ee0*/  STS.U16 [R0+UR4+0x2540], R43 ;  /* 0x0025402b00007988 */ /* 0x0009e80008000404 */
[----:B------:R4:W-:Y:S04]  /*21ef0*/  STS.U16 [R0+UR4+0x2500], R44 ;  /* 0x0025002c00007988 */ /* 0x0009e80008000404 */
[----:B------:R4:W-:Y:S04]  /*21f00*/  STS.U16 [R0+UR4+0x25c0], R45 ;  /* 0x0025c02d00007988 */ /* 0x0009e80008000404 */
[----:B0-----:R-:W2:Y:S04]  /*21f10*/  LDL.LU R32, [R1+0x3b0] ;  /* 0x0003b00001207983 */ /* 0x001ea80000300800 */
[----:B-1----:R-:W2:Y:S04]  /*21f20*/  LDL.LU R33, [R1+0x31c] ;  /* 0x00031c0001217983 */ /* 0x002ea80000300800 */
[----:B---3--:R-:W3:Y:S04]  /*21f30*/  LDL.LU R34, [R1+0x318] ;  /* 0x0003180001227983 */ /* 0x008ee80000300800 */
[----:B----4-:R-:W4:Y:S04]  /*21f40*/  LDL.LU R43, [R1+0x314] ;  /* 0x00031400012b7983 */ /* 0x010f280000300800 */
[----:B------:R-:W4:Y:S04]  /*21f50*/  LDL.LU R44, [R1+0x2dc] ;  /* 0x0002dc00012c7983 */ /* 0x000f280000300800 */
[----:B------:R0:W-:Y:S04]  /*21f60*/  STS.U16 [R0+UR4+0x2580], R46 ;  /* 0x0025802e00007988 */ /* 0x0001e80008000404 */
[----:B------:R-:W4:Y:S04]  /*21f70*/  LDL.LU R45, [R1+0x2d4] ;  /* 0x0002d400012d7983 */ /* 0x000f280000300800 */
[----:B------:R1:W-:Y:S04]  /*21f80*/  STS.U16 [R0+UR4+0x2900], R55 ;  /* 0x0029003700007988 */ /* 0x0003e80008000404 */
[----:B------:R1:W-:Y:S04]  /*21f90*/  STS.U16 [R0+UR4+0x2940], R56 ;  /* 0x0029403800007988 */ /* 0x0003e80008000404 */
[----:B------:R1:W-:Y:S04]  /*21fa0*/  STS.U16 [R0+UR4+0x2980], R57 ;  /* 0x0029803900007988 */ /* 0x0003e80008000404 */
[----:B------:R1:W-:Y:S04]  /*21fb0*/  STS.U16 [R0+UR4+0x29c0], R58 ;  /* 0x0029c03a00007988 */ /* 0x0003e80008000404 */
[----:B0-----:R-:W4:Y:S04]  /*21fc0*/  LDL.LU R46, [R1+0x2cc] ;  /* 0x0002cc00012e7983 */ /* 0x001f280000300800 */
[----:B-1----:R-:W4:Y:S04]  /*21fd0*/  LDL.LU R55, [R1+0x2c4] ;  /* 0x0002c40001377983 */ /* 0x002f280000300800 */
[----:B------:R-:W4:Y:S04]  /*21fe0*/  LDL.LU R56, [R1+0x260] ;  /* 0x0002600001387983 */ /* 0x000f280000300800 */
[----:B------:R-:W4:Y:S04]  /*21ff0*/  LDL.LU R57, [R1+0x25c] ;  /* 0x00025c0001397983 */ /* 0x000f280000300800 */
[----:B------:R-:W4:Y:S01]  /*22000*/  LDL.LU R58, [R1+0x258] ;  /* 0x00025800013a7983 */ /* 0x000f220000300800 */
[----:B------:R-:W0:Y:S03]  /*22010*/  S2R R3, SR_TID.X ;  /* 0x0000000000037919 */ /* 0x000e260000002100 */
[----:B--2---:R1:W-:Y:S04]  /*22020*/  STS.U16 [R0+UR4+0x2d40], R2 ;  /* 0x002d400200007988 */ /* 0x0043e80008000404 */
[----:B-1----:R-:W2:Y:S04]  /*22030*/  LDL.LU R2, [R1+0x254] ;  /* 0x0002540001027983 */ /* 0x002ea80000300800 */
        /* <DEDUP_REMOVED lines=9> */
[----:B------:R-:W-:Y:S01]  /*220d0*/  STS.U16 [R0+UR4+0x3500], R37 ;  /* 0x0035002500007988 */ /* 0x000fe20008000404 */
[----:B------:R-:W-:-:S03]  /*220e0*/  IMAD.SHL.U32 R3, R3, 0x2, RZ ;  /* 0x0000000203037824 */ /* 0x000fc600078e00ff */
[----:B------:R-:W-:Y:S04]  /*220f0*/  STS.U16 [R0+UR4+0x35c0], R36 ;  /* 0x0035c02400007988 */ /* 0x000fe80008000404 */
[----:B------:R-:W-:Y:S04]  /*22100*/  STS.U16 [R0+UR4+0x3580], R35 ;  /* 0x0035802300007988 */ /* 0x000fe80008000404 */
[----:B------:R-:W2:Y:S04]  /*22110*/  LDL.LU R41, [R1+0x230] ;  /* 0x0002300001297983 */ /* 0x000ea80000300800 */
[----:B------:R-:W-:Y:S04]  /*22120*/  STS.U16 [R0+UR4+0x3900], R20 ;  /* 0x0039001400007988 */ /* 0x000fe80008000404 */
[----:B------:R-:W2:Y:S04]  /*22130*/  LDL.LU R4, [R1+0x16c] ;  /* 0x00016c0001047983 */ /* 0x000ea80000300800 */
[----:B------:R-:W-:Y:S04]  /*22140*/  STS.U16 [R0+UR4+0x3940], R19 ;  /* 0x0039401300007988 */ /* 0x000fe80008000404 */
[----:B------:R-:W2:Y:S04]  /*22150*/  LDL.LU R5, [R1+0x168] ;  /* 0x0001680001057983 */ /* 0x000ea80000300800 */
[----:B------:R-:W-:Y:S04]  /*22160*/  STS.U16 [R0+UR4+0x3980], R18 ;  /* 0x0039801200007988 */ /* 0x000fe80008000404 */
[----:B------:R-:W2:Y:S04]  /*22170*/  LDL.LU R6, [R1+0x164] ;  /* 0x0001640001067983 */ /* 0x000ea80000300800 */
[----:B------:R-:W-:Y:S01]  /*22180*/  STS.U16 [R0+UR4+0x39c0], R17 ;  /* 0x0039c01100007988 */ /* 0x000fe20008000404 */
[----:B------:R-:W-:-:S03]  /*22190*/  LOP3.LUT R42, R3, 0x20, RZ, 0x3c, !PT ;  /* 0x00000020032a7812 */ /* 0x000fc600078e3cff */
[----:B------:R-:W2:Y:S04]  /*221a0*/  LDL.LU R7, [R1+0x140] ;  /* 0x0001400001077983 */ /* 0x000ea80000300800 */
        /* <DEDUP_REMOVED lines=8> */
[----:B------:R0:W-:Y:S04]  /*22230*/  STS.U16 [R42+UR4+0x200], R32 ;  /* 0x000200202a007988 */ /* 0x0001e80008000404 */
[----:B------:R-:W2:Y:S04]  /*22240*/  LDL.LU R12, [R1+0x10c] ;  /* 0x00010c00010c7983 */ /* 0x000ea80000300800 */
[----:B------:R1:W-:Y:S04]  /*22250*/  STS.U16 [R42+UR4+0x240], R33 ;  /* 0x000240212a007988 */ /* 0x0003e80008000404 */
[----:B---3--:R3:W-:Y:S04]  /*22260*/  STS.U16 [R42+UR4+0x280], R34 ;  /* 0x000280222a007988 */ /* 0x0087e80008000404 */
[----:B----4-:R4:W-:Y:S04]  /*22270*/  STS.U16 [R42+UR4+0x2c0], R43 ;  /* 0x0002c02b2a007988 */ /* 0x0109e80008000404 */
        /* <DEDUP_REMOVED lines=17> */
[----:B------:R-:W4:Y:S04]  /*22390*/  LDL.LU R58, [R1+0x80] ;  /* 0x00008000013a7983 */ /* 0x000f280000300800 */
[----:B--2---:R0:W-:Y:S04]  /*223a0*/  STS.U16 [R42+UR4+0xac0], R2 ;  /* 0x000ac0022a007988 */ /* 0x0041e80008000404 */
[----:B0-----:R-:W2:Y:S04]  /*223b0*/  LDL.LU R2, [R1+0x7c] ;  /* 0x00007c0001027983 */ /* 0x001ea80000300800 */
[----:B------:R-:W2:Y:S04]  /*223c0*/  LDL.LU R3, [R1+0x78] ;  /* 0x0000780001037983 */ /* 0x000ea80000300800 */
        /* <DEDUP_REMOVED lines=29> */
[----:B------:R0:W-:Y:S04]  /*225a0*/  STS.U16 [R42+UR4+0x1680], R33 ;  /* 0x001680212a007988 */ /* 0x0001e80008000404 */
[----:B---3--:R-:W3:Y:S04]  /*225b0*/  LDL.LU R32, [R1+0x35d4] ;  /* 0x0035d40001207983 */ /* 0x008ee80000300800 */
[----:B------:R1:W-:Y:S04]  /*225c0*/  STS.U16 [R42+UR4+0x1a00], R34 ;  /* 0x001a00222a007988 */ /* 0x0003e80008000404 */
[----:B----4-:R4:W-:Y:S04]  /*225d0*/  STS.U16 [R42+UR4+0x1a40], R43 ;  /* 0x001a402b2a007988 */ /* 0x0109e80008000404 */
[----:B------:R4:W-:Y:S04]  /*225e0*/  STS.U16 [R42+UR4+0x1a80], R44 ;  /* 0x001a802c2a007988 */ /* 0x0009e80008000404 */
[----:B------:R4:W-:Y:S04]  /*225f0*/  STS.U16 [R42+UR4+0x1ac0], R45 ;  /* 0x001ac02d2a007988 */ /* 0x0009e80008000404 */
[----:B------:R4:W-:Y:S04]  /*22600*/  STS.U16 [R42+UR4+0x1e40], R46 ;  /* 0x001e402e2a007988 */ /* 0x0009e80008000404 */
[----:B0-----:R-:W3:Y:S04]  /*22610*/  LDL.LU R33, [R1+0x35d0] ;  /* 0x0035d00001217983 */ /* 0x001ee80000300800 */
[----:B-1----:R-:W3:Y:S04]  /*22620*/  LDL.LU R34, [R1+0x35cc] ;  /* 0x0035cc0001227983 */ /* 0x002ee80000300800 */
[----:B----4-:R-:W4:Y:S04]  /*22630*/  LDL.LU R43, [R1+0x35c8] ;  /* 0x0035c800012b7983 */ /* 0x010f280000300800 */
[----:B------:R-:W3:Y:S04]  /*22640*/  LDL.LU R44, [R1+0x35c4] ;  /* 0x0035c400012c7983 */ /* 0x000ee80000300800 */
[----:B------:R-:W4:Y:S04]  /*22650*/  LDL.LU R45, [R1+0x35c0] ;  /* 0x0035c000012d7983 */ /* 0x000f280000300800 */
[----:B------:R-:W3:Y:S04]  /*22660*/  LDL.LU R46, [R1+0x35bc] ;  /* 0x0035bc00012e7983 */ /* 0x000ee80000300800 */
[----:B------:R0:W-:Y:S04]  /*22670*/  STS.U16 [R42+UR4+0x1e00], R55 ;  /* 0x001e00372a007988 */ /* 0x0001e80008000404 */
[----:B------:R1:W-:Y:S04]  /*22680*/  STS.U16 [R42+UR4+0x1ec0], R56 ;  /* 0x001ec0382a007988 */ /* 0x0003e80008000404 */
[----:B------:R1:W-:Y:S04]  /*22690*/  STS.U16 [R42+UR4+0x1e80], R57 ;  /* 0x001e80392a007988 */ /* 0x0003e80008000404 */
[----:B------:R1:W-:Y:S04]  /*226a0*/  STS.U16 [R42+UR4+0x2200], R58 ;  /* 0x0022003a2a007988 */ /* 0x0003e80008000404 */
[----:B0-----:R-:W4:Y:S04]  /*226b0*/  LDL.LU R55, [R1+0x35b8] ;  /* 0x0035b80001377983 */ /* 0x001f280000300800 */
[----:B-1----:R-:W3:Y:S04]  /*226c0*/  LDL.LU R56, [R1+0x35b4] ;  /* 0x0035b40001387983 */ /* 0x002ee80000300800 */
[----:B------:R-:W4:Y:S04]  /*226d0*/  LDL.LU R57, [R1+0x35b0] ;  /* 0x0035b00001397983 */ /* 0x000f280000300800 */
[----:B------:R-:W3:Y:S04]  /*226e0*/  LDL.LU R58, [R1+0x35ac] ;  /* 0x0035ac00013a7983 */ /* 0x000ee80000300800 */
[----:B--2---:R0:W-:Y:S04]  /*226f0*/  STS.U16 [R42+UR4+0x2240], R2 ;  /* 0x002240022a007988 */ /* 0x0041e80008000404 */
[----:B0-----:R-:W2:Y:S04]  /*22700*/  LDL.LU R2, [R1+0x35a8] ;  /* 0x0035a80001027983 */ /* 0x001ea80000300800 */
[----:B------:R-:W-:Y:S04]  /*22710*/  STS.U16 [R42+UR4+0x2280], R3 ;  /* 0x002280032a007988 */ /* 0x000fe80008000404 */
[----:B------:R0:W-:Y:S04]  /*22720*/  STS.U16 [R42+UR4+0x22c0], R51 ;  /* 0x0022c0332a007988 */ /* 0x0001e80008000404 */
[----:B------:R1:W-:Y:S04]  /*22730*/  STS.U16 [R42+UR4+0x2640], R52 ;  /* 0x002640342a007988 */ /* 0x0003e80008000404 */
[----:B------:R1:W-:Y:S04]  /*22740*/  STS.U16 [R42+UR4+0x2600], R53 ;  /* 0x002600352a007988 */ /* 0x0003e80008000404 */
[----:B------:R1:W-:Y:S04]  /*22750*/  STS.U16 [R42+UR4+0x26c0], R54 ;  /* 0x0026c0362a007988 */ /* 0x0003e80008000404 */
[----:B------:R1:W-:Y:S04]  /*22760*/  STS.U16 [R42+UR4+0x2680], R29 ;  /* 0x0026801d2a007988 */ /* 0x0003e80008000404 */
[----:B------:R-:W-:Y:S04]  /*22770*/  STS.U16 [R42+UR4+0x2a00], R30 ;  /* 0x002a001e2a007988 */ /* 0x000fe80008000404 */
[----:B------:R-:W-:Y:S04]  /*22780*/  STS.U16 [R42+UR4+0x2a40], R31 ;  /* 0x002a401f2a007988 */ /* 0x000fe80008000404 */
[----:B0-----:R-:W4:Y:S04]  /*22790*/  LDL.LU R51, [R1+0x310] ;  /* 0x0003100001337983 */ /* 0x001f280000300800 */
[----:B-1----:R-:W4:Y:S04]  /*227a0*/  LDL.LU R52, [R1+0x30c] ;  /* 0x00030c0001347983 */ /* 0x002f280000300800 */
[----:B------:R-:W4:Y:S04]  /*227b0*/  LDL.LU R53, [R1+0x308] ;  /* 0x0003080001357983 */ /* 0x000f280000300800 */
[----:B------:R-:W4:Y:S04]  /*227c0*/  LDL.LU R54, [R1+0x304] ;  /* 0x0003040001367983 */ /* 0x000f280000300800 */
[----:B------:R0:W-:Y:S04]  /*227d0*/  STS.U16 [R42+UR4+0x2a80], R0 ;  /* 0x002a80002a007988 */ /* 0x0001e80008000404 */
[----:B------:R-:W4:Y:S04]  /*227e0*/  LDL.LU R29, [R1+0x2bc] ;  /* 0x0002bc00011d7983 */ /* 0x000f280000300800 */
[----:B0-----:R-:W4:Y:S01]  /*227f0*/  LDL.LU R0, [R1+0x2b4] ;  /* 0x0002b40001007983 */ /* 0x001f220000300800 */
[----:B------:R-:W0:Y:S03]  /*22800*/  S2R R3, SR_TID.X ;  /* 0x0000000000037919 */ /* 0x000e260000002100 */
[----:B------:R-:W4:Y:S04]  /*22810*/  LDL.LU R30, [R1+0x2b0] ;  /* 0x0002b000011e7983 */ /* 0x000f280000300800 */
[----:B------:R-:W4:Y:S01]  /*22820*/  LDL.LU R31, [R1+0x2a8] ;  /* 0x0002a800011f7983 */ /* 0x000f220000300800 */
[----:B0-----:R-:W-:-:S05]  /*22830*/  LOP3.LUT R3, R3, 0x1f, RZ, 0xc0, !PT ;  /* 0x0000001f03037812 */ /* 0x001fca00078ec0ff */
[----:B------:R-:W-:Y:S01]  /*22840*/  IMAD.SHL.U32 R3, R3, 0x2, RZ ;  /* 0x0000000203037824 */ /* 0x000fe200078e00ff */
[----:B--2---:R0:W-:Y:S04]  /*22850*/  STS.U16 [R42+UR4+0x2ac0], R2 ;  /* 0x002ac0022a007988 */ /* 0x0041e80008000404 */
        /* <DEDUP_REMOVED lines=19> */
[----:B------:R0:W-:Y:S04]  /*22990*/  STS.U16 [R42+UR4+0x3ec0], R5 ;  /* 0x003ec0052a007988 */ /* 0x0001e80008000404 */
[----:B------:R1:W-:Y:S04]  /*229a0*/  STS.U16 [R42+UR4+0x3e80], R4 ;  /* 0x003e80042a007988 */ /* 0x0003e80008000404 */
[----:B------:R2:W-:Y:S04]  /*229b0*/  STS.U16 [R2+UR4+0x300], R51 ;  /* 0x0003003302007988 */ /* 0x0005e80008000404 */
[----:B------:R3:W-:Y:S04]  /*229c0*/  STS.U16 [R2+UR4+0x340], R52 ;  /* 0x0003403402007988 */ /* 0x0007e80008000404 */
[----:B------:R4:W-:Y:S04]  /*229d0*/  STS.U16 [R2+UR4+0x380], R53 ;  /* 0x0003803502007988 */ /* 0x0009e80008000404 */
[----:B0-----:R-:W4:Y:S04]  /*229e0*/  LDL R5, [R1+0x1364] ;  /* 0x0013640001057983 */ /* 0x001f280000100800 */
[----:B-1----:R-:W4:Y:S04]  /*229f0*/  LDL.LU R42, [R1+0x35a4] ;  /* 0x0035a400012a7983 */ /* 0x002f280000300800 */
[----:B------:R-:W4:Y:S04]  /*22a00*/  LDL R4, [R1+0x1360] ;  /* 0x0013600001047983 */ /* 0x000f280000100800 */
[----:B--2---:R-:W2:Y:S04]  /*22a10*/  LDL.LU R51, [R1+0x35a0] ;  /* 0x0035a00001337983 */ /* 0x004ea80000300800 */
[----:B---3--:R-:W3:Y:S04]  /*22a20*/  LDL.LU R52, [R1+0x359c] ;  /* 0x00359c0001347983 */ /* 0x008ee80000300800 */
[----:B----4-:R-:W4:Y:S04]  /*22a30*/  LDL.LU R53, [R1+0x3598] ;  /* 0x0035980001357983 */ /* 0x010f280000300800 */
[----:B------:R0:W-:Y:S04]  /*22a40*/  STS.U16 [R2+UR4+0x3c0], R54 ;  /* 0x0003c03602007988 */ /* 0x0001e80008000404 */
[----:B------:R1:W-:Y:S04]  /*22a50*/  STS.U16 [R2+UR4+0x740], R29 ;  /* 0x0007401d02007988 */ /* 0x0003e80008000404 */
[----:B------:R1:W-:Y:S04]  /*22a60*/  STS.U16 [R2+UR4+0x700], R0 ;  /* 0x0007000002007988 */ /* 0x0003e80008000404 */
[----:B0-----:R-:W2:Y:S04]  /*22a70*/  LDL.LU R54, [R1+0x3594] ;  /* 0x0035940001367983 */ /* 0x001ea80000300800 */
[----:B-1----:R-:W3:Y:S04]  /*22a80*/  LDL.LU R29, [R1+0x3590] ;  /* 0x00359000011d7983 */ /* 0x002ee80000300800 */
[----:B------:R-:W4:Y:S01]  /*22a90*/  LDL.LU R0, [R1+0x358c] ;  /* 0x00358c0001007983 */ /* 0x000f220000300800 */
[----:B------:R-:W-:-:S04]  /*22aa0*/  @!P0 LOP3.LUT R5, R5, R4, RZ, 0x3c, !PT ;  /* 0x0000000405058212 */ /* 0x000fc800078e3cff */
[----:B------:R-:W-:-:S04]  /*22ab0*/  @!P0 LOP3.LUT R4, R5, R4, RZ, 0x3c, !PT ;  /* 0x0000000405048212 */ /* 0x000fc800078e3cff */
[----:B------:R-:W-:Y:S02]  /*22ac0*/  @!P0 LOP3.LUT R5, R5, R4, RZ, 0x3c, !PT ;  /* 0x0000000405058212 */ /* 0x000fe400078e3cff */
[----:B----4-:R-:W-:-:S06]  /*22ad0*/  PRMT R0, RZ, 0x7610, R0 ;  /* 0x00007610ff007816 */ /* 0x010fcc0000000000 */
[----:B------:R-:W4:Y:S04]  /*22ae0*/  @!P0 LDG.E.U16 R0, desc[UR6][R4.64] ;  /* 0x0000000604008981 */ /* 0x000f28000c1e1500 */
[----:B------:R0:W-:Y:S04]  /*22af0*/  STS.U16 [R2+UR4+0x7c0], R30 ;  /* 0x0007c01e02007988 */ /* 0x0001e80008000404 */
[----:B------:R1:W-:Y:S04]  /*22b00*/  STS.U16 [R2+UR4+0x780], R31 ;  /* 0x0007801f02007988 */ /* 0x0003e80008000404 */
[----:B0-----:R-:W2:Y:S04]  /*22b10*/  LDL.LU R30, [R1+0x3588] ;  /* 0x00358800011e7983 */ /* 0x001ea80000300800 */
[----:B-1----:R-:W3:Y:S04]  /*22b20*/  LDL.LU R31, [R1+0x3584] ;  /* 0x00358400011f7983 */ /* 0x002ee80000300800 */
[----:B----4-:R0:W-:Y:S04]  /*22b30*/  STL [R1+0x15c], R0 ;  /* 0x00015c0001007387 */ /* 0x0101e80000100800 */
[----:B0-----:R-:W4:Y:S04]  /*22b40*/  LDL.LU R0, [R1+0x3580] ;  /* 0x0035800001007983 */ /* 0x001f280000300800 */
[----:B------:R-:W2:Y:S04]  /*22b50*/  LDL R4, [R1+0x1358] ;  /* 0x0013580001047983 */ /* 0x000ea80000100800 */
[----:B------:R-:W2:Y:S01]  /*22b60*/  LDL R5, [R1+0x135c] ;  /* 0x00135c0001057983 */ /* 0x000ea20000100800 */
[----:B---3--:R-:W-:-:S02]  /*22b70*/  PRMT R31, RZ, 0x7610, R31 ;  /* 0x00007610ff1f7816 */ /* 0x008fc4000000001f */
[----:B--2---:R-:W-:-:S04]  /*22b80*/  @!P1 LOP3.LUT R5, R5, R4, RZ, 0x3c, !PT ;  /* 0x0000000405059212 */ /* 0x004fc800078e3cff */
[----:B------:R-:W-:-:S04]  /*22b90*/  @!P1 LOP3.LUT R4, R5, R4, RZ, 0x3c, !PT ;  /* 0x0000000405049212 */ /* 0x000fc800078e3cff */
[----:B------:R-:W-:-:S05]  /*22ba0*/  @!P1 LOP3.LUT R5, R5, R4, RZ, 0x3c, !PT ;  /* 0x0000000405059212 */ /* 0x000fca00078e3cff */
[----:B------:R-:W2:Y:S04]  /*22bb0*/  @!P1 LDG.E.U16 R31, desc[UR6][R4.64] ;  /* 0x00000006041f9981 */ /* 0x000ea8000c1e1500 */
[----:B--2---:R0:W-:Y:S04]  /*22bc0*/  STL [R1+0x158], R31 ;  /* 0x0001581f01007387 */ /* 0x0041e80000100800 */
[----:B0-----:R-:W2:Y:S04]  /*22bd0*/  LDL.LU R31, [R1+0x357c] ;  /* 0x00357c00011f7983 */ /* 0x001ea80000300800 */
[----:B------:R-:W3:Y:S04]  /*22be0*/  LDL R4, [R1+0x1320] ;  /* 0x0013200001047983 */ /* 0x000ee80000100800 */
[----:B------:R-:W3:Y:S01]  /*22bf0*/  LDL R5, [R1+0x1324] ;  /* 0x0013240001057983 */ /* 0x000ee20000100800 */
[----:B----4-:R-:W-:-:S02]  /*22c00*/  PRMT R0, RZ, 0x7610, R0 ;  /* 0x00007610ff007816 */ /* 0x010fc40000000000 */
[----:B---3--:R-:W-:-:S04]  /*22c10*/  @!P0 LOP3.LUT R5, R5, R4, RZ, 0x3c, !PT ;  /* 0x0000000405058212 */ /* 0x008fc800078e3cff */
[----:B------:R-:W-:-:S04]  /*22c20*/  @!P0 LOP3.LUT R4, R5, R4, RZ, 0x3c, !PT ;  /* 0x0000000405048212 */ /* 0x000fc800078e3cff */
[----:B------:R-:W-:-:S05]  /*22c30*/  @!P0 LOP3.LUT R5, R5, R4, RZ, 0x3c, !PT ;  /* 0x0000000405058212 */ /* 0x000fca00078e3cff */
[----:B------:R-:W3:Y:S04]  /*22c40*/  @!P0 LDG.E.U16 R0, desc[UR6][R4.64] ;  /* 0x0000000604008981 */ /* 0x000ee8000c1e1500 */
[----:B---3--:R0:W-:Y:S04]  /*22c50*/  STL [R1+0x154], R0 ;  /* 0x0001540001007387 */ /* 0x0081e80000100800 */
[----:B0-----:R-:W3:Y:S04]  /*22c60*/  LDL.LU R0, [R1+0x3578] ;  /* 0x0035780001007983 */ /* 0x001ee80000300800 */
[----:B------:R-:W4:Y:S04]  /*22c70*/  LDL R4, [R1+0x1318] ;  /* 0x0013180001047983 */ /* 0x000f280000100800 */
[----:B------:R-:W4:Y:S01]  /*22c80*/  LDL R5, [R1+0x131c] ;  /* 0x00131c0001057983 */ /* 0x000f220000100800 */
[----:B--2---:R-:W-:-:S02]  /*22c90*/  PRMT R31, RZ, 0x7610, R31 ;  /* 0x00007610ff1f7816 */ /* 0x004fc4000000001f */
[----:B----4-:R-:W-:-:S04]  /*22ca0*/  @!P1 LOP3.LUT R5, R5, R4, RZ, 0x3c, !PT ;  /* 0x0000000405059212 */ /* 0x010fc800078e3cff */
[----:B------:R-:W-:-:S04]  /*22cb0*/  @!P1 LOP3.LUT R4, R5, R4, RZ, 0x3c, !PT ;  /* 0x0000000405049212 */ /* 0x000fc800078e3cff */
[----:B------:R-:W-:-:S05]  /*22cc0*/  @!P1 LOP3.LUT R5, R5, R4, RZ, 0x3c, !PT ;  /* 0x0000000405059212 */ /* 0x000fca00078e3cff */
[----:B------:R-:W2:Y:S04]  /*22cd0*/  @!P1 LDG.E.U16 R31, desc[UR6][R4.64] ;  /* 0x00000006041f9981 */ /* 0x000ea8000c1e1500 */
[----:B--2---:R0:W-:Y:S04]  /*22ce0*/  STL [R1+0x150], R31 ;  /* 0x0001501f01007387 */ /* 0x0041e80000100800 */
[----:B0-----:R-:W2:Y:S04]  /*22cf0*/  LDL.LU R31, [R1+0x3574] ;  /* 0x00357400011f7983 */ /* 0x001ea80000300800 */
[----:B------:R-:W4:Y:S04]  /*22d00*/  LDL R4, [R1+0x12e0] ;  /* 0x0012e00001047983 */ /* 0x000f280000100800 */
[----:B------:R-:W4:Y:S01]  /*22d10*/  LDL R5, [R1+0x12e4] ;  /* 0x0012e40001057983 */ /* 0x000f220000100800 */
[----:B---3--:R-:W-:-:S02]  /*22d20*/  PRMT R0, RZ, 0x7610, R0 ;  /* 0x00007610ff007816 */ /* 0x008fc40000000000 */
[----:B----4-:R-:W-:-:S04]  /*22d30*/  @!P0 LOP3.LUT R5, R5, R4, RZ, 0x3c, !PT ;  /* 0x0000000405058212 */ /* 0x010fc800078e3cff */
        /* <DEDUP_REMOVED lines=641> */
[----:B------:R0:W2:Y:S04]  /*25550*/  @!P1 LDG.E.U16 R31, desc[UR6][R4.64] ;  /* 0x00000006041f9981 */ /* 0x0000a8000c1e1500 */
[----:B------:R-:W0:Y:S04]  /*25560*/  LDL R4, [R1+0x11d0] ;  /* 0x0011d00001047983 */ /* 0x000e280000100800 */
[----:B------:R-:W0:Y:S01]  /*25570*/  LDL R5, [R1+0x11d4] ;  /* 0x0011d40001057983 */ /* 0x000e220000100800 */
[----:B---3--:R-:W-:Y:S02]  /*25580*/  PRMT R0, RZ, 0x7610, R0 ;  /* 0x00007610ff007816 */ /* 0x008fe40000000000 */
[----:B0-----:R-:W-:-:S04]  /*25590*/  @!P0 LOP3.LUT R5, R5, R4, RZ, 0x3c, !PT ;  /* 0x0000000405058212 */ /* 0x001fc800078e3cff */
[----:B------:R-:W-:-:S04]  /*255a0*/  @!P0 LOP3.LUT R4, R5, R4, RZ, 0x3c, !PT ;  /* 0x0000000405048212 */ /* 0x000fc800078e3cff */
[----:B------:R-:W-:-:S05]  /*255b0*/  @!P0 LOP3.LUT R5, R5, R4, RZ, 0x3c, !PT ;  /* 0x0000000405058212 */ /* 0x000fca00078e3cff */
[----:B------:R-:W3:Y:S04]  /*255c0*/  @!P0 LDG.E.U16 R0, desc[UR6][R4.64] ;  /* 0x0000000604008981 */ /* 0x000ee8000c1e1500 */
[----:B--2---:R0:W-:Y:S04]  /*255d0*/  STL [R1+0x30], R31 ;  /* 0x0000301f01007387 */ /* 0x0041e80000100800 */
[----:B0-----:R-:W2:Y:S04]  /*255e0*/  LDL R31, [R1+0x114c] ;  /* 0x00114c00011f7983 */ /* 0x001ea80000100800 */
[----:B---3--:R0:W-:Y:S04]  /*255f0*/  STL [R1+0x2c], R0 ;  /* 0x00002c0001007387 */ /* 0x0081e80000100800 */
[----:B0-----:R-:W3:Y:S04]  /*25600*/  LDL.LU R0, [R1+0x3454] ;  /* 0x0034540001007983 */ /* 0x001ee80000300800 */
[----:B------:R-:W4:Y:S04]  /*25610*/  LDL R4, [R1+0x11c8] ;  /* 0x0011c80001047983 */ /* 0x000f280000100800 */
[----:B------:R-:W4:Y:S01]  /*25620*/  LDL R5, [R1+0x11cc] ;  /* 0x0011cc0001057983 */ /* 0x000f220000100800 */
[----:B------:R-:W-:-:S02]  /*25630*/  PRMT R30, RZ, 0x7610, R30 ;  /* 0x00007610ff1e7816 */ /* 0x000fc4000000001e */
[----:B----4-:R-:W-:-:S04]  /*25640*/  @!P1 LOP3.LUT R5, R5, R4, RZ, 0x3c, !PT ;  /* 0x0000000405059212 */ /* 0x010fc800078e3cff */
[----:B------:R-:W-:-:S04]  /*25650*/  @!P1 LOP3.LUT R4, R5, R4, RZ, 0x3c, !PT ;  /* 0x0000000405049212 */ /* 0x000fc800078e3cff */
[----:B------:R-:W-:-:S05]  /*25660*/  @!P1 LOP3.LUT R5, R5, R4, RZ, 0x3c, !PT ;  /* 0x0000000405059212 */ /* 0x000fca00078e3cff */
[----:B------:R-:W4:Y:S04]  /*25670*/  @!P1 LDG.E.U16 R30, desc[UR6][R4.64] ;  /* 0x00000006041e9981 */ /* 0x000f28000c1e1500 */
        /* <DEDUP_REMOVED lines=26> */
[----:B------:R-:W2:Y:S01]  /*25820*/  @!P0 LDG.E.U16 R0, desc[UR6][R4.64] ;  /* 0x0000000604008981 */ /* 0x000ea2000c1e1500 */
[----:B---3--:R-:W-:-:S03]  /*25830*/  PRMT R30, RZ, 0x7610, R30 ;  /* 0x00007610ff1e7816 */ /* 0x008fc6000000001e */
[----:B--2---:R0:W-:Y:S04]  /*25840*/  STL [R1+0x1c], R0 ;  /* 0x00001c0001007387 */ /* 0x0041e80000100800 */
[----:B0-----:R-:W2:Y:S04]  /*25850*/  LDL.LU R0, [R1+0x3444] ;  /* 0x0034440001007983 */ /* 0x001ea80000300800 */
[----:B------:R-:W3:Y:S01]  /*25860*/  LDL R5, [R1+0x1148] ;  /* 0x0011480001057983 */ /* 0x000ee20000100800 */
[----:B------:R-:W-:Y:S01]  /*25870*/  @!P1 IMAD.MOV.U32 R4, RZ, RZ, R31 ;  /* 0x000000ffff049224 */ /* 0x000fe200078e001f */
[----:B------:R-:W-:-:S02]  /*25880*/  PRMT R29, RZ, 0x7610, R29 ;  /* 0x00007610ff1d7816 */ /* 0x000fc4000000001d */
[----:B------:R-:W4:Y:S04]  /*25890*/  LDL R31, [R1+0x1088] ;  /* 0x00108800011f7983 */ /* 0x000f280000100800 */
[----:B---3--:R0:W3:Y:S04]  /*258a0*/  @!P1 LDG.E.U16 R30, desc[UR6][R4.64] ;  /* 0x00000006041e9981 */ /* 0x0080e8000c1e1500 */
[----:B------:R-:W0:Y:S04]  /*258b0*/  LDL R4, [R1+0x1110] ;  /* 0x0011100001047983 */ /* 0x000e280000100800 */
[----:B------:R-:W0:Y:S02]  /*258c0*/  LDL R5, [R1+0x1114] ;  /* 0x0011140001057983 */ /* 0x000e240000100800 */
[----:B0-----:R-:W-:-:S04]  /*258d0*/  @!P0 LOP3.LUT R5, R5, R4, RZ, 0x3c, !PT ;  /* 0x0000000405058212 */ /* 0x001fc800078e3cff */
[----:B------:R-:W-:-:S04]  /*258e0*/  @!P0 LOP3.LUT R4, R5, R4, RZ, 0x3c, !PT ;  /* 0x0000000405048212 */ /* 0x000fc800078e3cff */
[----:B------:R-:W-:-:S05]  /*258f0*/  @!P0 LOP3.LUT R5, R5, R4, RZ, 0x3c, !PT ;  /* 0x0000000405058212 */ /* 0x000fca00078e3cff */
[----:B------:R-:W2:Y:S04]  /*25900*/  @!P0 LDG.E.U16 R29, desc[UR6][R4.64] ;  /* 0x00000006041d8981 */ /* 0x000ea8000c1e1500 */
[----:B---3--:R0:W-:Y:S04]  /*25910*/  STL [R1+0x18], R30 ;  /* 0x0000181e01007387 */ /* 0x0081e80000100800 */
[----:B0-----:R-:W3:Y:S04]  /*25920*/  LDL R30, [R1+0x108c] ;  /* 0x00108c00011e7983 */ /* 0x001ee80000100800 */
[----:B--2---:R0:W-:Y:S04]  /*25930*/  STL [R1+0x14], R29 ;  /* 0x0000141d01007387 */ /* 0x0041e80000100800 */
[----:B0-----:R-:W2:Y:S04]  /*25940*/  LDL.LU R29, [R1+0x3440] ;  /* 0x00344000011d7983 */ /* 0x001ea80000300800 */
        /* <DEDUP_REMOVED lines=9> */
[----:B------:R-:W3:Y:S04]  /*259e0*/  LDL R4, [R1+0x10d0] ;  /* 0x0010d00001047983 */ /* 0x000ee80000100800 */
[----:B------:R-:W3:Y:S01]  /*259f0*/  LDL R5, [R1+0x10d4] ;  /* 0x0010d40001057983 */ /* 0x000ee20000100800 */
[----:B--2---:R-:W-:-:S02]  /*25a00*/  PRMT R29, RZ, 0x7610, R29 ;  /* 0x00007610ff1d7816 */ /* 0x004fc4000000001d */
[----:B---3--:R-:W-:-:S04]  /*25a10*/  @!P0 LOP3.LUT R5, R5, R4, RZ, 0x3c, !PT ;  /* 0x0000000405058212 */ /* 0x008fc800078e3cff */
        /* <DEDUP_REMOVED lines=20> */
[----:B------:R0:W4:Y:S01]  /*25b60*/  @!P0 LDG.E.U16 R3, desc[UR6][R4.64] ;  /* 0x0000000604038981 */ /* 0x000122000c1e1500 */
[----:B---3--:R-:W-:Y:S01]  /*25b70*/  PRMT R0, RZ, 0x7610, R0 ;  /* 0x00007610ff007816 */ /* 0x008fe20000000000 */
[----:B0-----:R-:W-:Y:S02]  /*25b80*/  @!P1 IMAD.MOV.U32 R4, RZ, RZ, R30 ;  /* 0x000000ffff049224 */ /* 0x001fe400078e001e */
[----:B------:R-:W-:-:S05]  /*25b90*/  @!P1 IMAD.MOV.U32 R5, RZ, RZ, R31 ;  /* 0x000000ffff059224 */ /* 0x000fca00078e001f */
[----:B------:R-:W3:Y:S04]  /*25ba0*/  @!P1 LDG.E.U16 R0, desc[UR6][R4.64] ;  /* 0x0000000604009981 */ /* 0x000ee8000c1e1500 */
[----:B----4-:R-:W-:Y:S04]  /*25bb0*/  STL [R1+0x4], R3 ;  /* 0x0000040301007387 */ /* 0x010fe80000100800 */
[----:B------:R-:W4:Y:S04]  /*25bc0*/  LDL R4, [R1+0x1050] ;  /* 0x0010500001047983 */ /* 0x000f280000100800 */
[----:B------:R-:W4:Y:S01]  /*25bd0*/  LDL R5, [R1+0x1054] ;  /* 0x0010540001057983 */ /* 0x000f220000100800 */
[----:B------:R-:W-:-:S03]  /*25be0*/  PRMT R61, RZ, 0x7610, R61 ;  /* 0x00007610ff3d7816 */ /* 0x000fc6000000003d */
[----:B------:R-:W2:Y:S04]  /*25bf0*/  LDL R31, [R1+0x1008] ;  /* 0x00100800011f7983 */ /* 0x000ea80000100800 */
[----:B------:R-:W2:Y:S04]  /*25c00*/  LDL R30, [R1+0x100c] ;  /* 0x00100c00011e7983 */ /* 0x000ea80000100800 */
[----:B---3--:R-:W-:Y:S01]  /*25c10*/  STL [R1+0x33c4], R0 ;  /* 0x0033c40001007387 */ /* 0x008fe20000100800 */
[----:B----4-:R-:W-:-:S04]  /*25c20*/  @!P0 LOP3.LUT R5, R5, R4, RZ, 0x3c, !PT ;  /* 0x0000000405058212 */ /* 0x010fc800078e3cff */
[----:B------:R-:W-:-:S04]  /*25c30*/  @!P0 LOP3.LUT R4, R5, R4, RZ, 0x3c, !PT ;  /* 0x0000000405048212 */ /* 0x000fc800078e3cff */
[----:B------:R-:W-:-:S05]  /*25c40*/  @!P0 LOP3.LUT R5, R5, R4, RZ, 0x3c, !PT ;  /* 0x0000000405058212 */ /* 0x000fca00078e3cff */
[----:B------:R0:W3:Y:S04]  /*25c50*/  @!P0 LDG.E.U16 R61, desc[UR6][R4.64] ;  /* 0x00000006043d8981 */ /* 0x0000e8000c1e1500 */
[----:B------:R-:W0:Y:S04]  /*25c60*/  LDL R4, [R1+0x1048] ;  /* 0x0010480001047983 */ /* 0x000e280000100800 */
[----:B------:R-:W0:Y:S01]  /*25c70*/  LDL R5, [R1+0x104c] ;  /* 0x00104c0001057983 */ /* 0x000e220000100800 */
[----:B------:R-:W-:Y:S02]  /*25c80*/  PRMT R60, RZ, 0x7610, R60 ;  /* 0x00007610ff3c7816 */ /* 0x000fe4000000003c */
[----:B0-----:R-:W-:-:S04]  /*25c90*/  @!P1 LOP3.LUT R5, R5, R4, RZ, 0x3c, !PT ;  /* 0x0000000405059212 */ /* 0x001fc800078e3cff */
[----:B------:R-:W-:-:S04]  /*25ca0*/  @!P1 LOP3.LUT R4, R5, R4, RZ, 0x3c, !PT ;  /* 0x0000000405049212 */ /* 0x000fc800078e3cff */
[----:B------:R-:W-:Y:S01]  /*25cb0*/  @!P1 LOP3.LUT R5, R5, R4, RZ, 0x3c, !PT ;  /* 0x0000000405059212 */ /* 0x000fe200078e3cff */
[----:B---3--:R0:W-:Y:S04]  /*25cc0*/  STL [R1+0x33c8], R61 ;  /* 0x0033c83d01007387 */ /* 0x0081e80000100800 */
[----:B------:R1:W3:Y:S01]  /*25cd0*/  @!P1 LDG.E.U16 R60, desc[UR6][R4.64] ;  /* 0x00000006043c9981 */ /* 0x0002e2000c1e1500 */
[----:B------:R-:W-:Y:S02]  /*25ce0*/  PRMT R58, RZ, 0x7610, R58 ;  /* 0x00007610ff3a7816 */ /* 0x000fe4000000003a */
[----:B------:R-:W-:Y:S01]  /*25cf0*/  PRMT R56, RZ, 0x7610, R56 ;  /* 0x00007610ff387816 */ /* 0x000fe20000000038 */
[----:B0-----:R-:W4:Y:S04]  /*25d00*/  LDL R61, [R1+0xfd4] ;  /* 0x000fd400013d7983 */ /* 0x001f280000100800 */
[----:B------:R-:W1:Y:S04]  /*25d10*/  LDL R4, [R1+0x1010] ;  /* 0x0010100001047983 */ /* 0x000e680000100800 */
[----:B------:R-:W1:Y:S02]  /*25d20*/  LDL R5, [R1+0x1014] ;  /* 0x0010140001057983 */ /* 0x000e640000100800 */
[----:B-1----:R-:W-:-:S04]  /*25d30*/  @!P0 LOP3.LUT R5, R5, R4, RZ, 0x3c, !PT ;  /* 0x0000000405058212 */ /* 0x002fc800078e3cff */
[----:B------:R-:W-:-:S04]  /*25d40*/  @!P0 LOP3.LUT R4, R5, R4, RZ, 0x3c, !PT ;  /* 0x0000000405048212 */ /* 0x000fc800078e3cff */
[----:B------:R-:W-:-:S05]  /*25d50*/  @!P0 LOP3.LUT R5, R5, R4, RZ, 0x3c, !PT ;  /* 0x0000000405058212 */ /* 0x000fca00078e3cff */
[----:B------:R2:W4:Y:S04]  /*25d60*/  @!P0 LDG.E.U16 R58, desc[UR6][R4.64] ;  /* 0x00000006043a8981 */ /* 0x000528000c1e1500 */
[----:B---3--:R0:W-:Y:S01]  /*25d70*/  STL [R1+0x33cc], R60 ;  /* 0x0033cc3c01007387 */ /* 0x0081e20000100800 */
[----:B--2---:R-:W-:Y:S02]  /*25d80*/  @!P1 IMAD.MOV.U32 R4, RZ, RZ, R30 ;  /* 0x000000ffff049224 */ /* 0x004fe400078e001e */
[----:B------:R-:W-:Y:S01]  /*25d90*/  @!P1 IMAD.MOV.U32 R5, RZ, RZ, R31 ;  /* 0x000000ffff059224 */ /* 0x000fe200078e001f */
[----:B0-----:R-:W2:Y:S04]  /*25da0*/  LDL R60, [R1+0xfcc] ;  /* 0x000fcc00013c7983 */ /* 0x001ea80000100800 */
[----:B------:R0:W3:Y:S04]  /*25db0*/  @!P1 LDG.E.U16 R56, desc[UR6][R4.64] ;  /* 0x0000000604389981 */ /* 0x0000e8000c1e1500 */
[----:B----4-:R1:W-:Y:S04]  /*25dc0*/  STL [R1+0x33d0], R58 ;  /* 0x0033d03a01007387 */ /* 0x0103e80000100800 */
[----:B------:R-:W4:Y:S01]  /*25dd0*/  LDL R5, [R1+0xfd0] ;  /* 0x000fd00001057983 */ /* 0x000f220000100800 */
[----:B------:R-:W-:Y:S01]  /*25de0*/  PRMT R54, RZ, 0x7610, R54 ;  /* 0x00007610ff367816 */ /* 0x000fe20000000036 */
[----:B0-----:R-:W-:-:S02]  /*25df0*/  @!P0 IMAD.MOV.U32 R4, RZ, RZ, R61 ;  /* 0x000000ffff048224 */ /* 0x001fc400078e003d */
[----:B------:R-:W2:Y:S04]  /*25e00*/  LDL R31, [R1+0xf88] ;  /* 0x000f8800011f7983 */ /* 0x000ea80000100800 */
[----:B------:R-:W2:Y:S04]  /*25e10*/  LDL R30, [R1+0xf8c] ;  /* 0x000f8c00011e7983 */ /* 0x000ea80000100800 */
[----:B-1----:R-:W2:Y:S04]  /*25e20*/  LDL R58, [R1+0xfc8] ;  /* 0x000fc800013a7983 */ /* 0x002ea80000100800 */
[----:B----4-:R2:W4:Y:S04]  /*25e30*/  @!P0 LDG.E.U16 R54, desc[UR6][R4.64] ;  /* 0x0000000604368981 */ /* 0x010528000c1e1500 */
[----:B---3--:R0:W-:Y:S01]  /*25e40*/  STL [R1+0x33d4], R56 ;  /* 0x0033d43801007387 */ /* 0x0081e20000100800 */
[----:B------:R-:W-:-:S03]  /*25e50*/  PRMT R52, RZ, 0x7610, R52 ;  /* 0x00007610ff347816 */ /* 0x000fc60000000034 */
[----:B------:R-:W3:Y:S01]  /*25e60*/  LDL R61, [R1+0xf50] ;  /* 0x000f5000013d7983 */ /* 0x000ee20000100800 */
[----:B--2---:R-:W-:-:S03]  /*25e70*/  @!P1 IMAD.MOV.U32 R4, RZ, RZ, R60 ;  /* 0x000000ffff049224 */ /* 0x004fc600078e003c */
[----:B0-----:R-:W2:Y:S01]  /*25e80*/  LDL R56, [R1+0xf54] ;  /* 0x000f540001387983 */ /* 0x001ea20000100800 */
[----:B------:R-:W-:-:S05]  /*25e90*/  @!P1 MOV R5, R58 ;  /* 0x0000003a00059202 */ /* 0x000fca0000000f00 */
[----:B------:R0:W3:Y:S04]  /*25ea0*/  @!P1 LDG.E.U16 R52, desc[UR6][R4.64] ;  /* 0x0000000604349981 */ /* 0x0000e8000c1e1500 */
[----:B----4-:R1:W-:Y:S04]  /*25eb0*/  STL [R1+0x33d8], R54 ;  /* 0x0033d83601007387 */ /* 0x0103e80000100800 */
[----:B------:R-:W4:Y:S01]  /*25ec0*/  LDL R5, [R1+0xf90] ;  /* 0x000f900001057983 */ /* 0x000f220000100800 */
[----:B------:R-:W-:Y:S02]  /*25ed0*/  PRMT R50, RZ, 0x7610, R50 ;  /* 0x00007610ff327816 */ /* 0x000fe40000000032 */
[----:B------:R-:W-:-:S02]  /*25ee0*/  PRMT R48, RZ, 0x7610, R48 ;  /* 0x00007610ff307816 */ /* 0x000fc40000000030 */
[----:B------:R-:W-:Y:S01]  /*25ef0*/  PRMT R46, RZ, 0x7610, R46 ;  /* 0x00007610ff2e7816 */ /* 0x000fe2000000002e */
[----:B------:R-:W3:Y:S04]  /*25f00*/  LDL R60, [R1+0xf48] ;  /* 0x000f4800013c7983 */ /* 0x000ee80000100800 */
[----:B------:R-:W3:Y:S04]  /*25f10*/  LDL R58, [R1+0xf4c] ;  /* 0x000f4c00013a7983 */ /* 0x000ee80000100800 */
[----:B-1----:R-:W0:Y:S02]  /*25f20*/  LDL R54, [R1+0xf94] ;  /* 0x000f940001367983 */ /* 0x002e240000100800 */
[----:B0-----:R-:W-:-:S05]  /*25f30*/  @!P0 IMAD.MOV.U32 R4, RZ, RZ, R54 ;  /* 0x000000ffff048224 */ /* 0x001fca00078e0036 */
[----:B----4-:R0:W4:Y:S02]  /*25f40*/  @!P0 LDG.E.U16 R50, desc[UR6][R4.64] ;  /* 0x0000000604328981 */ /* 0x010124000c1e1500 */
[----:B0-----:R-:W-:Y:S02]  /*25f50*/  @!P1 IMAD.MOV.U32 R4, RZ, RZ, R30 ;  /* 0x000000ffff049224 */ /* 0x001fe400078e001e */
[----:B------:R-:W-:-:S05]  /*25f60*/  @!P1 IMAD.MOV.U32 R5, RZ, RZ, R31 ;  /* 0x000000ffff059224 */ /* 0x000fca00078e001f */
[----:B------:R2:W4:Y:S02]  /*25f70*/  @!P1 LDG.E.U16 R48, desc[UR6][R4.64] ;  /* 0x0000000604309981 */ /* 0x000524000c1e1500 */
[----:B--2---:R-:W-:Y:S02]  /*25f80*/  @!P0 IMAD.MOV.U32 R4, RZ, RZ, R56 ;  /* 0x000000ffff048224 */ /* 0x004fe400078e0038 */
[----:B---3--:R-:W-:-:S05]  /*25f90*/  @!P0 IMAD.MOV.U32 R5, RZ, RZ, R61 ;  /* 0x000000ffff058224 */ /* 0x008fca00078e003d */
[----:B------:R0:W2:Y:S04]  /*25fa0*/  @!P0 LDG.E.U16 R46, desc[UR6][R4.64] ;  /* 0x00000006042e8981 */ /* 0x0000a8000c1e1500 */
[----:B------:R1:W-:Y:S01]  /*25fb0*/  STL [R1+0x33dc], R52 ;  /* 0x0033dc3401007387 */ /* 0x0003e20000100800 */
[----:B------:R-:W-:Y:S01]  /*25fc0*/  PRMT R44, RZ, 0x7610, R44 ;  /* 0x00007610ff2c7816 */ /* 0x000fe2000000002c */
[----:B0-----:R-:W-:Y:S02]  /*25fd0*/  @!P1 IMAD.MOV.U32 R4, RZ, RZ, R58 ;  /* 0x000000ffff049224 */ /* 0x001fe400078e003a */
[----:B------:R-:W-:-:S05]  /*25fe0*/  @!P1 IMAD.MOV.U32 R5, RZ, RZ, R60 ;  /* 0x000000ffff059224 */ /* 0x000fca00078e003c */
[----:B------:R-:W3:Y:S04]  /*25ff0*/  @!P1 LDG.E.U16 R44, desc[UR6][R4.64] ;  /* 0x00000006042c9981 */ /* 0x000ee8000c1e1500 */
[----:B----4-:R0:W-:Y:S04]  /*26000*/  STL [R1+0x33e0], R50 ;  /* 0x0033e03201007387 */ /* 0x0101e80000100800 */
[----:B------:R-:W4:Y:S04]  /*26010*/  LDL R31, [R1+0xf10] ;  /* 0x000f1000011f7983 */ /* 0x000f280000100800 */
[----:B------:R-:W4:Y:S04]  /*26020*/  LDL R30, [R1+0xf14] ;  /* 0x000f1400011e7983 */ /* 0x000f280000100800 */
[----:B------:R0:W-:Y:S04]  /*26030*/  STL [R1+0x33e4], R48 ;  /* 0x0033e43001007387 */ /* 0x0001e80000100800 */
[----:B------:R-:W4:Y:S04]  /*26040*/  LDL R56, [R1+0xf08] ;  /* 0x000f080001387983 */ /* 0x000f280000100800 */
[----:B------:R-:W4:Y:S04]  /*26050*/  LDL R54, [R1+0xf0c] ;  /* 0x000f0c0001367983 */ /* 0x000f280000100800 */
[----:B--2---:R2:W-:Y:S04]  /*26060*/  STL [R1+0x33e8], R46 ;  /* 0x0033e82e01007387 */ /* 0x0045e80000100800 */
[----:B-1----:R-:W4:Y:S04]  /*26070*/  LDL R52, [R1+0xed0] ;  /* 0x000ed00001347983 */ /* 0x002f280000100800 */
[----:B0-----:R-:W4:Y:S01]  /*26080*/  LDL R50, [R1+0xed4] ;  /* 0x000ed40001327983 */ /* 0x001f220000100800 */
[----:B------:R-:W-:-:S02]  /*26090*/  PRMT R42, RZ, 0x7610, R42 ;  /* 0x00007610ff2a7816 */ /* 0x000fc4000000002a */
[----:B------:R-:W-:Y:S02]  /*260a0*/  PRMT R40, RZ, 0x7610, R40 ;  /* 0x00007610ff287816 */ /* 0x000fe40000000028 */
[----:B------:R-:W-:Y:S01]  /*260b0*/  PRMT R38, RZ, 0x7610, R38 ;  /* 0x00007610ff267816 */ /* 0x000fe20000000026 */
[----:B------:R-:W4:Y:S04]  /*260c0*/  LDL R48, [R1+0xec8] ;  /* 0x000ec80001307983 */ /* 0x000f280000100800 */
[----:B--2---:R-:W2:Y:S04]  /*260d0*/  LDL R46, [R1+0xecc] ;  /* 0x000ecc00012e7983 */ /* 0x004ea80000100800 */
[----:B---3--:R0:W-:Y:S01]  /*260e0*/  STL [R1+0x33ec], R44 ;  /* 0x0033ec2c01007387 */ /* 0x0081e20000100800 */
[----:B----4-:R-:W-:-:S02]  /*260f0*/  @!P0 IMAD.MOV.U32 R5, RZ, RZ, R31 ;  /* 0x000000ffff058224 */ /* 0x010fc400078e001f */
[----:B------:R-:W-:Y:S01]  /*26100*/  @!P0 IMAD.MOV.U32 R4, RZ, RZ, R30 ;  /* 0x000000ffff048224 */ /* 0x000fe200078e001e */
[----:B------:R-:W3:Y:S04]  /*26110*/  LDL R31, [R1+0xe90] ;  /* 0x000e9000011f7983 */ /* 0x000ee80000100800 */
[----:B------:R-:W4:Y:S04]  /*26120*/  LDL R30, [R1+0xe94] ;  /* 0x000e9400011e7983 */ /* 0x000f280000100800 */
[----:B------:R1:W3:Y:S02]  /*26130*/  @!P0 LDG.E.U16 R42, desc[UR6][R4.64] ;  /* 0x00000006042a8981 */ /* 0x0002e4000c1e1500 */
[----:B-1----:R-:W-:-:S02]  /*26140*/  @!P1 IMAD.MOV.U32 R5, RZ, RZ, R56 ;  /* 0x000000ffff059224 */ /* 0x002fc400078e0038 */
[----:B------:R-:W-:-:S05]  /*26150*/  @!P1 IMAD.MOV.U32 R4, RZ, RZ, R54 ;  /* 0x000000ffff049224 */ /* 0x000fca00078e0036 */
[----:B------:R1:W4:Y:S02]  /*26160*/  @!P1 LDG.E.U16 R40, desc[UR6][R4.64] ;  /* 0x0000000604289981 */ /* 0x000324000c1e1500 */
[----:B-1----:R-:W-:Y:S02]  /*26170*/  @!P0 IMAD.MOV.U32 R5, RZ, RZ, R52 ;  /* 0x000000ffff058224 */ /* 0x002fe400078e0034 */
[----:B------:R-:W-:-:S05]  /*26180*/  @!P0 IMAD.MOV.U32 R4, RZ, RZ, R50 ;  /* 0x000000ffff048224 */ /* 0x000fca00078e0032 */
[----:B------:R2:W4:Y:S01]  /*26190*/  @!P0 LDG.E.U16 R38, desc[UR6][R4.64] ;  /* 0x0000000604268981 */ /* 0x000522000c1e1500 */
[----:B------:R-:W-:Y:S01]  /*261a0*/  PRMT R36, RZ, 0x7610, R36 ;  /* 0x00007610ff247816 */ /* 0x000fe20000000024 */
[----:B--2---:R-:W-:Y:S02]  /*261b0*/  @!P1 IMAD.MOV.U32 R4, RZ, RZ, R46 ;  /* 0x000000ffff049224 */ /* 0x004fe400078e002e */
[----:B------:R-:W-:-:S05]  /*261c0*/  @!P1 IMAD.MOV.U32 R5, RZ, RZ, R48 ;  /* 0x000000ffff059224 */ /* 0x000fca00078e0030 */
[----:B------:R1:W2:Y:S01]  /*261d0*/  @!P1 LDG.E.U16 R36, desc[UR6][R4.64] ;  /* 0x0000000604249981 */ /* 0x0002a2000c1e1500 */
[----:B------:R-:W-:-:S03]  /*261e0*/  PRMT R29, RZ, 0x7610, R29 ;  /* 0x00007610ff1d7816 */ /* 0x000fc6000000001d */
[----:B---3--:R3:W-:Y:S04]  /*261f0*/  STL [R1+0x33f0], R42 ;  /* 0x0033f02a01007387 */ /* 0x0087e80000100800 */
[----:B0-----:R-:W2:Y:S04]  /*26200*/  LDL R44, [R1+0xe88] ;  /* 0x000e8800012c7983 */ /* 0x001ea80000100800 */
[----:B---3--:R-:W3:Y:S04]  /*26210*/  LDL R42, [R1+0xe8c] ;  /* 0x000e8c00012a7983 */ /* 0x008ee80000100800 */
[----:B----4-:R0:W-:Y:S01]  /*26220*/  STL [R1+0x33f4], R40 ;  /* 0x0033f42801007387 */ /* 0x0101e20000100800 */
[----:B-1----:R-:W-:-:S02]  /*26230*/  @!P0 IMAD.MOV.U32 R4, RZ, RZ, R30 ;  /* 0x000000ffff048224 */ /* 0x002fc400078e001e */
[----:B------:R-:W-:-:S05]  /*26240*/  @!P0 IMAD.MOV.U32 R5, RZ, RZ, R31 ;  /* 0x000000ffff058224 */ /* 0x000fca00078e001f */
[----:B------:R1:W4:Y:S04]  /*26250*/  @!P0 LDG.E.U16 R29, desc[UR6][R4.64] ;  /* 0x00000006041d8981 */ /* 0x000328000c1e1500 */
[----:B------:R1:W-:Y:S04]  /*26260*/  STL [R1+0x33f8], R38 ;  /* 0x0033f82601007387 */ /* 0x0003e80000100800 */
[----:B0-----:R-:W4:Y:S04]  /*26270*/  LDL R40, [R1+0xe50] ;  /* 0x000e500001287983 */ /* 0x001f280000100800 */
[----:B-1----:R-:W4:Y:S01]  /*26280*/  LDL R38, [R1+0xe54] ;  /* 0x000e540001267983 */ /* 0x002f220000100800 */
[----:B------:R-:W-:-:S02]  /*26290*/  PRMT R28, RZ, 0x7610, R28 ;  /* 0x00007610ff1c7816 */ /* 0x000fc4000000001c */
[----:B------:R-:W-:Y:S01]  /*262a0*/  PRMT R27, RZ, 0x7610, R27 ;  /* 0x00007610ff1b7816 */ /* 0x000fe2000000001b */
[----:B--2---:R-:W-:Y:S04]  /*262b0*/  STL [R1+0x33fc], R36 ;  /* 0x0033fc2401007387 */ /* 0x004fe80000100800 */
[----:B------:R-:W2:Y:S04]  /*262c0*/  LDL R31, [R1+0xe48] ;  /* 0x000e4800011f7983 */ /* 0x000ea80000100800 */
[----:B------:R-:W2:Y:S01]  /*262d0*/  LDL R30, [R1+0xe4c] ;  /* 0x000e4c00011e7983 */ /* 0x000ea20000100800 */
[----:B------:R-:W-:-:S02]  /*262e0*/  @!P1 IMAD.MOV.U32 R5, RZ, RZ, R44 ;  /* 0x000000ffff059224 */ /* 0x000fc400078e002c */
[----:B---3--:R-:W-:-:S05]  /*262f0*/  @!P1 IMAD.MOV.U32 R4, RZ, RZ, R42 ;  /* 0x000000ffff049224 */ /* 0x008fca00078e002a */
[----:B------:R4:W3:Y:S02]  /*26300*/  @!P1 LDG.E.U16 R28, desc[UR6][R4.64] ;  /* 0x00000006041c9981 */ /* 0x0008e4000c1e1500 */
[----:B----4-:R-:W-:Y:S02]  /*26310*/  @!P0 IMAD.MOV.U32 R5, RZ, RZ, R40 ;  /* 0x000000ffff058224 */ /* 0x010fe400078e0028 */
[----:B------:R-:W-:-:S05]  /*26320*/  @!P0 IMAD.MOV.U32 R4, RZ, RZ, R38 ;  /* 0x000000ffff048224 */ /* 0x000fca00078e0026 */
[----:B------:R2:W4:Y:S04]  /*26330*/  @!P0 LDG.E.U16 R27, desc[UR6][R4.64] ;  /* 0x00000006041b8981 */ /* 0x000528000c1e1500 */
[----:B------:R0:W-:Y:S04]  /*26340*/  STL [R1+0x3400], R29 ;  /* 0x0034001d01007387 */ /* 0x0001e80000100800 */
[----:B------:R-:W4:Y:S04]  /*26350*/  LDL R44, [R1+0xe10] ;  /* 0x000e1000012c7983 */ /* 0x000f280000100800 */
[----:B------:R-:W4:Y:S04]  /*26360*/  LDL R42, [R1+0xe14] ;  /* 0x000e1400012a7983 */ /* 0x000f280000100800 */
[----:B0-----:R-:W4:Y:S01]  /*26370*/  LDL R29, [R1+0xe0c] ;  /* 0x000e0c00011d7983 */ /* 0x001f220000100800 */
[----:B------:R-:W-:Y:S01]  /*26380*/  PRMT R26, RZ, 0x7610, R26 ;  /* 0x00007610ff1a7816 */ /* 0x000fe2000000001a */
[----:B--2---:R-:W-:-:S02]  /*26390*/  @!P1 IMAD.MOV.U32 R4, RZ, RZ, R30 ;  /* 0x000000ffff049224 */ /* 0x004fc400078e001e */
[----:B------:R-:W-:-:S05]  /*263a0*/  @!P1 IMAD.MOV.U32 R5, RZ, RZ, R31 ;  /* 0x000000ffff059224 */ /* 0x000fca00078e001f */
[----:B------:R0:W2:Y:S01]  /*263b0*/  @!P1 LDG.E.U16 R26, desc[UR6][R4.64] ;  /* 0x00000006041a9981 */ /* 0x0000a2000c1e1500 */
[----:B------:R-:W-:-:S03]  /*263c0*/  PRMT R25, RZ, 0x7610, R25 ;  /* 0x00007610ff197816 */ /* 0x000fc60000000019 */
[----:B---3--:R1:W-:Y:S04]  /*263d0*/  STL [R1+0x3404], R28 ;  /* 0x0034041c01007387 */ /* 0x0083e80000100800 */
[----:B------:R-:W3:Y:S04]  /*263e0*/  LDL R40, [R1+0xe08] ;  /* 0x000e080001287983 */ /* 0x000ee80000100800 */
[----:B------:R-:W3:Y:S04]  /*263f0*/  LDL R38, [R1+0xdd0] ;  /* 0x000dd00001267983 */ /* 0x000ee80000100800 */
[----:B-1----:R-:W3:Y:S04]  /*26400*/  LDL R28, [R1+0xdd4] ;  /* 0x000dd400011c7983 */ /* 0x002ee80000100800 */
[----:B----4-:R1:W-:Y:S04]  /*26410*/  STL [R1+0x3408], R27 ;  /* 0x0034081b01007387 */ /* 0x0103e80000100800 */
[----:B------:R-:W4:Y:S04]  /*26420*/  LDL R36, [R1+0xdc8] ;  /* 0x000dc80001247983 */ /* 0x000f280000100800 */
[----:B------:R-:W4:Y:S01]  /*26430*/  LDL R31, [R1+0xdcc] ;  /* 0x000dcc00011f7983 */ /* 0x000f220000100800 */
[----:B0-----:R-:W-:Y:S01]  /*26440*/  @!P0 MOV R4, R42 ;  /* 0x0000002a00048202 */ /* 0x001fe20000000f00 */
[----:B------:R-:W-:Y:S01]  /*26450*/  @!P0 IMAD.MOV.U32 R5, RZ, RZ, R44 ;  /* 0x000000ffff058224 */ /* 0x000fe200078e002c */
[----:B------:R-:W-:-:S02]  /*26460*/  PRMT R24, RZ, 0x7610, R24 ;  /* 0x00007610ff187816 */ /* 0x000fc40000000018 */
[----:B------:R-:W-:Y:S02]  /*26470*/  PRMT R23, RZ, 0x7610, R23 ;  /* 0x00007610ff177816 */ /* 0x000fe40000000017 */
[----:B------:R-:W-:Y:S01]  /*26480*/  PRMT R22, RZ, 0x7610, R22 ;  /* 0x00007610ff167816 */ /* 0x000fe20000000016 */
[----:B------:R-:W4:Y:S04]  /*26490*/  LDL R30, [R1+0xd94] ;  /* 0x000d9400011e7983 */ /* 0x000f280000100800 */
[----:B------:R0:W4:Y:S02]  /*264a0*/  @!P0 LDG.E.U16 R25, desc[UR6][R4.64] ;  /* 0x0000000604198981 */ /* 0x000124000c1e1500 */
[----:B0-----:R-:W-:Y:S02]  /*264b0*/  @!P1 IMAD.MOV.U32 R4, RZ, RZ, R29 ;  /* 0x000000ffff049224 */ /* 0x001fe400078e001d */
[----:B--2---:R0:W-:Y:S04]  /*264c0*/  STL [R1+0x340c], R26 ;  /* 0x00340c1a01007387 */ /* 0x0041e80000100800 */
[----:B-1----:R-:W2:Y:S04]  /*264d0*/  LDL R27, [R1+0xd8c] ;  /* 0x000d8c00011b7983 */ /* 0x002ea80000100800 */
[----:B0-----:R-:W2:Y:S01]  /*264e0*/  LDL R26, [R1+0xd90] ;  /* 0x000d9000011a7983 */ /* 0x001ea20000100800 */
[----:B---3--:R-:W-:-:S05]  /*264f0*/  @!P1 IMAD.MOV.U32 R5, RZ, RZ, R40 ;  /* 0x000000ffff059224 */ /* 0x008fca00078e0028 */
[----:B------:R0:W3:Y:S02]  /*26500*/  @!P1 LDG.E.U16 R24, desc[UR6][R4.64] ;  /* 0x0000000604189981 */ /* 0x0000e4000c1e1500 */
[----:B0-----:R-:W-:Y:S02]  /*26510*/  @!P0 IMAD.MOV.U32 R4, RZ, RZ, R28 ;  /* 0x000000ffff048224 */ /* 0x001fe400078e001c */
[----:B------:R-:W-:-:S05]  /*26520*/  @!P0 IMAD.MOV.U32 R5, RZ, RZ, R38 ;  /* 0x000000ffff058224 */ /* 0x000fca00078e0026 */
[----:B------:R4:W3:Y:S02]  /*26530*/  @!P0 LDG.E.U16 R23, desc[UR6][R4.64] ;  /* 0x0000000604178981 */ /* 0x0008e4000c1e1500 */
[----:B----4-:R-:W-:Y:S02]  /*26540*/  @!P1 IMAD.MOV.U32 R5, RZ, RZ, R36 ;  /* 0x000000ffff059224 */ /* 0x010fe400078e0024 */
[----:B------:R-:W-:-:S05]  /*26550*/  @!P1 IMAD.MOV.U32 R4, RZ, RZ, R31 ;  /* 0x000000ffff049224 */ /* 0x000fca00078e001f */
[----:B------:R0:W4:Y:S04]  /*26560*/  @!P1 LDG.E.U16 R22, desc[UR6][R4.64] ;  /* 0x0000000604169981 */ /* 0x000128000c1e1500 */
[----:B------:R1:W-:Y:S04]  /*26570*/  STL [R1+0x3410], R25 ;  /* 0x0034101901007387 */ /* 0x0003e80000100800 */
[----:B------:R-:W4:Y:S01]  /*26580*/  LDL R29, [R1+0xd88] ;  /* 0x000d8800011d7983 */ /* 0x000f220000100800 */
[----:B------:R-:W-:Y:S01]  /*26590*/  PRMT R21, RZ, 0x7610, R21 ;  /* 0x00007610ff157816 */ /* 0x000fe20000000015 */
[----:B0-----:R-:W-:Y:S01]  /*265a0*/  @!P0 IMAD.MOV.U32 R4, RZ, RZ, R30 ;  /* 0x000000ffff048224 */ /* 0x001fe200078e001e */
[----:B------:R-:W-:Y:S01]  /*265b0*/  PRMT R20, RZ, 0x7610, R20 ;  /* 0x00007610ff147816 */ /* 0x000fe20000000014 */
[----:B--2---:R-:W-:-:S05]  /*265c0*/  @!P0 IMAD.MOV.U32 R5, RZ, RZ, R26 ;  /* 0x000000ffff058224 */ /* 0x004fca00078e001a */
[----:B------:R0:W2:Y:S02]  /*265d0*/  @!P0 LDG.E.U16 R21, desc[UR6][R4.64] ;  /* 0x0000000604158981 */ /* 0x0000a4000c1e1500 */
[----:B0-----:R-:W-:Y:S02]  /*265e0*/  @!P1 IMAD.MOV.U32 R4, RZ, RZ, R27 ;  /* 0x000000ffff049224 */ /* 0x001fe400078e001b */
[----:B---3--:R0:W-:Y:S04]  /*265f0*/  STL [R1+0x3414], R24 ;  /* 0x0034141801007387 */ /* 0x0081e80000100800 */
[----:B------:R-:W3:Y:S04]  /*26600*/  LDL R28, [R1+0xd54] ;  /* 0x000d5400011c7983 */ /* 0x000ee80000100800 */
[----:B-1----:R-:W3:Y:S04]  /*26610*/  LDL R25, [R1+0x1b4c] ;  /* 0x001b4c0001197983 */ /* 0x002ee80000100800 */
[----:B------:R1:W-:Y:S04]  /*26620*/  STL [R1+0x3418], R23 ;  /* 0x0034181701007387 */ /* 0x0003e80000100800 */
[----:B0-----:R-:W3:Y:S04]  /*26630*/  LDL R24, [R1+0x1b48] ;  /* 0x001b480001187983 */ /* 0x001ee80000100800 */
[----:B-1----:R-:W3:Y:S04]  /*26640*/  LDL R23, [R1+0x1b54] ;  /* 0x001b540001177983 */ /* 0x002ee80000100800 */
[----:B----4-:R0:W-:Y:S04]  /*26650*/  STL [R1+0x341c], R22 ;  /* 0x00341c1601007387 */ /* 0x0101e80000100800 */
[----:B------:R-:W4:Y:S04]  /*26660*/  LDL R31, [R1+0x1b80] ;  /* 0x001b8000011f7983 */ /* 0x000f280000100800 */
[----:B------:R-:W4:Y:S01]  /*26670*/  LDL R26, [R1+0x1b8c] ;  /* 0x001b8c00011a7983 */ /* 0x000f220000100800 */
[----:B------:R-:W-:-:S05]  /*26680*/  @!P1 IMAD.MOV.U32 R5, RZ, RZ, R29 ;  /* 0x000000ffff059224 */ /* 0x000fca00078e001d */
[----:B------:R3:W4:Y:S01]  /*26690*/  @!P1 LDG.E.U16 R20, desc[UR6][R4.64] ;  /* 0x0000000604149981 */ /* 0x000722000c1e1500 */
[----:B------:R-:W-:Y:S02]  /*266a0*/  PRMT R19, RZ, 0x7610, R19 ;  /* 0x00007610ff137816 */ /* 0x000fe40000000013 */
[----:B------:R-:W-:Y:S02]  /*266b0*/  PRMT R18, RZ, 0x7610, R18 ;  /* 0x00007610ff127816 */ /* 0x000fe40000000012 */
[----:B------:R-:W-:Y:S01]  /*266c0*/  PRMT R17, RZ, 0x7610, R17 ;  /* 0x00007610ff117816 */ /* 0x000fe20000000011 */
[----:B0-----:R-:W4:Y:S04]  /*266d0*/  LDL R22, [R1+0x1b94] ;  /* 0x001b940001167983 */ /* 0x001f280000100800 */
[----:B--2---:R0:W-:Y:S04]  /*266e0*/  STL [R1+0x3420], R21 ;  /* 0x0034201501007387 */ /* 0x0041e80000100800 */
[----:B------:R-:W2:Y:S04]  /*266f0*/  LDL R30, [R1+0x1b88] ;  /* 0x001b8800011e7983 */ /* 0x000ea80000100800 */
[----:B------:R-:W2:Y:S04]  /*26700*/  LDL R29, [R1+0x1bc0] ;  /* 0x001bc000011d7983 */ /* 0x000ea80000100800 */
[----:B------:R-:W2:Y:S01]  /*26710*/  LDL R27, [R1+0x1bcc] ;  /* 0x001bcc00011b7983 */ /* 0x000ea20000100800 */
[----:B---3--:R-:W-:-:S02]  /*26720*/  @!P0 IMAD.MOV.U32 R5, RZ, RZ, R28 ;  /* 0x000000ffff058224 */ /* 0x008fc400078e001c */
[----:B------:R-:W-:-:S05]  /*26730*/  @!P0 IMAD.MOV.U32 R4, RZ, RZ, R25 ;  /* 0x000000ffff048224 */ /* 0x000fca00078e0019 */
[----:B------:R1:W3:Y:S02]  /*26740*/  @!P0 LDG.E.U16 R19, desc[UR6][R4.64] ;  /* 0x0000000604138981 */ /* 0x0002e4000c1e1500 */
[----:B-1----:R-:W-:Y:S02]  /*26750*/  @!P1 IMAD.MOV.U32 R5, RZ, RZ, R24 ;  /* 0x000000ffff059224 */ /* 0x002fe400078e0018 */
[----:B------:R-:W-:-:S05]  /*26760*/  @!P1 IMAD.MOV.U32 R4, RZ, RZ, R23 ;  /* 0x000000ffff049224 */ /* 0x000fca00078e0017 */
[----:B------:R4:W3:Y:S02]  /*26770*/  @!P1 LDG.E.U16 R18, desc[UR6][R4.64] ;  /* 0x0000000604129981 */ /* 0x0008e4000c1e1500 */
[----:B----4-:R-:W-:Y:S02]  /*26780*/  @!P0 IMAD.MOV.U32 R4, RZ, RZ, R26 ;  /* 0x000000ffff048224 */ /* 0x010fe400078e001a */
[----:B------:R-:W-:-:S05]  /*26790*/  @!P0 IMAD.MOV.U32 R5, RZ, RZ, R31 ;  /* 0x000000ffff058224 */ /* 0x000fca00078e001f */
[----:B------:R1:W4:Y:S04]  /*267a0*/  @!P0 LDG.E.U16 R17, desc[UR6][R4.64] ;  /* 0x0000000604118981 */ /* 0x000328000c1e1500 */
[----:B------:R-:W-:Y:S04]  /*267b0*/  STL [R1+0x3424], R20 ;  /* 0x0034241401007387 */ /* 0x000fe80000100800 */
[----:B------:R-:W4:Y:S04]  /*267c0*/  LDL R25, [R1+0x1bd4] ;  /* 0x001bd40001197983 */ /* 0x000f280000100800 */
[----:B------:R-:W4:Y:S01]  /*267d0*/  LDL R28, [R1+0x1bc8] ;  /* 0x001bc800011c7983 */ /* 0x000f220000100800 */
[----:B------:R-:W-:Y:S01]  /*267e0*/  PRMT R16, RZ, 0x7610, R16 ;  /* 0x00007610ff107816 */ /* 0x000fe20000000010 */
[----:B-1----:R-:W-:Y:S01]  /*267f0*/  @!P1 IMAD.MOV.U32 R4, RZ, RZ, R22 ;  /* 0x000000ffff049224 */ /* 0x002fe200078e0016 */
[----:B------:R-:W-:Y:S01]  /*26800*/  PRMT R15, RZ, 0x7610, R15 ;  /* 0x00007610ff0f7816 */ /* 0x000fe2000000000f */
[----:B--2---:R-:W-:-:S05]  /*26810*/  @!P1 IMAD.MOV.U32 R5, RZ, RZ, R30 ;  /* 0x000000ffff059224 */ /* 0x004fca00078e001e */
[----:B------:R1:W2:Y:S02]  /*26820*/  @!P1 LDG.E.U16 R16, desc[UR6][R4.64] ;  /* 0x0000000604109981 */ /* 0x0002a4000c1e1500 */
[----:B-1----:R-:W-:Y:S02]  /*26830*/  @!P0 IMAD.MOV.U32 R4, RZ, RZ, R27 ;  /* 0x000000ffff048224 */ /* 0x002fe400078e001b */
[----:B------:R-:W-:-:S05]  /*26840*/  @!P0 IMAD.MOV.U32 R5, RZ, RZ, R29 ;  /* 0x000000ffff058224 */ /* 0x000fca00078e001d */
[----:B------:R1:W2:Y:S04]  /*26850*/  @!P0 LDG.E.U16 R15, desc[UR6][R4.64] ;  /* 0x00000006040f8981 */ /* 0x0002a8000c1e1500 */
[----:B---3--:R3:W-:Y:S04]  /*26860*/  STL [R1+0x3428], R19 ;  /* 0x0034281301007387 */ /* 0x0087e80000100800 */
[----:B------:R-:W2:Y:S04]  /*26870*/  LDL R24, [R1+0x1c00] ;  /* 0x001c000001187983 */ /* 0x000ea80000100800 */
[----:B------:R-:W2:Y:S04]  /*26880*/  LDL R23, [R1+0x1c0c] ;  /* 0x001c0c0001177983 */ /* 0x000ea80000100800 */
[----:B------:R1:W-:Y:S04]  /*26890*/  STL [R1+0x342c], R18 ;  /* 0x00342c1201007387 */ /* 0x0003e80000100800 */
[----:B------:R-:W2:Y:S04]  /*268a0*/  LDL R26, [R1+0x1c08] ;  /* 0x001c0800011a7983 */ /* 0x000ea80000100800 */
[----:B0-----:R-:W2:Y:S04]  /*268b0*/  LDL R21, [R1+0x1c14] ;  /* 0x001c140001157983 */ /* 0x001ea80000100800 */
[----:B----4-:R0:W-:Y:S04]  /*268c0*/  STL [R1+0x3430], R17 ;  /* 0x0034301101007387 */ /* 0x0101e80000100800 */
[----:B------:R-:W4:Y:S04]  /*268d0*/  LDL R22, [R1+0x1c40] ;  /* 0x001c400001167983 */ /* 0x000f280000100800 */
[----:B---3--:R-:W3:Y:S04]  /*268e0*/  LDL R19, [R1+0x1c4c] ;  /* 0x001c4c0001137983 */ /* 0x008ee80000100800 */
[----:B------:R-:W3:Y:S04]  /*268f0*/  LDL R27, [R1+0x1c48] ;  /* 0x001c4800011b7983 */ /* 0x000ee80000100800 */
[----:B------:R-:W3:Y:S01]  /*26900*/  LDL R20, [R1+0x1c54] ;  /* 0x001c540001147983 */ /* 0x000ee20000100800 */
[----:B-1----:R-:W-:-:S03]  /*26910*/  @!P1 IMAD.MOV.U32 R4, RZ, RZ, R25 ;  /* 0x000000ffff049224 */ /* 0x002fc600078e0019 */
[----:B------:R-:W3:Y:S04]  /*26920*/  LDL R25, [R1+0x1c80] ;  /* 0x001c800001197983 */ /* 0x000ee80000100800 */
[----:B------:R-:W3:Y:S04]  /*26930*/  LDL R18, [R1+0x1c94] ;  /* 0x001c940001127983 */ /* 0x000ee80000100800 */
[----:B0-----:R-:W3:Y:S01]  /*26940*/  LDL R17, [R1+0x1c8c] ;  /* 0x001c8c0001117983 */ /* 0x001ee20000100800 */
[----:B------:R-:W-:Y:S01]  /*26950*/  PRMT R14, RZ, 0x7610, R14 ;  /* 0x00007610ff0e7816 */ /* 0x000fe2000000000e */
[----:B------:R-:W-:Y:S01]  /*26960*/  @!P1 IMAD.MOV.U32 R5, RZ, RZ, R28 ;  /* 0x000000ffff059224 */ /* 0x000fe200078e001c */
[----:B------:R-:W-:-:S02]  /*26970*/  PRMT R13, RZ, 0x7610, R13 ;  /* 0x00007610ff0d7816 */ /* 0x000fc4000000000d */
[----:B------:R-:W-:Y:S02]  /*26980*/  PRMT R12, RZ, 0x7610, R12 ;  /* 0x00007610ff0c7816 */ /* 0x000fe4000000000c */
[----:B------:R-:W-:Y:S02]  /*26990*/  PRMT R11, RZ, 0x7610, R11 ;  /* 0x00007610ff0b7816 */ /* 0x000fe4000000000b */
[----:B------:R-:W-:Y:S01]  /*269a0*/  PRMT R10, RZ, 0x7610, R10 ;  /* 0x00007610ff0a7816 */ /* 0x000fe2000000000a */
[----:B------:R2:W3:Y:S01]  /*269b0*/  @!P1 LDG.E.U16 R14, desc[UR6][R4.64] ;  /* 0x00000006040e9981 */ /* 0x0004e2000c1e1500 */
[----:B------:R-:W-:Y:S02]  /*269c0*/  PRMT R9, RZ, 0x7610, R9 ;  /* 0x00007610ff097816 */ /* 0x000fe40000000009 */
[----:B------:R-:W-:Y:S02]  /*269d0*/  PRMT R8, RZ, 0x7610, R8 ;  /* 0x00007610ff087816 */ /* 0x000fe40000000008 */
[----:B------:R-:W-:-:S02]  /*269e0*/  PRMT R7, RZ, 0x7610, R7 ;  /* 0x00007610ff077816 */ /* 0x000fc40000000007 */
[----:B------:R-:W-:Y:S02]  /*269f0*/  PRMT R6, RZ, 0x7610, R6 ;  /* 0x00007610ff067816 */ /* 0x000fe40000000006 */
[----:B------:R-:W-:Y:S02]  /*26a00*/  PRMT R34, RZ, 0x7610, R34 ;  /* 0x00007610ff227816 */ /* 0x000fe40000000022 */
[----:B------:R-:W-:Y:S02]  /*26a10*/  PRMT R32, RZ, 0x7610, R32 ;  /* 0x00007610ff207816 */ /* 0x000fe40000000020 */
[----:B------:R-:W-:Y:S02]  /*26a20*/  PRMT R33, RZ, 0x7610, R33 ;  /* 0x00007610ff217816 */ /* 0x000fe40000000021 */
[----:B------:R-:W-:Y:S02]  /*26a30*/  PRMT R35, RZ, 0x7610, R35 ;  /* 0x00007610ff237816 */ /* 0x000fe40000000023 */
[----:B------:R-:W-:Y:S01]  /*26a40*/  PRMT R37, RZ, 0x7610, R37 ;  /* 0x00007610ff257816 */ /* 0x000fe20000000025 */
[----:B------:R-:W3:Y:S04]  /*26a50*/  LDL R36, [R1+0x1200] ;  /* 0x0012000001247983 */ /* 0x000ee80000100800 */
[----:B------:R-:W3:Y:S04]  /*26a60*/  LDL R29, [R1+0x1204] ;  /* 0x00120400011d7983 */ /* 0x000ee80000100800 */
[----:B------:R-:W3:Y:S01]  /*26a70*/  LDL R28, [R1+0x11f8] ;  /* 0x0011f800011c7983 */ /* 0x000ee20000100800 */
[----:B--2---:R-:W-:Y:S01]  /*26a80*/  @!P0 IMAD.MOV.U32 R5, RZ, RZ, R24 ;  /* 0x000000ffff058224 */ /* 0x004fe200078e0018 */
[----:B------:R-:W-:-:S02]  /*26a90*/  @!P0 MOV R4, R23 ;  /* 0x0000001700048202 */ /* 0x000fc40000000f00 */
[----:B------:R-:W2:Y:S04]  /*26aa0*/  LDL R24, [R1+0x1ccc] ;  /* 0x001ccc0001187983 */ /* 0x000ea80000100800 */
[----:B------:R-:W2:Y:S04]  /*26ab0*/  LDL R23, [R1+0x1c88] ;  /* 0x001c880001177983 */ /* 0x000ea80000100800 */
[----:B------:R0:W2:Y:S02]  /*26ac0*/  @!P0 LDG.E.U16 R13, desc[UR6][R4.64] ;  /* 0x00000006040d8981 */ /* 0x0000a4000c1e1500 */
[----:B0-----:R-:W-:-:S02]  /*26ad0*/  @!P1 IMAD.MOV.U32 R5, RZ, RZ, R26 ;  /* 0x000000ffff059224 */ /* 0x001fc400078e001a */
[----:B------:R-:W-:Y:S01]  /*26ae0*/  @!P1 IMAD.MOV.U32 R4, RZ, RZ, R21 ;  /* 0x000000ffff049224 */ /* 0x000fe200078e0015 */
[----:B------:R-:W2:Y:S04]  /*26af0*/  LDL R26, [R1+0x1cc0] ;  /* 0x001cc000011a7983 */ /* 0x000ea80000100800 */
[----:B------:R-:W2:Y:S04]  /*26b00*/  LDL R21, [R1+0x1cd4] ;  /* 0x001cd40001157983 */ /* 0x000ea80000100800 */
[----:B------:R4:W2:Y:S02]  /*26b10*/  @!P1 LDG.E.U16 R12, desc[UR6][R4.64] ;  /* 0x00000006040c9981 */ /* 0x0008a4000c1e1500 */
[----:B----4-:R-:W-:-:S02]  /*26b20*/  @!P0 IMAD.MOV.U32 R5, RZ, RZ, R22 ;  /* 0x000000ffff058224 */ /* 0x010fc400078e0016 */
[----:B---3--:R-:W-:Y:S01]  /*26b30*/  @!P0 IMAD.MOV.U32 R4, RZ, RZ, R19 ;  /* 0x000000ffff048224 */ /* 0x008fe200078e0013 */
[----:B------:R-:W3:Y:S04]  /*26b40*/  LDL R22, [R1+0x1cc8] ;  /* 0x001cc80001167983 */ /* 0x000ee80000100800 */
[----:B------:R-:W4:Y:S04]  /*26b50*/  LDL R19, [R1+0x1d0c] ;  /* 0x001d0c0001137983 */ /* 0x000f280000100800 */
[----:B------:R0:W4:Y:S02]  /*26b60*/  @!P0 LDG.E.U16 R11, desc[UR6][R4.64] ;  /* 0x00000006040b8981 */ /* 0x000124000c1e1500 */
[----:B0-----:R-:W-:-:S02]  /*26b70*/  @!P1 IMAD.MOV.U32 R4, RZ, RZ, R20 ;  /* 0x000000ffff049224 */ /* 0x001fc400078e0014 */
[----:B------:R-:W-:Y:S01]  /*26b80*/  @!P1 IMAD.MOV.U32 R5, RZ, RZ, R27 ;  /* 0x000000ffff059224 */ /* 0x000fe200078e001b */
[----:B------:R-:W4:Y:S04]  /*26b90*/  LDL R20, [R1+0x1d00] ;  /* 0x001d000001147983 */ /* 0x000f280000100800 */
        /* <DEDUP_REMOVED lines=8> */
[----:B------:R-:W4:Y:S01]  /*26c20*/  LDL R18, [R1+0x1344] ;  /* 0x0013440001127983 */ /* 0x000f220000100800 */
[----:B--2---:R-:W-:-:S03]  /*26c30*/  @!P1 IMAD.MOV.U32 R5, RZ, RZ, R23 ;  /* 0x000000ffff059224 */ /* 0x004fc600078e0017 */
[----:B------:R-:W2:Y:S04]  /*26c40*/  LDL R23, [R1+0x1340] ;  /* 0x0013400001177983 */ /* 0x000ea80000100800 */
[----:B------:R0:W2:Y:S02]  /*26c50*/  @!P1 LDG.E.U16 R8, desc[UR6][R4.64] ;  /* 0x0000000604089981 */ /* 0x0000a4000c1e1500 */
[----:B0-----:R-:W-:Y:S02]  /*26c60*/  @!P0 IMAD.MOV.U32 R4, RZ, RZ, R24 ;  /* 0x000000ffff048224 */ /* 0x001fe400078e0018 */
[----:B------:R-:W2:Y:S01]  /*26c70*/  LDL R24, [R1+0x133c] ;  /* 0x00133c0001187983 */ /* 0x000ea20000100800 */
[----:B------:R-:W-:-:S03]  /*26c80*/  @!P0 IMAD.MOV.U32 R5, RZ, RZ, R26 ;  /* 0x000000ffff058224 */ /* 0x000fc600078e001a */
[----:B------:R-:W2:Y:S04]  /*26c90*/  LDL R26, [R1+0x12c0] ;  /* 0x0012c000011a7983 */ /* 0x000ea80000100800 */
[----:B------:R0:W2:Y:S02]  /*26ca0*/  @!P0 LDG.E.U16 R7, desc[UR6][R4.64] ;  /* 0x0000000604078981 */ /* 0x0000a4000c1e1500 */
[----:B0-----:R-:W-:Y:S02]  /*26cb0*/  @!P1 IMAD.MOV.U32 R4, RZ, RZ, R21 ;  /* 0x000000ffff049224 */ /* 0x001fe400078e0015 */
[----:B------:R-:W2:Y:S01]  /*26cc0*/  LDL R21, [R1+0x1304] ;  /* 0x0013040001157983 */ /* 0x000ea20000100800 */
[----:B---3--:R-:W-:-:S03]  /*26cd0*/  @!P1 IMAD.MOV.U32 R5, RZ, RZ, R22 ;  /* 0x000000ffff059224 */ /* 0x008fc600078e0016 */
[----:B------:R-:W3:Y:S01]  /*26ce0*/  LDL R22, [R1+0x1300] ;  /* 0x0013000001167983 */ /* 0x000ee20000100800 */
[----:B----4-:R-:W-:-:S03]  /*26cf0*/  @!P0 IMAD.MOV.U32 R30, RZ, RZ, R19 ;  /* 0x000000ffff1e8224 */ /* 0x010fc600078e0013 */
[----:B------:R-:W4:Y:S04]  /*26d00*/  LDL R19, [R1+0x12fc] ;  /* 0x0012fc0001137983 */ /* 0x000f280000100800 */
[----:B------:R0:W4:Y:S01]  /*26d10*/  @!P1 LDG.E.U16 R6, desc[UR6][R4.64] ;  /* 0x0000000604069981 */ /* 0x000122000c1e1500 */
[----:B------:R-:W-:Y:S01]  /*26d20*/  @!P0 IMAD.MOV.U32 R31, RZ, RZ, R20 ;  /* 0x000000ffff1f8224 */ /* 0x000fe200078e0014 */
[----:B0-----:R-:W-:Y:S02]  /*26d30*/  PRMT R5, RZ, 0x7610, R5 ;  /* 0x00007610ff057816 */ /* 0x001fe40000000005 */
[----:B------:R-:W4:Y:S01]  /*26d40*/  LDL R20, [R1+0x12f8] ;  /* 0x0012f80001147983 */ /* 0x000f220000100800 */
[----:B------:R-:W-:-:S03]  /*26d50*/  PRMT R4, RZ, 0x7610, R4 ;  /* 0x00007610ff047816 */ /* 0x000fc60000000004 */
[----:B------:R0:W4:Y:S02]  /*26d60*/  @!P0 LDG.E.U16 R5, desc[UR6][R30.64] ;  /* 0x000000061e058981 */ /* 0x000124000c1e1500 */
[----:B0-----:R-:W-:Y:S02]  /*26d70*/  @!P1 IMAD.MOV.U32 R30, RZ, RZ, R17 ;  /* 0x000000ffff1e9224 */ /* 0x001fe400078e0011 */
        /* <DEDUP_REMOVED lines=10> */
[----:B------:R-:W-:Y:S01]  /*26e20*/  @!P1 IMAD.MOV.U32 R31, RZ, RZ, R27 ;  /* 0x000000ffff1f9224 */ /* 0x000fe200078e001b */
[----:B------:R-:W2:Y:S04]  /*26e30*/  LDL R24, [R1+0x1280] ;  /* 0x0012800001187983 */ /* 0x000ea80000100800 */
[----:B------:R-:W2:Y:S04]  /*26e40*/  LDL R27, [R1+0x11fc] ;  /* 0x0011fc00011b7983 */ /* 0x000ea80000100800 */
[----:B------:R0:W2:Y:S02]  /*26e50*/  @!P1 LDG.E.U16 R32, desc[UR6][R30.64] ;  /* 0x000000061e209981 */ /* 0x0000a4000c1e1500 */
[----:B0-----:R-:W-:Y:S01]  /*26e60*/  @!P0 MOV R30, R21 ;  /* 0x00000015001e8202 */ /* 0x001fe20000000f00 */
[----:B---3--:R-:W-:Y:S01]  /*26e70*/  @!P0 IMAD.MOV.U32 R31, RZ, RZ, R22 ;  /* 0x000000ffff1f8224 */ /* 0x008fe200078e0016 */
[----:B------:R-:W3:Y:S04]  /*26e80*/  LDL R21, [R1+0x127c] ;  /* 0x00127c0001157983 */ /* 0x000ee80000100800 */
[----:B------:R-:W3:Y:S04]  /*26e90*/  LDL R22, [R1+0x1278] ;  /* 0x0012780001167983 */ /* 0x000ee80000100800 */
[----:B------:R4:W3:Y:S02]  /*26ea0*/  @!P0 LDG.E.U16 R33, desc[UR6][R30.64] ;  /* 0x000000061e218981 */ /* 0x0008e4000c1e1500 */
[----:B----4-:R-:W-:-:S02]  /*26eb0*/  @!P1 IMAD.MOV.U32 R30, RZ, RZ, R19 ;  /* 0x000000ffff1e9224 */ /* 0x010fc400078e0013 */
[----:B------:R-:W-:Y:S01]  /*26ec0*/  @!P1 IMAD.MOV.U32 R31, RZ, RZ, R20 ;  /* 0x000000ffff1f9224 */ /* 0x000fe200078e0014 */
[----:B------:R-:W4:Y:S04]  /*26ed0*/  LDL R19, [R1+0x1244] ;  /* 0x0012440001137983 */ /* 0x000f280000100800 */
[----:B------:R-:W4:Y:S04]  /*26ee0*/  LDL R20, [R1+0x1240] ;  /* 0x0012400001147983 */ /* 0x000f280000100800 */
[----:B------:R0:W4:Y:S02]  /*26ef0*/  @!P1 LDG.E.U16 R35, desc[UR6][R30.64] ;  /* 0x000000061e239981 */ /* 0x000124000c1e1500 */
[----:B0-----:R-:W-:Y:S01]  /*26f00*/  @!P0 IMAD.MOV.U32 R31, RZ, RZ, R26 ;  /* 0x000000ffff1f8224 */ /* 0x001fe200078e001a */
[----:B------:R-:W-:Y:S01]  /*26f10*/  PRMT R39, RZ, 0x7610, R39 ;  /* 0x00007610ff277816 */ /* 0x000fe20000000027 */
[----:B------:R-:W4:Y:S01]  /*26f20*/  LDL R26, [R1+0x11c0] ;  /* 0x0011c000011a7983 */ /* 0x000f220000100800 */
[----:B------:R-:W-:-:S03]  /*26f30*/  @!P0 IMAD.MOV.U32 R30, RZ, RZ, R25 ;  /* 0x000000ffff1e8224 */ /* 0x000fc600078e0019 */
[----:B------:R-:W4:Y:S04]  /*26f40*/  LDL R25, [R1+0x11c4] ;  /* 0x0011c40001197983 */ /* 0x000f280000100800 */
[----:B------:R0:W4:Y:S02]  /*26f50*/  @!P0 LDG.E.U16 R37, desc[UR6][R30.64] ;  /* 0x000000061e258981 */ /* 0x000124000c1e1500 */
[----:B0-----:R-:W-:Y:S02]  /*26f60*/  @!P1 IMAD.MOV.U32 R30, RZ, RZ, R17 ;  /* 0x000000ffff1e9224 */ /* 0x001fe400078e0011 */
[----:B------:R-:W-:Y:S01]  /*26f70*/  @!P1 IMAD.MOV.U32 R31, RZ, RZ, R18 ;  /* 0x000000ffff1f9224 */ /* 0x000fe200078e0012 */
[----:B------:R-:W4:Y:S04]  /*26f80*/  LDL R17, [R1+0x123c] ;  /* 0x00123c0001117983 */ /* 0x000f280000100800 */
[----:B------:R-:W4:Y:S04]  /*26f90*/  LDL R18, [R1+0x1238] ;  /* 0x0012380001127983 */ /* 0x000f280000100800 */
[----:B------:R2:W4:Y:S01]  /*26fa0*/  @!P1 LDG.E.U16 R39, desc[UR6][R30.64] ;  /* 0x000000061e279981 */ /* 0x000522000c1e1500 */
[----:B------:R-:W-:-:S02]  /*26fb0*/  PRMT R41, RZ, 0x7610, R41 ;  /* 0x00007610ff297816 */ /* 0x000fc40000000029 */
[----:B------:R-:W-:Y:S02]  /*26fc0*/  PRMT R43, RZ, 0x7610, R43 ;  /* 0x00007610ff2b7816 */ /* 0x000fe4000000002b */
[----:B------:R-:W-:Y:S01]  /*26fd0*/  PRMT R45, RZ, 0x7610, R45 ;  /* 0x00007610ff2d7816 */ /* 0x000fe2000000002d */
[----:B--2---:R-:W-:Y:S02]  /*26fe0*/  @!P0 IMAD.MOV.U32 R30, RZ, RZ, R23 ;  /* 0x000000ffff1e8224 */ /* 0x004fe400078e0017 */
[----:B------:R-:W2:Y:S01]  /*26ff0*/  LDL R23, [R1+0x11bc] ;  /* 0x0011bc0001177983 */ /* 0x000ea20000100800 */
[----:B------:R-:W-:-:S03]  /*27000*/  @!P0 IMAD.MOV.U32 R31, RZ, RZ, R24 ;  /* 0x000000ffff1f8224 */ /* 0x000fc600078e0018 */
[----:B------:R-:W2:Y:S04]  /*27010*/  LDL R24, [R1+0x11b8] ;  /* 0x0011b80001187983 */ /* 0x000ea80000100800 */
[----:B------:R3:W2:Y:S02]  /*27020*/  @!P0 LDG.E.U16 R41, desc[UR6][R30.64] ;  /* 0x000000061e298981 */ /* 0x0006a4000c1e1500 */
[----:B---3--:R-:W-:Y:S02]  /*27030*/  @!P1 IMAD.MOV.U32 R30, RZ, RZ, R21 ;  /* 0x000000ffff1e9224 */ /* 0x008fe400078e0015 */
[----:B------:R-:W-:Y:S01]  /*27040*/  @!P1 IMAD.MOV.U32 R31, RZ, RZ, R22 ;  /* 0x000000ffff1f9224 */ /* 0x000fe200078e0016 */
        /* <DEDUP_REMOVED lines=8> */
[----:B0-----:R-:W-:-:S02]  /*270d0*/  @!P1 IMAD.MOV.U32 R30, RZ, RZ, R17 ;  /* 0x000000ffff1e9224 */ /* 0x001fc400078e0011 */
[----:B------:R-:W-:Y:S01]  /*270e0*/  @!P1 IMAD.MOV.U32 R31, RZ, RZ, R18 ;  /* 0x000000ffff1f9224 */ /* 0x000fe200078e0012 */
[----:B------:R-:W4:Y:S04]  /*270f0*/  LDL R17, [R1+0x1d2c] ;  /* 0x001d2c0001117983 */ /* 0x000f280000100800 */
[----:B------:R-:W4:Y:S01]  /*27100*/  LDL R18, [R1+0x1d20] ;  /* 0x001d200001127983 */ /* 0x000f220000100800 */
[----:B------:R-:W-:Y:S02]  /*27110*/  PRMT R47, RZ, 0x7610, R47 ;  /* 0x00007610ff2f7816 */ /* 0x000fe4000000002f */
[----:B------:R-:W-:-:S04]  /*27120*/  PRMT R49, RZ, 0x7610, R49 ;  /* 0x00007610ff317816 */ /* 0x000fc80000000031 */
[----:B------:R0:W4:Y:S01]  /*27130*/  @!P1 LDG.E.U16 R47, desc[UR6][R30.64] ;  /* 0x000000061e2f9981 */ /* 0x000122000c1e1500 */
[----:B------:R-:W-:Y:S01]  /*27140*/  PRMT R51, RZ, 0x7610, R51 ;  /* 0x00007610ff337816 */ /* 0x000fe20000000033 */
[----:B0-----:R-:W-:Y:S02]  /*27150*/  @!P0 IMAD.MOV.U32 R30, RZ, RZ, R29 ;  /* 0x000000ffff1e8224 */ /* 0x001fe400078e001d */
[----:B------:R-:W-:-:S05]  /*27160*/  @!P0 IMAD.MOV.U32 R31, RZ, RZ, R36 ;  /* 0x000000ffff1f8224 */ /* 0x000fca00078e0024 */
        /* <DEDUP_REMOVED lines=9> */
[----:B------:R-:W-:Y:S02]  /*27200*/  PRMT R57, RZ, 0x7610, R57 ;  /* 0x00007610ff397816 */ /* 0x000fe40000000039 */
[----:B------:R-:W-:Y:S02]  /*27210*/  PRMT R59, RZ, 0x7610, R59 ;  /* 0x00007610ff3b7816 */ /* 0x000fe4000000003b */
[----:B------:R-:W-:Y:S01]  /*27220*/  PRMT R0, RZ, 0x7610, R0 ;  /* 0x00007610ff007816 */ /* 0x000fe20000000000 */
[----:B--2---:R-:W-:Y:S02]  /*27230*/  @!P1 IMAD.MOV.U32 R30, RZ, RZ, R23 ;  /* 0x000000ffff1e9224 */ /* 0x004fe400078e0017 */
[----:B------:R-:W-:-:S05]  /*27240*/  @!P1 IMAD.MOV.U32 R31, RZ, RZ, R24 ;  /* 0x000000ffff1f9224 */ /* 0x000fca00078e0018 */
[----:B------:R3:W2:Y:S02]  /*27250*/  @!P1 LDG.E.U16 R55, desc[UR6][R30.64] ;  /* 0x000000061e379981 */ /* 0x0006a4000c1e1500 */
[----:B---3--:R-:W-:Y:S01]  /*27260*/  @!P0 MOV R30, R21 ;  /* 0x00000015001e8202 */ /* 0x008fe20000000f00 */
[----:B------:R-:W-:Y:S02]  /*27270*/  @!P0 IMAD.MOV.U32 R31, RZ, RZ, R22 ;  /* 0x000000ffff1f8224 */ /* 0x000fe400078e0016 */
[----:B------:R-:W3:Y:S04]  /*27280*/  LDL.LU R22, [R1+0x470] ;  /* 0x0004700001167983 */ /* 0x000ee80000300800 */
[----:B------:R4:W2:Y:S04]  /*27290*/  @!P0 LDG.E.U16 R57, desc[UR6][R30.64] ;  /* 0x000000061e398981 */ /* 0x0008a8000c1e1500 */
        /* <DEDUP_REMOVED lines=8> */
[----:B------:R-:W2:Y:S01]  /*27320*/  LDL.LU R38, [R1+0x44c] ;  /* 0x00044c0001267983 */ /* 0x000ea20000300800 */
[----:B----4-:R-:W-:-:S03]  /*27330*/  @!P1 IMAD.MOV.U32 R30, RZ, RZ, R19 ;  /* 0x000000ffff1e9224 */ /* 0x010fc600078e0013 */
[----:B------:R-:W4:Y:S01]  /*27340*/  LDL.LU R40, [R1+0x448] ;  /* 0x0004480001287983 */ /* 0x000f220000300800 */
[----:B------:R-:W-:-:S03]  /*27350*/  @!P1 IMAD.MOV.U32 R31, RZ, RZ, R20 ;  /* 0x000000ffff1f9224 */ /* 0x000fc600078e0014 */
[----:B------:R-:W4:Y:S04]  /*27360*/  LDL.LU R42, [R1+0x444] ;  /* 0x00044400012a7983 */ /* 0x000f280000300800 */
[----:B------:R-:W4:Y:S04]  /*27370*/  LDL.LU R44, [R1+0x440] ;  /* 0x00044000012c7983 */ /* 0x000f280000300800 */
[----:B------:R-:W4:Y:S04]  /*27380*/  LDL.LU R46, [R1+0x43c] ;  /* 0x00043c00012e7983 */ /* 0x000f280000300800 */
[----:B------:R-:W4:Y:S04]  /*27390*/  LDL.LU R48, [R1+0x438] ;  /* 0x0004380001307983 */ /* 0x000f280000300800 */
[----:B------:R0:W4:Y:S04]  /*273a0*/  @!P1 LDG.E.U16 R59, desc[UR6][R30.64] ;  /* 0x000000061e3b9981 */ /* 0x000128000c1e1500 */
[----:B------:R-:W4:Y:S04]  /*273b0*/  LDL.LU R50, [R1+0x434] ;  /* 0x0004340001327983 */ /* 0x000f280000300800 */
[----:B------:R-:W4:Y:S04]  /*273c0*/  LDL.LU R52, [R1+0x430] ;  /* 0x0004300001347983 */ /* 0x000f280000300800 */
[----:B------:R-:W4:Y:S04]  /*273d0*/  LDL.LU R54, [R1+0x42c] ;  /* 0x00042c0001367983 */ /* 0x000f280000300800 */
[----:B------:R-:W4:Y:S04]  /*273e0*/  LDL.LU R60, [R1+0x428] ;  /* 0x00042800013c7983 */ /* 0x000f280000300800 */
[----:B------:R-:W4:Y:S01]  /*273f0*/  LDL.LU R61, [R1+0x424] ;  /* 0x00042400013d7983 */ /* 0x000f220000300800 */
[----:B0-----:R-:W-:-:S02]  /*27400*/  @!P0 IMAD.MOV.U32 R30, RZ, RZ, R17 ;  /* 0x000000ffff1e8224 */ /* 0x001fc400078e0011 */
[----:B------:R-:W-:-:S05]  /*27410*/  @!P0 IMAD.MOV.U32 R31, RZ, RZ, R18 ;  /* 0x000000ffff1f8224 */ /* 0x000fca00078e0012 */
[----:B------:R-:W3:Y:S04]  /*27420*/  @!P0 LDG.E.U16 R0, desc[UR6][R30.64] ;  /* 0x000000061e008981 */ /* 0x000ee8000c1e1500 */
[----:B---3--:R0:W-:Y:S04]  /*27430*/  STL [R1+0x160], R0 ;  /* 0x0001600001007387 */ /* 0x0081e80000100800 */
[----:B0-----:R-:W3:Y:S04]  /*27440*/  LDL.LU R0, [R1+0x420] ;  /* 0x0004200001007983 */ /* 0x001ee80000300800 */
[----:B------:R-:W3:Y:S04]  /*27450*/  LDL.LU R56, [R1+0x41c] ;  /* 0x00041c0001387983 */ /* 0x000ee80000300800 */
[----:B------:R-:W3:Y:S04]  /*27460*/  LDL.LU R58, [R1+0x418] ;  /* 0x00041800013a7983 */ /* 0x000ee80000300800 */
[----:B------:R-:W-:Y:S04]  /*27470*/  STL [R1+0x3314], R31 ;  /* 0x0033141f01007387 */ /* 0x000fe80000100800 */
[----:B------:R-:W-:Y:S04]  /*27480*/  STL [R1+0x331c], R31 ;  /* 0x00331c1f01007387 */ /* 0x000fe80000100800 */
[----:B------:R-:W-:Y:S04]  /*27490*/  STL [R1+0x3324], R31 ;  /* 0x0033241f01007387 */ /* 0x000fe80000100800 */
[----:B------:R-:W-:Y:S04]  /*274a0*/  STL [R1+0x3330], R31 ;  /* 0x0033301f01007387 */ /* 0x000fe80000100800 */
[----:B------:R-:W-:Y:S04]  /*274b0*/  STL [R1+0x3338], R31 ;  /* 0x0033381f01007387 */ /* 0x000fe80000100800 */
[----:B------:R-:W-:Y:S04]  /*274c0*/  STS.U16 [R2+UR4+0xb00], R22 ;  /* 0x000b001602007988 */ /* 0x000fe80008000404 */
[----:B------:R-:W-:Y:S04]  /*274d0*/  STL [R1+0x3340], R31 ;  /* 0x0033401f01007387 */ /* 0x000fe80000100800 */
[----:B--2---:R-:W-:Y:S04]  /*274e0*/  STS.U16 [R2+UR4+0xb40], R23 ;  /* 0x000b401702007988 */ /* 0x004fe80008000404 */
[----:B------:R-:W-:Y:S04]  /*274f0*/  STL [R1+0x3348], R31 ;  /* 0x0033481f01007387 */ /* 0x000fe80000100800 */
[----:B------:R-:W-:Y:S04]  /*27500*/  STS.U16 [R2+UR4+0xb80], R24 ;  /* 0x000b801802007988 */ /* 0x000fe80008000404 */
        /* <DEDUP_REMOVED lines=15> */
[----:B----4-:R-:W-:Y:S04]  /*27600*/  STS.U16 [R2+UR4+0x1380], R40 ;  /* 0x0013802802007988 */ /* 0x010fe80008000404 */
        /* <DEDUP_REMOVED lines=14> */
[----:B------:R0:W-:Y:S04]  /*276f0*/  STS.U16 [R2+UR4+0x1b80], R60 ;  /* 0x001b803c02007988 */ /* 0x0001e80008000404 */
[----:B------:R-:W2:Y:S04]  /*27700*/  LDL.LU R17, [R1+0x414] ;  /* 0x0004140001117983 */ /* 0x000ea80000300800 */
[----:B0-----:R-:W4:Y:S04]  /*27710*/  LDL.LU R60, [R1+0x410] ;  /* 0x00041000013c7983 */ /* 0x001f280000300800 */
[----:B------:R0:W-:Y:S04]  /*27720*/  STS.U16 [R2+UR4+0x1bc0], R61 ;  /* 0x001bc03d02007988 */ /* 0x0001e80008000404 */
[----:B0-----:R-:W4:Y:S04]  /*27730*/  LDL.LU R61, [R1+0x40c] ;  /* 0x00040c00013d7983 */ /* 0x001f280000300800 */
[----:B---3--:R0:W-:Y:S04]  /*27740*/  STS.U16 [R2+UR4+0x1f40], R0 ;  /* 0x001f400002007988 */ /* 0x0081e80008000404 */
[----:B0-----:R-:W3:Y:S04]  /*27750*/  LDL.LU R0, [R1+0x408] ;  /* 0x0004080001007983 */ /* 0x001ee80000300800 */
        /* <DEDUP_REMOVED lines=20> */
[----:B------:R0:W-:Y:S04]  /*278a0*/  STS.U16 [R2+UR4+0x1f00], R56 ;  /* 0x001f003802007988 */ /* 0x0001e80008000404 */
[----:B------:R-:W3:Y:S04]  /*278b0*/  LDL.LU R52, [R1+0x2a4] ;  /* 0x0002a40001347983 */ /* 0x000ee80000300800 */
[----:B------:R1:W-:Y:S04]  /*278c0*/  STS.U16 [R2+UR4+0x1fc0], R58 ;  /* 0x001fc03a02007988 */ /* 0x0003e80008000404 */
[----:B------:R-:W3:Y:S04]  /*278d0*/  LDL.LU R54, [R1+0x2a0] ;  /* 0x0002a00001367983 */ /* 0x000ee80000300800 */
[----:B0-----:R-:W3:Y:S04]  /*278e0*/  LDL.LU R56, [R1+0x298] ;  /* 0x0002980001387983 */ /* 0x001ee80000300800 */
[----:B--2---:R-:W-:Y:S04]  /*278f0*/  STS.U16 [R2+UR4+0x1f80], R17 ;  /* 0x001f801102007988 */ /* 0x004fe80008000404 */
[----:B-1----:R-:W2:Y:S04]  /*27900*/  LDL.LU R58, [R1+0x290] ;  /* 0x00029000013a7983 */ /* 0x002ea80000300800 */
[----:B----4-:R0:W-:Y:S04]  /*27910*/  STS.U16 [R2+UR4+0x2300], R60 ;  /* 0x0023003c02007988 */ /* 0x0101e80008000404 */
[----:B0-----:R-:W4:Y:S04]  /*27920*/  LDL.LU R60, [R1+0x288] ;  /* 0x00028800013c7983 */ /* 0x001f280000300800 */
[----:B------:R0:W-:Y:S04]  /*27930*/  STS.U16 [R2+UR4+0x2340], R61 ;  /* 0x0023403d02007988 */ /* 0x0001e80008000404 */
[----:B0-----:R-:W4:Y:S04]  /*27940*/  LDL.LU R61, [R1+0x280] ;  /* 0x00028000013d7983 */ /* 0x001f280000300800 */
[----:B---3--:R0:W-:Y:S04]  /*27950*/  STS.U16 [R2+UR4+0x2380], R0 ;  /* 0x0023800002007988 */ /* 0x0081e80008000404 */
[----:B0-----:R-:W3:Y:S04]  /*27960*/  LDL.LU R0, [R1+0x278] ;  /* 0x0002780001007983 */ /* 0x001ee80000300800 */
[----:B------:R0:W-:Y:S04]  /*27970*/  STS.U16 [R2+UR4+0x23c0], R18 ;  /* 0x0023c01202007988 */ /* 0x0001e80008000404 */
        /* <DEDUP_REMOVED lines=22> */
[----:B------:R-:W3:Y:S04]  /*27ae0*/  LDL.LU R17, [R1+0x270] ;  /* 0x0002700001117983 */ /* 0x000ee80000300800 */
[----:B--2---:R1:W-:Y:S04]  /*27af0*/  STS.U16 [R2+UR4+0x3b80], R58 ;  /* 0x003b803a02007988 */ /* 0x0043e80008000404 */
[----:B0-----:R-:W2:Y:S04]  /*27b00*/  LDL.LU R18, [R1+0x268] ;  /* 0x0002680001127983 */ /* 0x001ea80000300800 */
[----:B-1----:R-:W2:Y:S04]  /*27b10*/  LDL.LU R58, [R1+0x15c] ;  /* 0x00015c00013a7983 */ /* 0x002ea80000300800 */
[----:B----4-:R0:W-:Y:S04]  /*27b20*/  STS.U16 [R2+UR4+0x3bc0], R60 ;  /* 0x003bc03c02007988 */ /* 0x0101e80008000404 */
        /* <DEDUP_REMOVED lines=22> */
[----:B------:R0:W-:Y:S04]  /*27c90*/  STS.U16 [R2+UR4+0x3f40], R61 ;  /* 0x003f403d02007988 */ /* 0x0001e80008000404 */
[----:B------:R-:W4:Y:S04]  /*27ca0*/  LDL.LU R56, [R1+0x100] ;  /* 0x0001000001387983 */ /* 0x000f280000300800 */
[----:B0-----:R-:W4:Y:S04]  /*27cb0*/  LDL.LU R61, [R1+0xfc] ;  /* 0x0000fc00013d7983 */ /* 0x001f280000300800 */
[----:B---3--:R0:W-:Y:S04]  /*27cc0*/  STS.U16 [R2+UR4+0x3f00], R0 ;  /* 0x003f000002007988 */ /* 0x0081e80008000404 */
[----:B0-----:R-:W3:Y:S01]  /*27cd0*/  LDL.LU R0, [R1+0xf8] ;  /* 0x0000f80001007983 */ /* 0x001ee20000300800 */
[----:B------:R-:W0:Y:S03]  /*27ce0*/  S2R R3, SR_TID.X ;  /* 0x0000000000037919 */ /* 0x000e260000002100 */
[----:B------:R-:W-:Y:S04]  /*27cf0*/  STL [R1+0x32c0], R2 ;  /* 0x0032c00201007387 */ /* 0x000fe80000100800 */
[----:B------:R-:W-:Y:S04]  /*27d00*/  STS.U16 [R2+UR4+0x3fc0], R17 ;  /* 0x003fc01102007988 */ /* 0x000fe80008000404 */
[----:B--2---:R-:W-:Y:S01]  /*27d10*/  STS.U16 [R2+UR4+0x3f80], R18 ;  /* 0x003f801202007988 */ /* 0x004fe20008000404 */
[----:B0-----:R-:W-:-:S05]  /*27d20*/  LOP3.LUT R3, R3, 0x1f, RZ, 0xc0, !PT ;  /* 0x0000001f03037812 */ /* 0x001fca00078ec0ff */
[----:B------:R-:W-:-:S05]  /*27d30*/  IMAD.SHL.U32 R3, R3, 0x2, RZ ;  /* 0x0000000203037824 */ /* 0x000fca00078e00ff */
[----:B------:R0:W-:Y:S04]  /*27d40*/  STS.U16 [R3+UR4+0x4000], R58 ;  /* 0x0040003a03007988 */ /* 0x0001e80008000404 */
[----:B----4-:R1:W-:Y:S04]  /*27d50*/  STS.U16 [R3+UR4+0x4040], R60 ;  /* 0x0040403c03007988 */ /* 0x0103e80008000404 */
[----:B0-----:R-:W2:Y:S04]  /*27d60*/  LDL.LU R58, [R1+0xf4] ;  /* 0x0000f400013a7983 */ /* 0x001ea80000300800 */
[----:B-1----:R-:W4:Y:S04]  /*27d70*/  LDL.LU R60, [R1+0xf0] ;  /* 0x0000f000013c7983 */ /* 0x002f280000300800 */
[----:B------:R-:W4:Y:S04]  /*27d80*/  LDL.LU R2, [R1+0xec] ;  /* 0x0000ec0001027983 */ /* 0x000f280000300800 */
[----:B------:R-:W4:Y:S04]  /*27d90*/  LDL.LU R17, [R1+0xe8] ;  /* 0x0000e80001117983 */ /* 0x000f280000300800 */
[----:B------:R-:W4:Y:S04]  /*27da0*/  LDL.LU R18, [R1+0xe4] ;  /* 0x0000e40001127983 */ /* 0x000f280000300800 */
[----:B------:R0:W-:Y:S04]  /*27db0*/  STS.U16 [R3+UR4+0x5800], R61 ;  /* 0x0058003d03007988 */ /* 0x0001e80008000404 */
[----:B0-----:R-:W4:Y:S04]  /*27dc0*/  LDL.LU R61, [R1+0xe0] ;  /* 0x0000e000013d7983 */ /* 0x001f280000300800 */
[----:B---3--:R0:W-:Y:S04]  /*27dd0*/  STS.U16 [R3+UR4+0x5840], R0 ;  /* 0x0058400003007988 */ /* 0x0081e80008000404 */
[----:B0-----:R-:W3:Y:S04]  /*27de0*/  LDL.LU R0, [R1+0xdc] ;  /* 0x0000dc0001007983 */ /* 0x001ee80000300800 */
[----:B------:R0:W-:Y:S04]  /*27df0*/  STS.U16 [R3+UR4+0x4240], R19 ;  /* 0x0042401303007988 */ /* 0x0001e80008000404 */
[----:B------:R1:W-:Y:S04]  /*27e00*/  STS.U16 [R3+UR4+0x4200], R20 ;  /* 0x0042001403007988 */ /* 0x0003e80008000404 */
[----:B------:R1:W-:Y:S04]  /*27e10*/  STS.U16 [R3+UR4+0x4400], R21 ;  /* 0x0044001503007988 */ /* 0x0003e80008000404 */
[----:B0-----:R-:W3:Y:S04]  /*27e20*/  LDL.LU R19, [R1+0xd8] ;  /* 0x0000d80001137983 */ /* 0x001ee80000300800 */
[----:B-1----:R-:W3:Y:S04]  /*27e30*/  LDL.LU R20, [R1+0xd4] ;  /* 0x0000d40001147983 */ /* 0x002ee80000300800 */
[----:B------:R-:W3:Y:S04]  /*27e40*/  LDL.LU R21, [R1+0xd0] ;  /* 0x0000d00001157983 */ /* 0x000ee80000300800 */
[----:B------:R0:W-:Y:S04]  /*27e50*/  STS.U16 [R3+UR4+0x4440], R22 ;  /* 0x0044401603007988 */ /* 0x0001e80008000404 */
[----:B------:R1:W-:Y:S04]  /*27e60*/  STS.U16 [R3+UR4+0x4640], R23 ;  /* 0x0046401703007988 */ /* 0x0003e80008000404 */
[----:B------:R1:W-:Y:S04]  /*27e70*/  STS.U16 [R3+UR4+0x4600], R24 ;  /* 0x0046001803007988 */ /* 0x0003e80008000404 */
[----:B------:R1:W-:Y:S04]  /*27e80*/  STS.U16 [R3+UR4+0x4800], R25 ;  /* 0x0048001903007988 */ /* 0x0003e80008000404 */
[----:B------:R1:W-:Y:S04]  /*27e90*/  STS.U16 [R3+UR4+0x4840], R26 ;  /* 0x0048401a03007988 */ /* 0x0003e80008000404 */
[----:B------:R1:W-:Y:S04]  /*27ea0*/  STS.U16 [R3+UR4+0x4a40], R27 ;  /* 0x004a401b03007988 */ /* 0x0003e80008000404 */
[----:B0-----:R-:W3:Y:S04]  /*27eb0*/  LDL.LU R22, [R1+0xcc] ;  /* 0x0000cc0001167983 */ /* 0x001ee80000300800 */
[----:B-1----:R-:W3:Y:S04]  /*27ec0*/  LDL.LU R23, [R1+0xc8] ;  /* 0x0000c80001177983 */ /* 0x002ee80000300800 */
[----:B------:R-:W3:Y:S04]  /*27ed0*/  LDL.LU R24, [R1+0xc4] ;  /* 0x0000c40001187983 */ /* 0x000ee80000300800 */
        /* <DEDUP_REMOVED lines=27> */
[----:B--2---:R-:W2:Y:S04]  /*28090*/  LDL.LU R54, [R1+0x88] ;  /* 0x0000880001367983 */ /* 0x004ea80000300800 */
[----:B------:R1:W-:Y:S04]  /*280a0*/  STS.U16 [R3+UR4+0x5a40], R58 ;  /* 0x005a403a03007988 */ /* 0x0003e80008000404 */
[----:B----4-:R4:W-:Y:S04]  /*280b0*/  STS.U16 [R3+UR4+0x5a00], R60 ;  /* 0x005a003c03007988 */ /* 0x0109e80008000404 */
[----:B0-----:R-:W2:Y:S04]  /*280c0*/  LDL.LU R56, [R1+0x84] ;  /* 0x0000840001387983 */ /* 0x001ea80000300800 */
[----:B-1----:R-:W2:Y:S04]  /*280d0*/  LDL.LU R58, [R1+0x80] ;  /* 0x00008000013a7983 */ /* 0x002ea80000300800 */
[----:B----4-:R-:W4:Y:S04]  /*280e0*/  LDL.LU R60, [R1+0x7c] ;  /* 0x00007c00013c7983 */ /* 0x010f280000300800 */
[----:B------:R0:W-:Y:S04]  /*280f0*/  STS.U16 [R3+UR4+0x5e00], R61 ;  /* 0x005e003d03007988 */ /* 0x0001e80008000404 */
[----:B0-----:R-:W4:Y:S04]  /*28100*/  LDL.LU R61, [R1+0x78] ;  /* 0x00007800013d7983 */ /* 0x001f280000300800 */
[----:B---3--:R0:W-:Y:S04]  /*28110*/  STS.U16 [R3+UR4+0x6000], R0 ;  /* 0x0060000003007988 */ /* 0x0081e80008000404 */
[----:B0-----:R-:W3:Y:S04]  /*28120*/  LDL.LU R0, [R1+0x74] ;  /* 0x0000740001007983 */ /* 0x001ee80000300800 */
        /* <DEDUP_REMOVED lines=51> */
[----:B------:R0:W-:Y:S04]  /*28460*/  STS.U16 [R3+UR4+0x7840], R61 ;  /* 0x0078403d03007988 */ /* 0x0001e80008000404 */
[----:B----4-:R-:W4:Y:S04]  /*28470*/  LDL.LU R60, [R1+0xc] ;  /* 0x00000c00013c7983 */ /* 0x010f280000300800 */
[----:B0-----:R-:W4:Y:S04]  /*28480*/  LDL.LU R61, [R1+0x8] ;  /* 0x00000800013d7983 */ /* 0x001f280000300800 */
[----:B---3--:R0:W-:Y:S04]  /*28490*/  STS.U16 [R3+UR4+0x7a40], R0 ;  /* 0x007a400003007988 */ /* 0x0081e80008000404 */
[----:B0-----:R-:W3:Y:S04]  /*284a0*/  LDL.LU R0, [R1+0x4] ;  /* 0x0000040001007983 */ /* 0x001ee80000300800 */
[----:B------:R0:W-:Y:S02]  /*284b0*/  STS.U16 [R3+UR4+0x5c00], R2 ;  /* 0x005c000203007988 */ /* 0x0001e40008000404 */
[----:B0-----:R-:W0:Y:S02]  /*284c0*/  S2R R2, SR_TID.X ;  /* 0x0000000000027919 */ /* 0x001e240000002100 */
[----:B------:R1:W-:Y:S04]  /*284d0*/  STS.U16 [R3+UR4+0x7a00], R17 ;  /* 0x007a001103007988 */ /* 0x0003e80008000404 */
[----:B------:R1:W-:Y:S04]  /*284e0*/  STS.U16 [R3+UR4+0x7c00], R18 ;  /* 0x007c001203007988 */ /* 0x0003e80008000404 */
[----:B------:R1:W-:Y:S04]  /*284f0*/  STS.U16 [R3+UR4+0x7c40], R19 ;  /* 0x007c401303007988 */ /* 0x0003e80008000404 */
[----:B------:R0:W-:Y:S04]  /*28500*/  STS.U16 [R3+UR4+0x7e40], R20 ;  /* 0x007e401403007988 */ /* 0x0001e80008000404 */
[----:B------:R0:W-:Y:S04]  /*28510*/  STS.U16 [R3+UR4+0x7e00], R21 ;  /* 0x007e001503007988 */ /* 0x0001e80008000404 */
[----:B-1----:R-:W3:Y:S04]  /*28520*/  LDL.LU R17, [R1+0x3430] ;  /* 0x0034300001117983 */ /* 0x002ee80000300800 */
[----:B------:R-:W3:Y:S04]  /*28530*/  LDL.LU R18, [R1+0x342c] ;  /* 0x00342c0001127983 */ /* 0x000ee80000300800 */
[----:B------:R-:W3:Y:S04]  /*28540*/  LDL.LU R19, [R1+0x3428] ;  /* 0x0034280001137983 */ /* 0x000ee80000300800 */
[----:B0-----:R-:W3:Y:S04]  /*28550*/  LDL.LU R20, [R1+0x3424] ;  /* 0x0034240001147983 */ /* 0x001ee80000300800 */
[----:B------:R-:W3:Y:S01]  /*28560*/  LDL.LU R21, [R1+0x3420] ;  /* 0x0034200001157983 */ /* 0x000ee20000300800 */
[----:B------:R-:W-:-:S05]  /*28570*/  LOP3.LUT R2, R2, 0x1f, RZ, 0xc0, !PT ;  /* 0x0000001f02027812 */ /* 0x000fca00078ec0ff */
[----:B------:R-:W-:-:S05]  /*28580*/  IMAD.SHL.U32 R3, R2, 0x2, RZ ;  /* 0x0000000202037824 */ /* 0x000fca00078e00ff */
[----:B------:R-:W-:-:S05]  /*28590*/  LOP3.LUT R3, R3, 0x10, RZ, 0x3c, !PT ;  /* 0x0000001003037812 */ /* 0x000fca00078e3cff */
        /* <DEDUP_REMOVED lines=35> */
[----:B--2---:R-:W2:Y:S04]  /*287d0*/  LDL.LU R54, [R1+0x33d8] ;  /* 0x0033d80001367983 */ /* 0x004ea80000300800 */
[----:B------:R0:W-:Y:S04]  /*287e0*/  STS.U16 [R3+UR4+0x52c0], R56 ;  /* 0x0052c03803007988 */ /* 0x0001e80008000404 */
[----:B------:R1:W-:Y:S04]  /*287f0*/  STS.U16 [R3+UR4+0x5280], R58 ;  /* 0x0052803a03007988 */ /* 0x0003e80008000404 */
[----:B----4-:R4:W-:Y:S04]  /*28800*/  STS.U16 [R3+UR4+0x5480], R60 ;  /* 0x0054803c03007988 */ /* 0x0109e80008000404 */
[----:B------:R4:W-:Y:S04]  /*28810*/  STS.U16 [R3+UR4+0x54c0], R61 ;  /* 0x0054c03d03007988 */ /* 0x0009e80008000404 */
[----:B0-----:R-:W2:Y:S04]  /*28820*/  LDL.LU R56, [R1+0x33d4] ;  /* 0x0033d40001387983 */ /* 0x001ea80000300800 */
[----:B-1----:R-:W2:Y:S04]  /*28830*/  LDL.LU R58, [R1+0x33d0] ;  /* 0x0033d000013a7983 */ /* 0x002ea80000300800 */
[----:B----4-:R-:W4:Y:S04]  /*28840*/  LDL.LU R60, [R1+0x33cc] ;  /* 0x0033cc00013c7983 */ /* 0x010f280000300800 */
[----:B------:R-:W2:Y:S04]  /*28850*/  LDL.LU R61, [R1+0x33c8] ;  /* 0x0033c800013d7983 */ /* 0x000ea80000300800 */
[----:B---3--:R0:W-:Y:S04]  /*28860*/  STS.U16 [R3+UR4+0x56c0], R0 ;  /* 0x0056c00003007988 */ /* 0x0081e80008000404 */
[----:B0-----:R-:W3:Y:S04]  /*28870*/  LDL.LU R0, [R1+0x33c4] ;  /* 0x0033c40001007983 */ /* 0x001ee80000300800 */
[----:B---3--:R0:W-:Y:S04]  /*28880*/  STS.U16 [R3+UR4+0x5680], R0 ;  /* 0x0056800003007988 */ /* 0x0081e80008000404 */
[----:B--2---:R-:W-:Y:S04]  /*28890*/  STS.U16 [R3+UR4+0x5880], R61 ;  /* 0x0058803d03007988 */ /* 0x004fe80008000404 */
        /* <DEDUP_REMOVED lines=38> */
[----:B0-----:R-:W2:Y:S04]  /*28b00*/  LDL.LU R0, [R1+0x33c0] ;  /* 0x0033c00001007983 */ /* 0x001ea80000300800 */
[----:B------:R0:W-:Y:S04]  /*28b10*/  STS.U16 [R3+UR4+0x7e80], R4 ;  /* 0x007e800403007988 */ /* 0x0001e80008000404 */
[----:B-1----:R-:W3:Y:S04]  /*28b20*/  LDL R5, [R1+0x1334] ;  /* 0x0013340001057983 */ /* 0x002ee80000100800 */
[----:B0-----:R-:W3:Y:S04]  /*28b30*/  LDL R4, [R1+0x1330] ;  /* 0x0013300001047983 */ /* 0x001ee80000100800 */
[----:B------:R-:W4:Y:S01]  /*28b40*/  LDL.LU R3, [R1+0x1d28] ;  /* 0x001d280001037983 */ /* 0x000f220000300800 */
        /* <DEDUP_REMOVED lines=9> */
[----:B------:R-:W-:-:S02]  /*28be0*/  PRMT R31, RZ, 0x7610, R31 ;  /* 0x00007610ff1f7816 */ /* 0x000fc4000000001f */
        /* <DEDUP_REMOVED lines=327> */
[----:B------:R0:W4:Y:S04]  /*2a060*/  @!P1 LDG.E.U16 R28, desc[UR6][R4.64] ;  /* 0x00000006041c9981 */ /* 0x000128000c1e1500 */
[----:B------:R-:W0:Y:S04]  /*2a070*/  LDL R4, [R1+0xff0] ;  /* 0x000ff00001047983 */ /* 0x000e280000100800 */
[----:B------:R-:W0:Y:S01]  /*2a080*/  LDL R5, [R1+0xff4] ;  /* 0x000ff40001057983 */ /* 0x000e220000100800 */
[----:B--2---:R-:W-:Y:S02]  /*2a090*/  PRMT R0, RZ, 0x7610, R0 ;  /* 0x00007610ff007816 */ /* 0x004fe40000000000 */
[----:B0-----:R-:W-:-:S04]  /*2a0a0*/  @!P0 LOP3.LUT R5, R5, R4, RZ, 0x3c, !PT ;  /* 0x0000000405058212 */ /* 0x001fc800078e3cff */
[----:B------:R-:W-:-:S04]  /*2a0b0*/  @!P0 LOP3.LUT R4, R5, R4, RZ, 0x3c, !PT ;  /* 0x0000000405048212 */ /* 0x000fc800078e3cff */
[----:B------:R-:W-:-:S05]  /*2a0c0*/  @!P0 LOP3.LUT R5, R5, R4, RZ, 0x3c, !PT ;  /* 0x0000000405058212 */ /* 0x000fca00078e3cff */
[----:B------:R-:W2:Y:S04]  /*2a0d0*/  @!P0 LDG.E.U16 R0, desc[UR6][R4.64] ;  /* 0x0000000604008981 */ /* 0x000ea8000c1e1500 */
[----:B----4-:R0:W-:Y:S04]  /*2a0e0*/  STL [R1+0x44], R28 ;  /* 0x0000441c01007387 */ /* 0x0101e80000100800 */
[----:B0-----:R-:W4:Y:S04]  /*2a0f0*/  LDL R28, [R1+0xfac] ;  /* 0x000fac00011c7983 */ /* 0x001f280000100800 */
        /* <DEDUP_REMOVED lines=40> */
[----:B------:R-:W-:-:S03]  /*2a380*/  @!P1 IMAD.MOV.U32 R4, RZ, RZ, R28 ;  /* 0x000000ffff049224 */ /* 0x000fc600078e001c */
[----:B------:R-:W4:Y:S04]  /*2a390*/  LDL R28, [R1+0xf44] ;  /* 0x000f4400011c7983 */ /* 0x000f280000100800 */
[----:B---3--:R-:W3:Y:S04]  /*2a3a0*/  @!P1 LDG.E.U16 R31, desc[UR6][R4.64] ;  /* 0x00000006041f9981 */ /* 0x008ee8000c1e1500 */
        /* <DEDUP_REMOVED lines=20> */
[----:B---3--:R-:W-:Y:S02]  /*2a4f0*/  PRMT R31, RZ, 0x7610, R31 ;  /* 0x00007610ff1f7816 */ /* 0x008fe4000000001f */
[----:B0-----:R-:W-:-:S04]  /*2a500*/  @!P0 LOP3.LUT R5, R5, R4, RZ, 0x3c, !PT ;  /* 0x0000000405058212 */ /* 0x001fc800078e3cff */
[----:B------:R-:W-:-:S04]  /*2a510*/  @!P0 LOP3.LUT R4, R5, R4, RZ, 0x3c, !PT ;  /* 0x0000000405048212 */ /* 0x000fc800078e3cff */
[----:B------:R-:W-:Y:S01]  /*2a520*/  @!P0 LOP3.LUT R5, R5, R4, RZ, 0x3c, !PT ;  /* 0x0000000405058212 */ /* 0x000fe200078e3cff */
[----:B----4-:R0:W-:Y:S04]  /*2a530*/  STL [R1+0x24], R29 ;  /* 0x0000241d01007387 */ /* 0x0101e80000100800 */
[----:B------:R1:W3:Y:S01]  /*2a540*/  @!P0 LDG.E.U16 R31, desc[UR6][R4.64] ;  /* 0x00000006041f8981 */ /* 0x0002e2000c1e1500 */
[----:B------:R-:W-:-:S03]  /*2a550*/  PRMT R30, RZ, 0x7610, R30 ;  /* 0x00007610ff1e7816 */ /* 0x000fc6000000001e */
[----:B0-----:R-:W4:Y:S04]  /*2a560*/  LDL R29, [R1+0xf34] ;  /* 0x000f3400011d7983 */ /* 0x001f280000100800 */
[----:B------:R-:W1:Y:S04]  /*2a570*/  LDL R4, [R1+0xf68] ;  /* 0x000f680001047983 */ /* 0x000e680000100800 */
[----:B------:R-:W1:Y:S02]  /*2a580*/  LDL R5, [R1+0xf6c] ;  /* 0x000f6c0001057983 */ /* 0x000e640000100800 */
[----:B-1----:R-:W-:-:S04]  /*2a590*/  @!P1 LOP3.LUT R5, R5, R4, RZ, 0x3c, !PT ;  /* 0x0000000405059212 */ /* 0x002fc800078e3cff */
[----:B------:R-:W-:-:S04]  /*2a5a0*/  @!P1 LOP3.LUT R4, R5, R4, RZ, 0x3c, !PT ;  /* 0x0000000405049212 */ /* 0x000fc800078e3cff */
[----:B------:R-:W-:-:S05]  /*2a5b0*/  @!P1 LOP3.LUT R5, R5, R4, RZ, 0x3c, !PT ;  /* 0x0000000405059212 */ /* 0x000fca00078e3cff */
[----:B------:R-:W2:Y:S04]  /*2a5c0*/  @!P1 LDG.E.U16 R30, desc[UR6][R4.64] ;  /* 0x00000006041e9981 */ /* 0x000ea8000c1e1500 */
[----:B---3--:R0:W-:Y:S04]  /*2a5d0*/  STL [R1+0x20], R31 ;  /* 0x0000201f01007387 */ /* 0x0081e80000100800 */
[----:B0-----:R-:W3:Y:S04]  /*2a5e0*/  LDL R31, [R1+0xf2c] ;  /* 0x000f2c00011f7983 */ /* 0x001ee80000100800 */
[----:B--2---:R0:W-:Y:S04]  /*2a5f0*/  STL [R1+0x1c], R30 ;  /* 0x00001c1e01007387 */ /* 0x0041e80000100800 */
[----:B0-----:R-:W2:Y:S04]  /*2a600*/  LDL.LU R30, [R1+0x330c] ;  /* 0x00330c00011e7983 */ /* 0x001ea80000300800 */
[----:B------:R-:W4:Y:S01]  /*2a610*/  LDL R5, [R1+0xf40] ;  /* 0x000f400001057983 */ /* 0x000f220000100800 */
[----:B------:R-:W-:Y:S01]  /*2a620*/  PRMT R0, RZ, 0x7610, R0 ;  /* 0x00007610ff007816 */ /* 0x000fe20000000000 */
[----:B------:R-:W-:-:S02]  /*2a630*/  @!P0 IMAD.MOV.U32 R4, RZ, RZ, R28 ;  /* 0x000000ffff048224 */ /* 0x000fc400078e001c */
[----:B------:R-:W3:Y:S04]  /*2a640*/  LDL R28, [R1+0xf04] ;  /* 0x000f0400011c7983 */ /* 0x000ee80000100800 */
[----:B----4-:R-:W4:Y:S04]  /*2a650*/  @!P0 LDG.E.U16 R0, desc[UR6][R4.64] ;  /* 0x0000000604008981 */ /* 0x010f28000c1e1500 */
[----:B----4-:R0:W-:Y:S04]  /*2a660*/  STL [R1+0x18], R0 ;  /* 0x0000180001007387 */ /* 0x0101e80000100800 */
[----:B0-----:R-:W4:Y:S04]  /*2a670*/  LDL.LU R0, [R1+0x3308] ;  /* 0x0033080001007983 */ /* 0x001f280000300800 */
[----:B------:R-:W2:Y:S04]  /*2a680*/  LDL R4, [R1+0xf38] ;  /* 0x000f380001047983 */ /* 0x000ea80000100800 */
[----:B------:R-:W2:Y:S01]  /*2a690*/  LDL R5, [R1+0xf3c] ;  /* 0x000f3c0001057983 */ /* 0x000ea20000100800 */
[----:B------:R-:W-:-:S02]  /*2a6a0*/  PRMT R26, RZ, 0x7610, R26 ;  /* 0x00007610ff1a7816 */ /* 0x000fc4000000001a */
[----:B--2---:R-:W-:-:S04]  /*2a6b0*/  @!P1 LOP3.LUT R5, R5, R4, RZ, 0x3c, !PT ;  /* 0x0000000405059212 */ /* 0x004fc800078e3cff */
[----:B------:R-:W-:-:S04]  /*2a6c0*/  @!P1 LOP3.LUT R4, R5, R4, RZ, 0x3c, !PT ;  /* 0x0000000405049212 */ /* 0x000fc800078e3cff */
[----:B------:R-:W-:-:S05]  /*2a6d0*/  @!P1 LOP3.LUT R5, R5, R4, RZ, 0x3c, !PT ;  /* 0x0000000405059212 */ /* 0x000fca00078e3cff */
[----:B------:R0:W2:Y:S04]  /*2a6e0*/  @!P1 LDG.E.U16 R26, desc[UR6][R4.64] ;  /* 0x00000006041a9981 */ /* 0x0000a8000c1e1500 */
[----:B------:R-:W3:Y:S01]  /*2a6f0*/  LDL R5, [R1+0xf30] ;  /* 0x000f300001057983 */ /* 0x000ee20000100800 */
[----:B------:R-:W-:Y:S01]  /*2a700*/  PRMT R27, RZ, 0x7610, R27 ;  /* 0x00007610ff1b7816 */ /* 0x000fe2000000001b */
[----:B0-----:R-:W-:Y:S02]  /*2a710*/  @!P0 IMAD.MOV.U32 R4, RZ, RZ, R29 ;  /* 0x000000ffff048224 */ /* 0x001fe400078e001d */
[----:B--2---:R0:W-:Y:S01]  /*2a720*/  STL [R1+0x14], R26 ;  /* 0x0000141a01007387 */ /* 0x0041e20000100800 */
[----:B------:R-:W-:-:S03]  /*2a730*/  PRMT R30, RZ, 0x7610, R30 ;  /* 0x00007610ff1e7816 */ /* 0x000fc6000000001e */
[----:B------:R-:W2:Y:S04]  /*2a740*/  LDL R29, [R1+0xef0] ;  /* 0x000ef000011d7983 */ /* 0x000ea80000100800 */
[----:B---3--:R1:W3:Y:S04]  /*2a750*/  @!P0 LDG.E.U16 R27, desc[UR6][R4.64] ;  /* 0x00000006041b8981 */ /* 0x0082e8000c1e1500 */
[----:B0-----:R-:W4:Y:S04]  /*2a760*/  LDL R26, [R1+0xefc] ;  /* 0x000efc00011a7983 */ /* 0x001f280000100800 */
[----:B------:R-:W2:Y:S01]  /*2a770*/  LDL R5, [R1+0xf28] ;  /* 0x000f280001057983 */ /* 0x000ea20000100800 */
[----:B-1----:R-:W-:-:S03]  /*2a780*/  @!P1 IMAD.MOV.U32 R4, RZ, RZ, R31 ;  /* 0x000000ffff049224 */ /* 0x002fc600078e001f */
[----:B---3--:R0:W-:Y:S01]  /*2a790*/  STL [R1+0x10], R27 ;  /* 0x0000101b01007387 */ /* 0x0081e20000100800 */
[----:B------:R-:W-:-:S03]  /*2a7a0*/  PRMT R25, RZ, 0x7610, R25 ;  /* 0x00007610ff197816 */ /* 0x000fc60000000019 */
[----:B------:R-:W3:Y:S04]  /*2a7b0*/  LDL R31, [R1+0xee8] ;  /* 0x000ee800011f7983 */ /* 0x000ee80000100800 */
[----:B--2---:R1:W2:Y:S04]  /*2a7c0*/  @!P1 LDG.E.U16 R30, desc[UR6][R4.64] ;  /* 0x00000006041e9981 */ /* 0x0042a8000c1e1500 */
[----:B0-----:R-:W3:Y:S04]  /*2a7d0*/  LDL R27, [R1+0xef4] ;  /* 0x000ef400011b7983 */ /* 0x001ee80000100800 */
[----:B------:R-:W4:Y:S01]  /*2a7e0*/  LDL R5, [R1+0xf00] ;  /* 0x000f000001057983 */ /* 0x000f220000100800 */
[----:B-1----:R-:W-:-:S03]  /*2a7f0*/  @!P0 IMAD.MOV.U32 R4, RZ, RZ, R28 ;  /* 0x000000ffff048224 */ /* 0x002fc600078e001c */
[----:B--2---:R0:W-:Y:S01]  /*2a800*/  STL [R1+0xc], R30 ;  /* 0x00000c1e01007387 */ /* 0x0041e20000100800 */
[----:B------:R-:W-:-:S03]  /*2a810*/  PRMT R24, RZ, 0x7610, R24 ;  /* 0x00007610ff187816 */ /* 0x000fc60000000018 */
[----:B------:R-:W2:Y:S04]  /*2a820*/  LDL R28, [R1+0xec0] ;  /* 0x000ec000011c7983 */ /* 0x000ea80000100800 */
[----:B----4-:R1:W4:Y:S04]  /*2a830*/  @!P0 LDG.E.U16 R25, desc[UR6][R4.64] ;  /* 0x0000000604198981 */ /* 0x010328000c1e1500 */
[----:B0-----:R-:W2:Y:S04]  /*2a840*/  LDL R30, [R1+0xeec] ;  /* 0x000eec00011e7983 */ /* 0x001ea80000100800 */
[----:B------:R-:W3:Y:S01]  /*2a850*/  LDL R5, [R1+0xef8] ;  /* 0x000ef80001057983 */ /* 0x000ee20000100800 */
[----:B-1----:R-:W-:-:S05]  /*2a860*/  @!P1 IMAD.MOV.U32 R4, RZ, RZ, R26 ;  /* 0x000000ffff049224 */ /* 0x002fca00078e001a */
[----:B---3--:R-:W3:Y:S04]  /*2a870*/  @!P1 LDG.E.U16 R24, desc[UR6][R4.64] ;  /* 0x0000000604189981 */ /* 0x008ee8000c1e1500 */
[----:B----4-:R0:W-:Y:S04]  /*2a880*/  STL [R1+0x8], R25 ;  /* 0x0000081901007387 */ /* 0x0101e80000100800 */
[----:B------:R-:W4:Y:S04]  /*2a890*/  LDL R26, [R1+0xeb8] ;  /* 0x000eb800011a7983 */ /* 0x000f280000100800 */
[----:B0-----:R-:W4:Y:S01]  /*2a8a0*/  LDL R25, [R1+0xec4] ;  /* 0x000ec40001197983 */ /* 0x001f220000100800 */
[----:B------:R-:W-:Y:S01]  /*2a8b0*/  IMAD.SHL.U32 R2, R2, 0x2, RZ ;  /* 0x0000000202027824 */ /* 0x000fe200078e00ff */
[----:B------:R-:W-:-:S04]  /*2a8c0*/  PRMT R0, RZ, 0x7610, R0 ;  /* 0x00007610ff007816 */ /* 0x000fc80000000000 */
[----:B------:R-:W-:Y:S01]  /*2a8d0*/  LOP3.LUT R2, R2, 0x20, RZ, 0x3c, !PT ;  /* 0x0000002002027812 */ /* 0x000fe200078e3cff */
[----:B---3--:R0:W-:Y:S04]  /*2a8e0*/  STL [R1+0x4], R24 ;  /* 0x0000041801007387 */ /* 0x0081e80000100800 */
[----:B0-----:R-:W3:Y:S01]  /*2a8f0*/  LDL R24, [R1+0xebc] ;  /* 0x000ebc0001187983 */ /* 0x001ee20000100800 */
[----:B------:R-:W-:Y:S02]  /*2a900*/  @!P0 IMAD.MOV.U32 R4, RZ, RZ, R27 ;  /* 0x000000ffff048224 */ /* 0x000fe400078e001b */
[----:B------:R-:W-:Y:S01]  /*2a910*/  @!P0 IMAD.MOV.U32 R5, RZ, RZ, R29 ;  /* 0x000000ffff058224 */ /* 0x000fe200078e001d */
[----:B------:R-:W-:Y:S04]  /*2a920*/  STS.U16 [R2+UR4+0x4100], R34 ;  /* 0x0041002202007988 */ /* 0x000fe80008000404 */
[----:B------:R-:W-:Y:S04]  /*2a930*/  STS.U16 [R2+UR4+0x4140], R32 ;  /* 0x0041402002007988 */ /* 0x000fe80008000404 */
[----:B------:R-:W-:Y:S04]  /*2a940*/  STS.U16 [R2+UR4+0x4340], R33 ;  /* 0x0043402102007988 */ /* 0x000fe80008000404 */
[----:B------:R-:W-:Y:S04]  /*2a950*/  STS.U16 [R2+UR4+0x4300], R35 ;  /* 0x0043002302007988 */ /* 0x000fe80008000404 */
[----:B------:R-:W-:Y:S01]  /*2a960*/  STS.U16 [R2+UR4+0x4500], R37 ;  /* 0x0045002502007988 */ /* 0x000fe20008000404 */
[----:B------:R-:W-:-:S03]  /*2a970*/  PRMT R61, RZ, 0x7610, R61 ;  /* 0x00007610ff3d7816 */ /* 0x000fc6000000003d */
[----:B------:R2:W3:Y:S04]  /*2a980*/  @!P0 LDG.E.U16 R0, desc[UR6][R4.64] ;  /* 0x0000000604008981 */ /* 0x0004e8000c1e1500 */
[----:B------:R-:W-:Y:S04]  /*2a990*/  STS.U16 [R2+UR4+0x4540], R39 ;  /* 0x0045402702007988 */ /* 0x000fe80008000404 */
[----:B------:R-:W-:Y:S04]  /*2a9a0*/  STS.U16 [R2+UR4+0x4740], R41 ;  /* 0x0047402902007988 */ /* 0x000fe80008000404 */
[----:B------:R-:W-:Y:S04]  /*2a9b0*/  STS.U16 [R2+UR4+0x4700], R43 ;  /* 0x0047002b02007988 */ /* 0x000fe80008000404 */
[----:B------:R-:W-:Y:S04]  /*2a9c0*/  STS.U16 [R2+UR4+0x4900], R45 ;  /* 0x0049002d02007988 */ /* 0x000fe80008000404 */
[----:B------:R-:W-:Y:S01]  /*2a9d0*/  STS.U16 [R2+UR4+0x4940], R47 ;  /* 0x0049402f02007988 */ /* 0x000fe20008000404 */
[----:B------:R-:W-:-:S03]  /*2a9e0*/  PRMT R60, RZ, 0x7610, R60 ;  /* 0x00007610ff3c7816 */ /* 0x000fc6000000003c */
[----:B------:R-:W3:Y:S04]  /*2a9f0*/  LDL R29, [R1+0xeb0] ;  /* 0x000eb000011d7983 */ /* 0x000ee80000100800 */
[----:B------:R-:W3:Y:S01]  /*2aa00*/  LDL R27, [R1+0xeb4] ;  /* 0x000eb400011b7983 */ /* 0x000ee20000100800 */
[----:B--2---:R-:W-:Y:S02]  /*2aa10*/  @!P1 IMAD.MOV.U32 R4, RZ, RZ, R30 ;  /* 0x000000ffff049224 */ /* 0x004fe400078e001e */
[----:B------:R-:W-:Y:S01]  /*2aa20*/  @!P1 IMAD.MOV.U32 R5, RZ, RZ, R31 ;  /* 0x000000ffff059224 */ /* 0x000fe200078e001f */
[----:B------:R-:W-:Y:S04]  /*2aa30*/  STS.U16 [R2+UR4+0x4b40], R49 ;  /* 0x004b403102007988 */ /* 0x000fe80008000404 */
[----:B------:R-:W-:Y:S04]  /*2aa40*/  STS.U16 [R2+UR4+0x4b00], R51 ;  /* 0x004b003302007988 */ /* 0x000fe80008000404 */
[----:B------:R-:W-:Y:S04]  /*2aa50*/  STS.U16 [R2+UR4+0x4d00], R53 ;  /* 0x004d003502007988 */ /* 0x000fe80008000404 */
[----:B------:R4:W2:Y:S04]  /*2aa60*/  @!P1 LDG.E.U16 R61, desc[UR6][R4.64] ;  /* 0x00000006043d9981 */ /* 0x0008a8000c1e1500 */
[----:B------:R-:W-:Y:S04]  /*2aa70*/  STS.U16 [R2+UR4+0x4d40], R55 ;  /* 0x004d403702007988 */ /* 0x000fe80008000404 */
[----:B------:R-:W-:Y:S04]  /*2aa80*/  STS.U16 [R2+UR4+0x4f40], R57 ;  /* 0x004f403902007988 */ /* 0x000fe80008000404 */
[----:B------:R0:W-:Y:S01]  /*2aa90*/  STS.U16 [R2+UR4+0x4f00], R59 ;  /* 0x004f003b02007988 */ /* 0x0001e20008000404 */
[----:B----4-:R-:W-:-:S02]  /*2aaa0*/  @!P0 IMAD.MOV.U32 R4, RZ, RZ, R25 ;  /* 0x000000ffff048224 */ /* 0x010fc400078e0019 */
[----:B------:R-:W-:Y:S01]  /*2aab0*/  @!P0 IMAD.MOV.U32 R5, RZ, RZ, R28 ;  /* 0x000000ffff058224 */ /* 0x000fe200078e001c */
[----:B0-----:R-:W-:-:S04]  /*2aac0*/  PRMT R59, RZ, 0x7610, R59 ;  /* 0x00007610ff3b7816 */ /* 0x001fc8000000003b */
[----:B------:R0:W4:Y:S02]  /*2aad0*/  @!P0 LDG.E.U16 R60, desc[UR6][R4.64] ;  /* 0x00000006043c8981 */ /* 0x000124000c1e1500 */
[----:B0-----:R-:W-:Y:S02]  /*2aae0*/  @!P1 IMAD.MOV.U32 R5, RZ, RZ, R26 ;  /* 0x000000ffff059224 */ /* 0x001fe400078e001a */
[----:B---3--:R-:W-:-:S05]  /*2aaf0*/  @!P1 IMAD.MOV.U32 R4, RZ, RZ, R24 ;  /* 0x000000ffff049224 */ /* 0x008fca00078e0018 */
[----:B------:R0:W3:Y:S04]  /*2ab00*/  @!P1 LDG.E.U16 R59, desc[UR6][R4.64] ;  /* 0x00000006043b9981 */ /* 0x0000e8000c1e1500 */
[----:B------:R1:W-:Y:S04]  /*2ab10*/  STL [R1+0x32c4], R0 ;  /* 0x0032c40001007387 */ /* 0x0003e80000100800 */
[----:B--2---:R-:W-:Y:S04]  /*2ab20*/  STL [R1+0x32c8], R61 ;  /* 0x0032c83d01007387 */ /* 0x004fe80000100800 */
[----:B------:R-:W2:Y:S04]  /*2ab30*/  LDL R28, [R1+0xea8] ;  /* 0x000ea800011c7983 */ /* 0x000ea80000100800 */
[----:B------:R-:W2:Y:S01]  /*2ab40*/  LDL R25, [R1+0xeac] ;  /* 0x000eac0001197983 */ /* 0x000ea20000100800 */
[----:B0-----:R-:W-:-:S03]  /*2ab50*/  @!P0 IMAD.MOV.U32 R5, RZ, RZ, R29 ;  /* 0x000000ffff058224 */ /* 0x001fc600078e001d */
[----:B----4-:R-:W-:Y:S04]  /*2ab60*/  STL [R1+0x32cc], R60 ;  /* 0x0032cc3c01007387 */ /* 0x010fe80000100800 */
[----:B------:R-:W4:Y:S04]  /*2ab70*/  LDL R26, [R1+0xe80] ;  /* 0x000e8000011a7983 */ /* 0x000f280000100800 */
[----:B------:R-:W4:Y:S01]  /*2ab80*/  LDL R24, [R1+0xe84] ;  /* 0x000e840001187983 */ /* 0x000f220000100800 */
[----:B------:R-:W-:Y:S01]  /*2ab90*/  PRMT R58, RZ, 0x7610, R58 ;  /* 0x00007610ff3a7816 */ /* 0x000fe2000000003a */
[----:B------:R-:W-:-:S05]  /*2aba0*/  @!P0 IMAD.MOV.U32 R4, RZ, RZ, R27 ;  /* 0x000000ffff048224 */ /* 0x000fca00078e001b */
[----:B------:R2:W4:Y:S04]  /*2abb0*/  @!P0 LDG.E.U16 R58, desc[UR6][R4.64] ;  /* 0x00000006043a8981 */ /* 0x000528000c1e1500 */
[----:B---3--:R-:W-:Y:S04]  /*2abc0*/  STL [R1+0x32d0], R59 ;  /* 0x0032d03b01007387 */ /* 0x008fe80000100800 */
[----:B------:R-:W3:Y:S04]  /*2abd0*/  LDL R30, [R1+0xe78] ;  /* 0x000e7800011e7983 */ /* 0x000ee80000100800 */
[----:B------:R-:W3:Y:S01]  /*2abe0*/  LDL R29, [R1+0xe7c] ;  /* 0x000e7c00011d7983 */ /* 0x000ee20000100800 */
[----:B------:R-:W-:-:S02]  /*2abf0*/  PRMT R54, RZ, 0x7610, R54 ;  /* 0x00007610ff367816 */ /* 0x000fc40000000036 */
[----:B------:R-:W-:Y:S02]  /*2ac00*/  PRMT R52, RZ, 0x7610, R52 ;  /* 0x00007610ff347816 */ /* 0x000fe40000000034 */
[----:B------:R-:W-:Y:S01]  /*2ac10*/  PRMT R50, RZ, 0x7610, R50 ;  /* 0x00007610ff327816 */ /* 0x000fe20000000032 */
[----:B------:R-:W3:Y:S04]  /*2ac20*/  LDL R27, [R1+0xe70] ;  /* 0x000e7000011b7983 */ /* 0x000ee80000100800 */
[----:B-1----:R-:W3:Y:S01]  /*2ac30*/  LDL R0, [R1+0xe74] ;  /* 0x000e740001007983 */ /* 0x002ee20000100800 */
[----:B--2---:R-:W-:Y:S01]  /*2ac40*/  @!P1 IMAD.MOV.U32 R5, RZ, RZ, R28 ;  /* 0x000000ffff059224 */ /* 0x004fe200078e001c */
[----:B------:R-:W-:-:S05]  /*2ac50*/  @!P1 MOV R4, R25 ;  /* 0x0000001900049202 */ /* 0x000fca0000000f00 */
[----:B------:R4:W2:Y:S02]  /*2ac60*/  @!P1 LDG.E.U16 R54, desc[UR6][R4.64] ;  /* 0x0000000604369981 */ /* 0x0008a4000c1e1500 */
[----:B----4-:R-:W-:Y:S02]  /*2ac70*/  @!P0 IMAD.MOV.U32 R5, RZ, RZ, R26 ;  /* 0x000000ffff058224 */ /* 0x010fe400078e001a */
[----:B------:R-:W-:-:S05]  /*2ac80*/  @!P0 IMAD.MOV.U32 R4, RZ, RZ, R24 ;  /* 0x000000ffff048224 */ /* 0x000fca00078e0018 */
[----:B------:R3:W4:Y:S04]  /*2ac90*/  @!P0 LDG.E.U16 R52, desc[UR6][R4.64] ;  /* 0x0000000604348981 */ /* 0x000728000c1e1500 */
[----:B------:R-:W-:Y:S04]  /*2aca0*/  STL [R1+0x32d4], R58 ;  /* 0x0032d43a01007387 */ /* 0x000fe80000100800 */
[----:B------:R-:W4:Y:S04]  /*2acb0*/  LDL R28, [R1+0xe68] ;  /* 0x000e6800011c7983 */ /* 0x000f280000100800 */
[----:B------:R-:W4:Y:S01]  /*2acc0*/  LDL R25, [R1+0xe6c] ;  /* 0x000e6c0001197983 */ /* 0x000f220000100800 */
[----:B---3--:R-:W-:-:S02]  /*2acd0*/  @!P1 IMAD.MOV.U32 R5, RZ, RZ, R30 ;  /* 0x000000ffff059224 */ /* 0x008fc400078e001e */
[----:B------:R-:W-:-:S05]  /*2ace0*/  @!P1 IMAD.MOV.U32 R4, RZ, RZ, R29 ;  /* 0x000000ffff049224 */ /* 0x000fca00078e001d */
[----:B------:R0:W3:Y:S01]  /*2acf0*/  @!P1 LDG.E.U16 R50, desc[UR6][R4.64] ;  /* 0x0000000604329981 */ /* 0x0000e2000c1e1500 */
[----:B------:R-:W-:-:S03]  /*2ad00*/  PRMT R48, RZ, 0x7610, R48 ;  /* 0x00007610ff307816 */ /* 0x000fc60000000030 */
[----:B--2---:R-:W-:Y:S04]  /*2ad10*/  STL [R1+0x32d8], R54 ;  /* 0x0032d83601007387 */ /* 0x004fe80000100800 */
[----:B------:R-:W2:Y:S04]  /*2ad20*/  LDL R26, [R1+0xe40] ;  /* 0x000e4000011a7983 */ /* 0x000ea80000100800 */
[----:B------:R-:W2:Y:S01]  /*2ad30*/  LDL R24, [R1+0xe44] ;  /* 0x000e440001187983 */ /* 0x000ea20000100800 */
[----:B0-----:R-:W-:Y:S02]  /*2ad40*/  @!P0 IMAD.MOV.U32 R4, RZ, RZ, R0 ;  /* 0x000000ffff048224 */ /* 0x001fe400078e0000 */
[----:B------:R-:W-:-:S05]  /*2ad50*/  @!P0 IMAD.MOV.U32 R5, RZ, RZ, R27 ;  /* 0x000000ffff058224 */ /* 0x000fca00078e001b */
[----:B------:R0:W2:Y:S04]  /*2ad60*/  @!P0 LDG.E.U16 R48, desc[UR6][R4.64] ;  /* 0x0000000604308981 */ /* 0x0000a8000c1e1500 */
[----:B----4-:R-:W-:Y:S01]  /*2ad70*/  STL [R1+0x32dc], R52 ;  /* 0x0032dc3401007387 */ /* 0x010fe20000100800 */
[----:B------:R-:W-:Y:S01]  /*2ad80*/  PRMT R46, RZ, 0x7610, R46 ;  /* 0x00007610ff2e7816 */ /* 0x000fe2000000002e */
[----:B0-----:R-:W-:Y:S02]  /*2ad90*/  @!P1 IMAD.MOV.U32 R4, RZ, RZ, R25 ;  /* 0x000000ffff049224 */ /* 0x001fe400078e0019 */
[----:B------:R-:W-:-:S05]  /*2ada0*/  @!P1 IMAD.MOV.U32 R5, RZ, RZ, R28 ;  /* 0x000000ffff059224 */ /* 0x000fca00078e001c */
[----:B------:R2:W4:Y:S04]  /*2adb0*/  @!P1 LDG.E.U16 R46, desc[UR6][R4.64] ;  /* 0x00000006042e9981 */ /* 0x000528000c1e1500 */
[----:B---3--:R-:W-:Y:S04]  /*2adc0*/  STL [R1+0x32e0], R50 ;  /* 0x0032e03201007387 */ /* 0x008fe80000100800 */
[----:B------:R-:W3:Y:S04]  /*2add0*/  LDL R27, [R1+0xe38] ;  /* 0x000e3800011b7983 */ /* 0x000ee80000100800 */
[----:B------:R-:W3:Y:S01]  /*2ade0*/  LDL R0, [R1+0xe3c] ;  /* 0x000e3c0001007983 */ /* 0x000ee20000100800 */
[----:B------:R-:W-:-:S02]  /*2adf0*/  PRMT R44, RZ, 0x7610, R44 ;  /* 0x00007610ff2c7816 */ /* 0x000fc4000000002c */
[----:B------:R-:W-:Y:S01]  /*2ae00*/  PRMT R42, RZ, 0x7610, R42 ;  /* 0x00007610ff2a7816 */ /* 0x000fe2000000002a */
[----:B--2---:R-:W-:Y:S02]  /*2ae10*/  @!P0 IMAD.MOV.U32 R5, RZ, RZ, R26 ;  /* 0x000000ffff058224 */ /* 0x004fe400078e001a */
[----:B------:R-:W-:-:S05]  /*2ae20*/  @!P0 IMAD.MOV.U32 R4, RZ, RZ, R24 ;  /* 0x000000ffff048224 */ /* 0x000fca00078e0018 */
[----:B------:R3:W2:Y:S04]  /*2ae30*/  @!P0 LDG.E.U16 R44, desc[UR6][R4.64] ;  /* 0x00000006042c8981 */ /* 0x0006a8000c1e1500 */
[----:B------:R-:W-:Y:S04]  /*2ae40*/  STL [R1+0x32e4], R48 ;  /* 0x0032e43001007387 */ /* 0x000fe80000100800 */
[----:B------:R-:W2:Y:S04]  /*2ae50*/  LDL R28, [R1+0xe30] ;  /* 0x000e3000011c7983 */ /* 0x000ea80000100800 */
[----:B------:R-:W2:Y:S04]  /*2ae60*/  LDL R25, [R1+0xe34] ;  /* 0x000e340001197983 */ /* 0x000ea80000100800 */
[----:B----4-:R-:W-:Y:S04]  /*2ae70*/  STL [R1+0x32e8], R46 ;  /* 0x0032e82e01007387 */ /* 0x010fe80000100800 */
[----:B------:R-:W4:Y:S04]  /*2ae80*/  LDL R30, [R1+0xe00] ;  /* 0x000e0000011e7983 */ /* 0x000f280000100800 */
[----:B------:R-:W4:Y:S04]  /*2ae90*/  LDL R26, [R1+0xe04] ;  /* 0x000e0400011a7983 */ /* 0x000f280000100800 */
        /* <DEDUP_REMOVED lines=11> */
[----:B------:R4:W2:Y:S01]  /*2af50*/  @!P0 LDG.E.U16 R40, desc[UR6][R4.64] ;  /* 0x0000000604288981 */ /* 0x0008a2000c1e1500 */
[----:B------:R-:W-:Y:S01]  /*2af60*/  PRMT R36, RZ, 0x7610, R36 ;  /* 0x00007610ff247816 */ /* 0x000fe20000000024 */
[----:B----4-:R-:W-:Y:S02]  /*2af70*/  @!P0 IMAD.MOV.U32 R5, RZ, RZ, R30 ;  /* 0x000000ffff058224 */ /* 0x010fe400078e001e */
[----:B------:R-:W-:-:S05]  /*2af80*/  @!P0 IMAD.MOV.U32 R4, RZ, RZ, R26 ;  /* 0x000000ffff048224 */ /* 0x000fca00078e001a */
[----:B------:R0:W4:Y:S01]  /*2af90*/  @!P0 LDG.E.U16 R36, desc[UR6][R4.64] ;  /* 0x0000000604248981 */ /* 0x000122000c1e1500 */
        /* <DEDUP_REMOVED lines=12> */
[----:B------:R0:W-:Y:S04]  /*2b060*/  STL [R1+0x32f4], R40 ;  /* 0x0032f42801007387 */ /* 0x0001e80000100800 */
[----:B------:R-:W2:Y:S04]  /*2b070*/  LDL R26, [R1+0xd84] ;  /* 0x000d8400011a7983 */ /* 0x000ea80000100800 */
[----:B0-----:R-:W2:Y:S04]  /*2b080*/  LDL R40, [R1+0xd80] ;  /* 0x000d800001287983 */ /* 0x001ea80000100800 */
[----:B----4-:R-:W-:Y:S04]  /*2b090*/  STL [R1+0x32f8], R36 ;  /* 0x0032f82401007387 */ /* 0x010fe80000100800 */
[----:B------:R-:W4:Y:S04]  /*2b0a0*/  LDL R24, [R1+0xd7c] ;  /* 0x000d7c0001187983 */ /* 0x000f280000100800 */
[----:B------:R-:W4:Y:S04]  /*2b0b0*/  LDL R29, [R1+0xd78] ;  /* 0x000d7800011d7983 */ /* 0x000f280000100800 */
[----:B------:R-:W-:Y:S04]  /*2b0c0*/  STL [R1+0x32fc], R34 ;  /* 0x0032fc2201007387 */ /* 0x000fe80000100800 */
[----:B------:R-:W4:Y:S04]  /*2b0d0*/  LDL R0, [R1+0x1b5c] ;  /* 0x001b5c0001007983 */ /* 0x000f280000100800 */
[----:B------:R-:W4:Y:S04]  /*2b0e0*/  LDL R31, [R1+0x1b50] ;  /* 0x001b5000011f7983 */ /* 0x000f280000100800 */
[----:B------:R-:W4:Y:S01]  /*2b0f0*/  LDL R27, [R1+0x1b64] ;  /* 0x001b6400011b7983 */ /* 0x000f220000100800 */
[----:B---3--:R-:W-:-:S02]  /*2b100*/  @!P1 IMAD.MOV.U32 R5, RZ, RZ, R28 ;  /* 0x000000ffff059224 */ /* 0x008fc400078e001c */
[----:B------:R-:W-:-:S05]  /*2b110*/  @!P1 IMAD.MOV.U32 R4, RZ, RZ, R25 ;  /* 0x000000ffff049224 */ /* 0x000fca00078e0019 */
[----:B------:R0:W3:Y:S01]  /*2b120*/  @!P1 LDG.E.U16 R22, desc[UR6][R4.64] ;  /* 0x0000000604169981 */ /* 0x0000e2000c1e1500 */
[----:B------:R-:W-:-:S03]  /*2b130*/  PRMT R21, RZ, 0x7610, R21 ;  /* 0x00007610ff157816 */ /* 0x000fc60000000015 */
[----:B--2---:R1:W-:Y:S04]  /*2b140*/  STL [R1+0x3300], R23 ;  /* 0x0033001701007387 */ /* 0x0043e80000100800 */
[----:B------:R-:W2:Y:S04]  /*2b150*/  LDL R30, [R1+0x1b58] ;  /* 0x001b5800011e7983 */ /* 0x000ea80000100800 */
[----:B------:R-:W2:Y:S04]  /*2b160*/  LDL R28, [R1+0x1b90] ;  /* 0x001b9000011c7983 */ /* 0x000ea80000100800 */
[----:B------:R-:W2:Y:S01]  /*2b170*/  LDL R25, [R1+0x1b9c] ;  /* 0x001b9c0001197983 */ /* 0x000ea20000100800 */
[----:B0-----:R-:W-:Y:S01]  /*2b180*/  @!P0 MOV R4, R26 ;  /* 0x0000001a00048202 */ /* 0x001fe20000000f00 */
[----:B------:R-:W-:-:S05]  /*2b190*/  @!P0 IMAD.MOV.U32 R5, RZ, RZ, R40 ;  /* 0x000000ffff058224 */ /* 0x000fca00078e0028 */
[----:B------:R4:W2:Y:S02]  /*2b1a0*/  @!P0 LDG.E.U16 R21, desc[UR6][R4.64] ;  /* 0x0000000604158981 */ /* 0x0008a4000c1e1500 */
[----:B----4-:R-:W-:Y:S02]  /*2b1b0*/  @!P1 IMAD.MOV.U32 R4, RZ, RZ, R24 ;  /* 0x000000ffff049224 */ /* 0x010fe400078e0018 */
[----:B------:R-:W-:Y:S01]  /*2b1c0*/  @!P1 IMAD.MOV.U32 R5, RZ, RZ, R29 ;  /* 0x000000ffff059224 */ /* 0x000fe200078e001d */
[----:B------:R-:W-:-:S06]  /*2b1d0*/  PRMT R20, RZ, 0x7610, R20 ;  /* 0x00007610ff147816 */ /* 0x000fcc0000000014 */
[----:B------:R0:W4:Y:S02]  /*2b1e0*/  @!P1 LDG.E.U16 R20, desc[UR6][R4.64] ;  /* 0x0000000604149981 */ /* 0x000124000c1e1500 */
[----:B0-----:R-:W-:Y:S02]  /*2b1f0*/  @!P0 IMAD.MOV.U32 R4, RZ, RZ, R0 ;  /* 0x000000ffff048224 */ /* 0x001fe400078e0000 */
[----:B---3--:R0:W-:Y:S04]  /*2b200*/  STL [R1+0x3304], R22 ;  /* 0x0033041601007387 */ /* 0x0081e80000100800 */
[----:B------:R-:W3:Y:S04]  /*2b210*/  LDL R26, [R1+0x1b98] ;  /* 0x001b9800011a7983 */ /* 0x000ee80000100800 */
[----:B-1----:R-:W4:Y:S04]  /*2b220*/  LDL R23, [R1+0x1ba4] ;  /* 0x001ba40001177983 */ /* 0x002f280000100800 */
[----:B------:R-:W4:Y:S04]  /*2b230*/  LDL R24, [R1+0x1bdc] ;  /* 0x001bdc0001187983 */ /* 0x000f280000100800 */
[----:B------:R-:W4:Y:S04]  /*2b240*/  LDL R29, [R1+0x1bd0] ;  /* 0x001bd000011d7983 */ /* 0x000f280000100800 */
[----:B------:R-:W4:Y:S01]  /*2b250*/  LDL R0, [R1+0x1be4] ;  /* 0x001be40001007983 */ /* 0x000f220000100800 */
[----:B------:R-:W-:Y:S01]  /*2b260*/  PRMT R19, RZ, 0x7610, R19 ;  /* 0x00007610ff137816 */ /* 0x000fe20000000013 */
[----:B------:R-:W-:Y:S01]  /*2b270*/  @!P0 IMAD.MOV.U32 R5, RZ, RZ, R31 ;  /* 0x000000ffff058224 */ /* 0x000fe200078e001f */
[----:B------:R-:W-:-:S02]  /*2b280*/  PRMT R18, RZ, 0x7610, R18 ;  /* 0x00007610ff127816 */ /* 0x000fc40000000012 */
[----:B------:R-:W-:Y:S01]  /*2b290*/  PRMT R17, RZ, 0x7610, R17 ;  /* 0x00007610ff117816 */ /* 0x000fe20000000011 */
[----:B0-----:R-:W4:Y:S04]  /*2b2a0*/  LDL R22, [R1+0x1bd8] ;  /* 0x001bd80001167983 */ /* 0x001f280000100800 */
[----:B------:R0:W4:Y:S01]  /*2b2b0*/  @!P0 LDG.E.U16 R19, desc[UR6][R4.64] ;  /* 0x0000000604138981 */ /* 0x000122000c1e1500 */
        /* <DEDUP_REMOVED lines=9> */
[----:B0-----:R-:W-:-:S02]  /*2b350*/  @!P1 IMAD.MOV.U32 R4, RZ, RZ, R27 ;  /* 0x000000ffff049224 */ /* 0x001fc400078e001b */
[----:B--2---:R-:W-:Y:S01]  /*2b360*/  @!P1 IMAD.MOV.U32 R5, RZ, RZ, R30 ;  /* 0x000000ffff059224 */ /* 0x004fe200078e001e */
[----:B------:R-:W2:Y:S04]  /*2b370*/  LDL R27, [R1+0x1c1c] ;  /* 0x001c1c00011b7983 */ /* 0x000ea80000100800 */
[----:B------:R-:W2:Y:S04]  /*2b380*/  LDL R30, [R1+0x1c50] ;  /* 0x001c5000011e7983 */ /* 0x000ea80000100800 */
[----:B------:R0:W2:Y:S04]  /*2b390*/  @!P1 LDG.E.U16 R18, desc[UR6][R4.64] ;  /* 0x0000000604129981 */ /* 0x0000a8000c1e1500 */
[----:B------:R-:W2:Y:S04]  /*2b3a0*/  LDL R34, [R1+0x1d18] ;  /* 0x001d180001227983 */ /* 0x000ea80000100800 */
[----:B------:R-:W2:Y:S01]  /*2b3b0*/  LDL R31, [R1+0x1d24] ;  /* 0x001d2400011f7983 */ /* 0x000ea20000100800 */
[----:B------:R-:W-:-:S02]  /*2b3c0*/  PRMT R6, RZ, 0x7610, R6 ;  /* 0x00007610ff067816 */ /* 0x000fc40000000006 */
[----:B------:R-:W-:Y:S02]  /*2b3d0*/  PRMT R7, RZ, 0x7610, R7 ;  /* 0x00007610ff077816 */ /* 0x000fe40000000007 */
[----:B------:R-:W-:Y:S01]  /*2b3e0*/  PRMT R32, RZ, 0x7610, R32 ;  /* 0x00007610ff207816 */ /* 0x000fe20000000020 */
[----:B------:R-:W2:Y:S04]  /*2b3f0*/  LDL R48, [R1+0xd68] ;  /* 0x000d680001307983 */ /* 0x000ea80000100800 */
[----:B------:R-:W2:Y:S04]  /*2b400*/  LDL R46, [R1+0xd6c] ;  /* 0x000d6c00012e7983 */ /* 0x000ea80000100800 */
[----:B------:R-:W2:Y:S04]  /*2b410*/  LDL R44, [R1+0x1b60] ;  /* 0x001b6000012c7983 */ /* 0x000ea80000100800 */
[----:B------:R-:W2:Y:S01]  /*2b420*/  LDL R42, [R1+0x1b6c] ;  /* 0x001b6c00012a7983 */ /* 0x000ea20000100800 */
[----:B0-----:R-:W-:-:S02]  /*2b430*/  @!P0 IMAD.MOV.U32 R4, RZ, RZ, R25 ;  /* 0x000000ffff048224 */ /* 0x001fc400078e0019 */
[----:B------:R-:W-:Y:S01]  /*2b440*/  @!P0 IMAD.MOV.U32 R5, RZ, RZ, R28 ;  /* 0x000000ffff058224 */ /* 0x000fe200078e001c */
[----:B------:R-:W2:Y:S04]  /*2b450*/  LDL R25, [R1+0x1c24] ;  /* 0x001c240001197983 */ /* 0x000ea80000100800 */
[----:B------:R-:W2:Y:S04]  /*2b460*/  LDL R28, [R1+0x1c10] ;  /* 0x001c1000011c7983 */ /* 0x000ea80000100800 */
[----:B------:R3:W2:Y:S01]  /*2b470*/  @!P0 LDG.E.U16 R17, desc[UR6][R4.64] ;  /* 0x0000000604118981 */ /* 0x0006a2000c1e1500 */
[----:B------:R-:W-:-:S03]  /*2b480*/  PRMT R38, RZ, 0x7610, R38 ;  /* 0x00007610ff267816 */ /* 0x000fc60000000026 */
[----:B------:R-:W2:Y:S04]  /*2b490*/  LDL R40, [R1+0x1ba0] ;  /* 0x001ba00001287983 */ /* 0x000ea80000100800 */
[----:B------:R-:W2:Y:S04]  /*2b4a0*/  LDL R36, [R1+0x1bac] ;  /* 0x001bac0001247983 */ /* 0x000ea80000100800 */
[----:B------:R-:W2:Y:S04]  /*2b4b0*/  LDL R52, [R1+0x1be8] ;  /* 0x001be80001347983 */ /* 0x000ea80000100800 */
[----:B------:R-:W2:Y:S01]  /*2b4c0*/  LDL R50, [R1+0x1bf4] ;  /* 0x001bf40001327983 */ /* 0x000ea20000100800 */
[----:B---3--:R-:W-:-:S03]  /*2b4d0*/  @!P1 IMAD.MOV.U32 R5, RZ, RZ, R26 ;  /* 0x000000ffff059224 */ /* 0x008fc600078e001a */
[----:B------:R-:W3:Y:S01]  /*2b4e0*/  LDL R26, [R1+0x1c18] ;  /* 0x001c1800011a7983 */ /* 0x000ee20000100800 */
[----:B----4-:R-:W-:-:S03]  /*2b4f0*/  @!P1 IMAD.MOV.U32 R4, RZ, RZ, R23 ;  /* 0x000000ffff049224 */ /* 0x010fc600078e0017 */
[----:B------:R-:W4:Y:S04]  /*2b500*/  LDL R23, [R1+0x1c5c] ;  /* 0x001c5c0001177983 */ /* 0x000f280000100800 */
[----:B------:R0:W4:Y:S02]  /*2b510*/  @!P1 LDG.E.U16 R16, desc[UR6][R4.64] ;  /* 0x0000000604109981 */ /* 0x000124000c1e1500 */
[----:B0-----:R-:W-:Y:S02]  /*2b520*/  @!P0 IMAD.MOV.U32 R4, RZ, RZ, R24 ;  /* 0x000000ffff048224 */ /* 0x001fe400078e0018 */
[----:B------:R-:W4:Y:S01]  /*2b530*/  LDL R24, [R1+0x1c64] ;  /* 0x001c640001187983 */ /* 0x000f220000100800 */
[----:B------:R-:W-:-:S03]  /*2b540*/  @!P0 IMAD.MOV.U32 R5, RZ, RZ, R29 ;  /* 0x000000ffff058224 */ /* 0x000fc600078e001d */
[----:B------:R-:W4:Y:S04]  /*2b550*/  LDL R29, [R1+0x1c58] ;  /* 0x001c5800011d7983 */ /* 0x000f280000100800 */
[----:B------:R0:W4:Y:S02]  /*2b560*/  @!P0 LDG.E.U16 R15, desc[UR6][R4.64] ;  /* 0x00000006040f8981 */ /* 0x000124000c1e1500 */
[----:B0-----:R-:W-:Y:S02]  /*2b570*/  @!P1 IMAD.MOV.U32 R5, RZ, RZ, R22 ;  /* 0x000000ffff059224 */ /* 0x001fe400078e0016 */
[----:B------:R-:W4:Y:S01]  /*2b580*/  LDL R22, [R1+0x1c90] ;  /* 0x001c900001167983 */ /* 0x000f220000100800 */
[----:B------:R-:W-:-:S03]  /*2b590*/  @!P1 IMAD.MOV.U32 R4, RZ, RZ, R0 ;  /* 0x000000ffff049224 */ /* 0x000fc600078e0000 */
[----:B------:R-:W4:Y:S04]  /*2b5a0*/  LDL R0, [R1+0x1c9c] ;  /* 0x001c9c0001007983 */ /* 0x000f280000100800 */
[----:B------:R2:W4:Y:S02]  /*2b5b0*/  @!P1 LDG.E.U16 R14, desc[UR6][R4.64] ;  /* 0x00000006040e9981 */ /* 0x000524000c1e1500 */
[----:B--2---:R-:W-:Y:S02]  /*2b5c0*/  @!P0 IMAD.MOV.U32 R4, RZ, RZ, R27 ;  /* 0x000000ffff048224 */ /* 0x004fe400078e001b */
[----:B------:R-:W-:Y:S01]  /*2b5d0*/  @!P0 IMAD.MOV.U32 R5, RZ, RZ, R28 ;  /* 0x000000ffff058224 */ /* 0x000fe200078e001c */
[----:B------:R-:W2:Y:S04]  /*2b5e0*/  LDL R27, [R1+0x1ca4] ;  /* 0x001ca400011b7983 */ /* 0x000ea80000100800 */
[----:B------:R-:W2:Y:S04]  /*2b5f0*/  LDL R28, [R1+0x1c98] ;  /* 0x001c9800011c7983 */ /* 0x000ea80000100800 */
[----:B------:R0:W2:Y:S02]  /*2b600*/  @!P0 LDG.E.U16 R13, desc[UR6][R4.64] ;  /* 0x00000006040d8981 */ /* 0x0000a4000c1e1500 */
[----:B0-----:R-:W-:-:S02]  /*2b610*/  @!P1 IMAD.MOV.U32 R4, RZ, RZ, R25 ;  /* 0x000000ffff049224 */ /* 0x001fc400078e0019 */
[----:B------:R-:W2:Y:S01]  /*2b620*/  LDL R25, [R1+0x1cdc] ;  /* 0x001cdc0001197983 */ /* 0x000ea20000100800 */
[----:B---3--:R-:W-:-:S03]  /*2b630*/  @!P1 IMAD.MOV.U32 R5, RZ, RZ, R26 ;  /* 0x000000ffff059224 */ /* 0x008fc600078e001a */
[----:B------:R-:W3:Y:S04]  /*2b640*/  LDL R26, [R1+0x1cd0] ;  /* 0x001cd000011a7983 */ /* 0x000ee80000100800 */
[----:B------:R4:W3:Y:S02]  /*2b650*/  @!P1 LDG.E.U16 R12, desc[UR6][R4.64] ;  /* 0x00000006040c9981 */ /* 0x0008e4000c1e1500 */
[----:B----4-:R-:W-:Y:S02]  /*2b660*/  @!P0 IMAD.MOV.U32 R4, RZ, RZ, R23 ;  /* 0x000000ffff048224 */ /* 0x010fe400078e0017 */
[----:B------:R-:W-:Y:S01]  /*2b670*/  @!P0 IMAD.MOV.U32 R5, RZ, RZ, R30 ;  /* 0x000000ffff058224 */ /* 0x000fe200078e001e */
[----:B------:R-:W4:Y:S04]  /*2b680*/  LDL R23, [R1+0x1ce4] ;  /* 0x001ce40001177983 */ /* 0x000f280000100800 */
[----:B------:R-:W4:Y:S04]  /*2b690*/  LDL R30, [R1+0xe28] ;  /* 0x000e2800011e7983 */ /* 0x000f280000100800 */
[----:B------:R0:W4:Y:S02]  /*2b6a0*/  @!P0 LDG.E.U16 R11, desc[UR6][R4.64] ;  /* 0x00000006040b8981 */ /* 0x000124000c1e1500 */
[----:B0-----:R-:W-:-:S02]  /*2b6b0*/  @!P1 IMAD.MOV.U32 R4, RZ, RZ, R24 ;  /* 0x000000ffff049224 */ /* 0x001fc400078e0018 */
[----:B------:R-:W4:Y:S01]  /*2b6c0*/  LDL R24, [R1+0x1cd8] ;  /* 0x001cd80001187983 */ /* 0x000f220000100800 */
[----:B------:R-:W-:-:S03]  /*2b6d0*/  @!P1 IMAD.MOV.U32 R5, RZ, RZ, R29 ;  /* 0x000000ffff059224 */ /* 0x000fc600078e001d */
[----:B------:R-:W4:Y:S04]  /*2b6e0*/  LDL R29, [R1+0xe2c] ;  /* 0x000e2c00011d7983 */ /* 0x000f280000100800 */
[----:B------:R0:W4:Y:S02]  /*2b6f0*/  @!P1 LDG.E.U16 R10, desc[UR6][R4.64] ;  /* 0x00000006040a9981 */ /* 0x000124000c1e1500 */
[----:B0-----:R-:W-:Y:S02]  /*2b700*/  @!P0 IMAD.MOV.U32 R5, RZ, RZ, R22 ;  /* 0x000000ffff058224 */ /* 0x001fe400078e0016 */
[----:B------:R-:W4:Y:S01]  /*2b710*/  LDL R22, [R1+0x1d10] ;  /* 0x001d100001167983 */ /* 0x000f220000100800 */
[----:B------:R-:W-:-:S03]  /*2b720*/  @!P0 MOV R4, R0 ;  /* 0x0000000000048202 */ /* 0x000fc60000000f00 */
        /* <DEDUP_REMOVED lines=8> */
[----:B---3--:R-:W-:Y:S02]  /*2b7b0*/  @!P0 IMAD.MOV.U32 R5, RZ, RZ, R26 ;  /* 0x000000ffff058224 */ /* 0x008fe400078e001a */
[----:B------:R-:W2:Y:S04]  /*2b7c0*/  LDL R26, [R1+0xdf4] ;  /* 0x000df400011a7983 */ /* 0x000ea80000100800 */
[----:B------:R-:W3:Y:S01]  /*2b7d0*/  @!P0 LDG.E.U16 R7, desc[UR6][R4.64] ;  /* 0x0000000604078981 */ /* 0x000ee2000c1e1500 */
[----:B----4-:R-:W-:Y:S02]  /*2b7e0*/  @!P1 IMAD.MOV.U32 R25, RZ, RZ, R24 ;  /* 0x000000ffff199224 */ /* 0x010fe400078e0018 */
[----:B------:R-:W-:Y:S02]  /*2b7f0*/  @!P1 IMAD.MOV.U32 R24, RZ, RZ, R23 ;  /* 0x000000ffff189224 */ /* 0x000fe400078e0017 */
[----:B------:R-:W4:Y:S04]  /*2b800*/  LDL R23, [R1+0xdec] ;  /* 0x000dec0001177983 */ /* 0x000f280000100800 */
[----:B------:R0:W3:Y:S02]  /*2b810*/  @!P1 LDG.E.U16 R6, desc[UR6][R24.64] ;  /* 0x0000000618069981 */ /* 0x0000e4000c1e1500 */
[----:B0-----:R-:W-:-:S02]  /*2b820*/  @!P0 IMAD.MOV.U32 R25, RZ, RZ, R22 ;  /* 0x000000ffff198224 */ /* 0x001fc400078e0016 */
[----:B------:R-:W3:Y:S01]  /*2b830*/  LDL R22, [R1+0xdb0] ;  /* 0x000db00001167983 */ /* 0x000ee20000100800 */
[----:B------:R-:W-:-:S03]  /*2b840*/  @!P0 IMAD.MOV.U32 R24, RZ, RZ, R0 ;  /* 0x000000ffff188224 */ /* 0x000fc600078e0000 */
[----:B------:R-:W3:Y:S01]  /*2b850*/  LDL R0, [R1+0xdb4] ;  /* 0x000db40001007983 */ /* 0x000ee20000100800 */
[----:B------:R-:W-:Y:S02]  /*2b860*/  PRMT R5, RZ, 0x7610, R5 ;  /* 0x00007610ff057816 */ /* 0x000fe40000000005 */
[----:B------:R-:W-:-:S04]  /*2b870*/  PRMT R4, RZ, 0x7610, R4 ;  /* 0x00007610ff047816 */ /* 0x000fc80000000004 */
[----:B------:R0:W3:Y:S02]  /*2b880*/  @!P0 LDG.E.U16 R5, desc[UR6][R24.64] ;  /* 0x0000000618058981 */ /* 0x0000e4000c1e1500 */
[----:B0-----:R-:W-:Y:S02]  /*2b890*/  @!P1 IMAD.MOV.U32 R24, RZ, RZ, R31 ;  /* 0x000000ffff189224 */ /* 0x001fe400078e001f */
[----:B------:R-:W-:Y:S01]  /*2b8a0*/  @!P1 IMAD.MOV.U32 R25, RZ, RZ, R34 ;  /* 0x000000ffff199224 */ /* 0x000fe200078e0022 */
[----:B------:R-:W3:Y:S04]  /*2b8b0*/  LDL R31, [R1+0xdac] ;  /* 0x000dac00011f7983 */ /* 0x000ee80000100800 */
[----:B------:R-:W3:Y:S04]  /*2b8c0*/  LDL R34, [R1+0xda8] ;  /* 0x000da80001227983 */ /* 0x000ee80000100800 */
[----:B------:R0:W3:Y:S02]  /*2b8d0*/  @!P1 LDG.E.U16 R4, desc[UR6][R24.64] ;  /* 0x0000000618049981 */ /* 0x0000e4000c1e1500 */
[----:B0-----:R-:W-:-:S02]  /*2b8e0*/  @!P1 IMAD.MOV.U32 R25, RZ, RZ, R30 ;  /* 0x000000ffff199224 */ /* 0x001fc400078e001e */
[----:B------:R-:W3:Y:S01]  /*2b8f0*/  LDL R30, [R1+0xd70] ;  /* 0x000d7000011e7983 */ /* 0x000ee20000100800 */
[----:B------:R-:W-:-:S05]  /*2b900*/  @!P1 IMAD.MOV.U32 R24, RZ, RZ, R29 ;  /* 0x000000ffff189224 */ /* 0x000fca00078e001d */
[----:B------:R-:W3:Y:S04]  /*2b910*/  @!P1 LDG.E.U16 R38, desc[UR6][R24.64] ;  /* 0x0000000618269981 */ /* 0x000ee8000c1e1500 */
[----:B--2---:R4:W2:Y:S02]  /*2b920*/  @!P0 LDG.E.U16 R32, desc[UR6][R26.64] ;  /* 0x000000061a208981 */ /* 0x0048a4000c1e1500 */
[----:B----4-:R-:W-:Y:S02]  /*2b930*/  @!P1 IMAD.MOV.U32 R26, RZ, RZ, R23 ;  /* 0x000000ffff1a9224 */ /* 0x010fe400078e0017 */
[----:B------:R-:W4:Y:S01]  /*2b940*/  LDL R23, [R1+0xd74] ;  /* 0x000d740001177983 */ /* 0x000f220000100800 */
[----:B------:R-:W-:Y:S02]  /*2b950*/  @!P1 IMAD.MOV.U32 R27, RZ, RZ, R28 ;  /* 0x000000ffff1b9224 */ /* 0x000fe400078e001c */
[----:B---3--:R-:W-:-:S02]  /*2b960*/  @!P0 IMAD.MOV.U32 R29, RZ, RZ, R22 ;  /* 0x000000ffff1d8224 */ /* 0x008fc400078e0016 */
[----:B------:R-:W3:Y:S01]  /*2b970*/  LDL R22, [R1+0x1b68] ;  /* 0x001b680001167983 */ /* 0x000ee20000100800 */
[----:B------:R-:W-:-:S03]  /*2b980*/  @!P0 IMAD.MOV.U32 R28, RZ, RZ, R0 ;  /* 0x000000ffff1c8224 */ /* 0x000fc600078e0000 */
[----:B------:R-:W2:Y:S01]  /*2b990*/  LDL R0, [R1+0x1b74] ;  /* 0x001b740001007983 */ /* 0x000ea20000100800 */
[----:B------:R-:W-:Y:S02]  /*2b9a0*/  PRMT R24, RZ, 0x7610, R24 ;  /* 0x00007610ff187816 */ /* 0x000fe40000000018 */
[----:B------:R-:W-:-:S04]  /*2b9b0*/  PRMT R25, RZ, 0x7610, R25 ;  /* 0x00007610ff197816 */ /* 0x000fc80000000019 */
[----:B------:R0:W2:Y:S04]  /*2b9c0*/  @!P1 LDG.E.U16 R24, desc[UR6][R26.64] ;  /* 0x000000061a189981 */ /* 0x0000a8000c1e1500 */
[----:B------:R1:W2:Y:S01]  /*2b9d0*/  @!P0 LDG.E.U16 R25, desc[UR6][R28.64] ;  /* 0x000000061c198981 */ /* 0x0002a2000c1e1500 */
[----:B0-----:R-:W-:Y:S01]  /*2b9e0*/  PRMT R26, RZ, 0x7610, R26 ;  /* 0x00007610ff1a7816 */ /* 0x001fe2000000001a */
[----:B-1----:R-:W-:Y:S01]  /*2b9f0*/  @!P1 IMAD.MOV.U32 R28, RZ, RZ, R31 ;  /* 0x000000ffff1c9224 */ /* 0x002fe200078e001f */
[----:B------:R-:W-:Y:S01]  /*2ba00*/  PRMT R27, RZ, 0x7610, R27 ;  /* 0x00007610ff1b7816 */ /* 0x000fe2000000001b */
[----:B------:R-:W-:Y:S02]  /*2ba10*/  @!P1 IMAD.MOV.U32 R29, RZ, RZ, R34 ;  /* 0x000000ffff1d9224 */ /* 0x000fe400078e0022 */
[----:B------:R-:W2:Y:S04]  /*2ba20*/  LDL R34, [R1+0x1ba8] ;  /* 0x001ba80001227983 */ /* 0x000ea80000100800 */
[----:B------:R0:W2:Y:S01]  /*2ba30*/  @!P1 LDG.E.U16 R26, desc[UR6][R28.64] ;  /* 0x000000061c1a9981 */ /* 0x0000a2000c1e1500 */
[----:B------:R-:W-:Y:S01]  /*2ba40*/  @!P0 IMAD.MOV.U32 R31, RZ, RZ, R30 ;  /* 0x000000ffff1f8224 */ /* 0x000fe200078e001e */
[----:B0-----:R-:W-:-:S02]  /*2ba50*/  PRMT R28, RZ, 0x7610, R28 ;  /* 0x00007610ff1c7816 */ /* 0x001fc4000000001c */
[----:B------:R-:W-:Y:S01]  /*2ba60*/  PRMT R29, RZ, 0x7610, R29 ;  /* 0x00007610ff1d7816 */ /* 0x000fe2000000001d */
[----:B----4-:R-:W-:Y:S02]  /*2ba70*/  @!P0 IMAD.MOV.U32 R30, RZ, RZ, R23 ;  /* 0x000000ffff1e8224 */ /* 0x010fe400078e0017 */
[----:B------:R-:W4:Y:S04]  /*2ba80*/  LDL R23, [R1+0x1bb4] ;  /* 0x001bb40001177983 */ /* 0x000f280000100800 */
[----:B------:R0:W4:Y:S02]  /*2ba90*/  @!P0 LDG.E.U16 R27, desc[UR6][R30.64] ;  /* 0x000000061e1b8981 */ /* 0x000124000c1e1500 */
[----:B0-----:R-:W-:Y:S02]  /*2baa0*/  @!P1 IMAD.MOV.U32 R30, RZ, RZ, R46 ;  /* 0x000000ffff1e9224 */ /* 0x001fe400078e002e */
[----:B------:R-:W-:Y:S01]  /*2bab0*/  @!P1 IMAD.MOV.U32 R31, RZ, RZ, R48 ;  /* 0x000000ffff1f9224 */ /* 0x000fe200078e0030 */
[----:B------:R-:W4:Y:S04]  /*2bac0*/  LDL R46, [R1+0x1c2c] ;  /* 0x001c2c00012e7983 */ /* 0x000f280000100800 */
[----:B------:R-:W4:Y:S04]  /*2bad0*/  LDL R48, [R1+0x1c20] ;  /* 0x001c200001307983 */ /* 0x000f280000100800 */
[----:B------:R0:W4:Y:S02]  /*2bae0*/  @!P1 LDG.E.U16 R28, desc[UR6][R30.64] ;  /* 0x000000061e1c9981 */ /* 0x000124000c1e1500 */
[----:B0-----:R-:W-:Y:S01]  /*2baf0*/  @!P0 MOV R30, R42 ;  /* 0x0000002a001e8202 */ /* 0x001fe20000000f00 */
[----:B------:R-:W-:Y:S01]  /*2bb00*/  @!P0 IMAD.MOV.U32 R31, RZ, RZ, R44 ;  /* 0x000000ffff1f8224 */ /* 0x000fe200078e002c */
[----:B------:R-:W-:Y:S01]  /*2bb10*/  PRMT R33, RZ, 0x7610, R33 ;  /* 0x00007610ff217816 */ /* 0x000fe20000000021 */
[----:B------:R-:W4:Y:S04]  /*2bb20*/  LDL R44, [R1+0x1c28] ;  /* 0x001c2800012c7983 */ /* 0x000f280000100800 */
[----:B------:R3:W4:Y:S04]  /*2bb30*/  @!P0 LDG.E.U16 R29, desc[UR6][R30.64] ;  /* 0x000000061e1d8981 */ /* 0x000728000c1e1500 */
[----:B------:R-:W4:Y:S01]  /*2bb40*/  LDL R42, [R1+0x1c34] ;  /* 0x001c3400012a7983 */ /* 0x000f220000100800 */
[----:B---3--:R-:W-:-:S03]  /*2bb50*/  @!P1 IMAD.MOV.U32 R31, RZ, RZ, R22 ;  /* 0x000000ffff1f9224 */ /* 0x008fc600078e0016 */
[----:B------:R-:W3:Y:S01]  /*2bb60*/  LDL R22, [R1+0x1be0] ;  /* 0x001be00001167983 */ /* 0x000ee20000100800 */
[----:B--2---:R-:W-:-:S03]  /*2bb70*/  @!P1 IMAD.MOV.U32 R30, RZ, RZ, R0 ;  /* 0x000000ffff1e9224 */ /* 0x004fc600078e0000 */
[----:B------:R-:W2:Y:S01]  /*2bb80*/  LDL R0, [R1+0x1bec] ;  /* 0x001bec0001007983 */ /* 0x000ea20000100800 */
[----:B------:R-:W-:-:S03]  /*2bb90*/  PRMT R35, RZ, 0x7610, R35 ;  /* 0x00007610ff237816 */ /* 0x000fc60000000023 */
[----:B------:R0:W2:Y:S01]  /*2bba0*/  @!P1 LDG.E.U16 R33, desc[UR6][R30.64] ;  /* 0x000000061e219981 */ /* 0x0000a2000c1e1500 */
[----:B------:R-:W-:Y:S01]  /*2bbb0*/  PRMT R37, RZ, 0x7610, R37 ;  /* 0x00007610ff257816 */ /* 0x000fe20000000025 */
[----:B0-----:R-:W-:Y:S02]  /*2bbc0*/  @!P0 IMAD.MOV.U32 R30, RZ, RZ, R36 ;  /* 0x000000ffff1e8224 */ /* 0x001fe400078e0024 */
[----:B------:R-:W-:Y:S01]  /*2bbd0*/  @!P0 IMAD.MOV.U32 R31, RZ, RZ, R40 ;  /* 0x000000ffff1f8224 */ /* 0x000fe200078e0028 */
[----:B------:R-:W2:Y:S04]  /*2bbe0*/  LDL R36, [R1+0x1c6c] ;  /* 0x001c6c0001247983 */ /* 0x000ea80000100800 */
[----:B------:R-:W2:Y:S04]  /*2bbf0*/  LDL R40, [R1+0x1c60] ;  /* 0x001c600001287983 */ /* 0x000ea80000100800 */
[----:B------:R0:W2:Y:S02]  /*2bc00*/  @!P0 LDG.E.U16 R35, desc[UR6][R30.64] ;  /* 0x000000061e238981 */ /* 0x0000a4000c1e1500 */
[----:B0-----:R-:W-:-:S02]  /*2bc10*/  @!P1 IMAD.MOV.U32 R31, RZ, RZ, R34 ;  /* 0x000000ffff1f9224 */ /* 0x001fc400078e0022 */
[----:B------:R-:W2:Y:S01]  /*2bc20*/  LDL R34, [R1+0x1c68] ;  /* 0x001c680001227983 */ /* 0x000ea20000100800 */
[----:B----4-:R-:W-:-:S03]  /*2bc30*/  @!P1 IMAD.MOV.U32 R30, RZ, RZ, R23 ;  /* 0x000000ffff1e9224 */ /* 0x010fc600078e0017 */
[----:B------:R-:W4:Y:S04]  /*2bc40*/  LDL R23, [R1+0x1c74] ;  /* 0x001c740001177983 */ /* 0x000f280000100800 */
[----:B------:R3:W4:Y:S02]  /*2bc50*/  @!P1 LDG.E.U16 R37, desc[UR6][R30.64] ;  /* 0x000000061e259981 */ /* 0x000724000c1e1500 */
[----:B---3--:R-:W-:Y:S02]  /*2bc60*/  @!P0 IMAD.MOV.U32 R31, RZ, RZ, R22 ;  /* 0x000000ffff1f8224 */ /* 0x008fe400078e0016 */
[----:B------:R-:W3:Y:S01]  /*2bc70*/  LDL R22, [R1+0x1ca0] ;  /* 0x001ca00001167983 */ /* 0x000ee20000100800 */
[----:B--2---:R-:W-:-:S03]  /*2bc80*/  @!P0 IMAD.MOV.U32 R30, RZ, RZ, R0 ;  /* 0x000000ffff1e8224 */ /* 0x004fc600078e0000 */
[----:B------:R-:W2:Y:S01]  /*2bc90*/  LDL R0, [R1+0x1cac] ;  /* 0x001cac0001007983 */ /* 0x000ea20000100800 */
[----:B------:R-:W-:Y:S02]  /*2bca0*/  PRMT R39, RZ, 0x7610, R39 ;  /* 0x00007610ff277816 */ /* 0x000fe40000000027 */
[----:B------:R-:W-:-:S04]  /*2bcb0*/  PRMT R41, RZ, 0x7610, R41 ;  /* 0x00007610ff297816 */ /* 0x000fc80000000029 */
[----:B------:R0:W2:Y:S01]  /*2bcc0*/  @!P0 LDG.E.U16 R39, desc[UR6][R30.64] ;  /* 0x000000061e278981 */ /* 0x0000a2000c1e1500 */
[----:B------:R-:W-:Y:S01]  /*2bcd0*/  PRMT R43, RZ, 0x7610, R43 ;  /* 0x00007610ff2b7816 */ /* 0x000fe2000000002b */
[----:B0-----:R-:W-:Y:S02]  /*2bce0*/  @!P1 IMAD.MOV.U32 R30, RZ, RZ, R50 ;  /* 0x000000ffff1e9224 */ /* 0x001fe400078e0032 */
[----:B------:R-:W-:-:S05]  /*2bcf0*/  @!P1 IMAD.MOV.U32 R31, RZ, RZ, R52 ;  /* 0x000000ffff1f9224 */ /* 0x000fca00078e0034 */
        /* <DEDUP_REMOVED lines=12> */
[----:B------:R0:W2:Y:S02]  /*2bdc0*/  @!P0 LDG.E.U16 R47, desc[UR6][R30.64] ;  /* 0x000000061e2f8981 */ /* 0x0000a4000c1e1500 */
[----:B0-----:R-:W-:Y:S01]  /*2bdd0*/  @!P1 IMAD.MOV.U32 R31, RZ, RZ, R34 ;  /* 0x000000ffff1f9224 */ /* 0x001fe200078e0022 */
[----:B------:R-:W-:Y:S01]  /*2bde0*/  PRMT R51, RZ, 0x7610, R51 ;  /* 0x00007610ff337816 */ /* 0x000fe20000000033 */
[----:B----4-:R-:W-:-:S05]  /*2bdf0*/  @!P1 IMAD.MOV.U32 R30, RZ, RZ, R23 ;  /* 0x000000ffff1e9224 */ /* 0x010fca00078e0017 */
[----:B------:R3:W4:Y:S02]  /*2be00*/  @!P1 LDG.E.U16 R49, desc[UR6][R30.64] ;  /* 0x000000061e319981 */ /* 0x000724000c1e1500 */
[----:B---3--:R-:W-:Y:S02]  /*2be10*/  @!P0 IMAD.MOV.U32 R31, RZ, RZ, R22 ;  /* 0x000000ffff1f8224 */ /* 0x008fe400078e0016 */
        /* <DEDUP_REMOVED lines=11> */
[----:B--2---:R-:W-:-:S03]  /*2bed0*/  @!P0 IMAD.MOV.U32 R30, RZ, RZ, R0 ;  /* 0x000000ffff1e8224 */ /* 0x004fc600078e0000 */
[----:B------:R-:W2:Y:S04]  /*2bee0*/  LDL.LU R54, [R1+0x44] ;  /* 0x0000440001367983 */ /* 0x000ea80000300800 */
[----:B------:R-:W2:Y:S04]  /*2bef0*/  LDL.LU R58, [R1+0x38] ;  /* 0x00003800013a7983 */ /* 0x000ea80000300800 */
[----:B------:R-:W2:Y:S04]  /*2bf00*/  LDL.LU R59, [R1+0x34] ;  /* 0x00003400013b7983 */ /* 0x000ea80000300800 */
[----:B------:R-:W2:Y:S04]  /*2bf10*/  LDL.LU R60, [R1+0x28] ;  /* 0x00002800013c7983 */ /* 0x000ea80000300800 */
[----:B------:R-:W2:Y:S04]  /*2bf20*/  LDL.LU R61, [R1+0x24] ;  /* 0x00002400013d7983 */ /* 0x000ea80000300800 */
[----:B------:R-:W2:Y:S04]  /*2bf30*/  LDL.LU R0, [R1+0x18] ;  /* 0x0000180001007983 */ /* 0x000ea80000300800 */
[----:B------:R0:W2:Y:S04]  /*2bf40*/  @!P0 LDG.E.U16 R51, desc[UR6][R30.64] ;  /* 0x000000061e338981 */ /* 0x0000a8000c1e1500 */
[----:B------:R-:W0:Y:S04]  /*2bf50*/  LDL R30, [R1+0x1ca8] ;  /* 0x001ca800011e7983 */ /* 0x000e280000100800 */
[----:B------:R-:W0:Y:S01]  /*2bf60*/  LDL R31, [R1+0x1cb4] ;  /* 0x001cb400011f7983 */ /* 0x000e220000100800 */
[----:B------:R-:W-:-:S02]  /*2bf70*/  PRMT R53, RZ, 0x7610, R53 ;  /* 0x00007610ff357816 */ /* 0x000fc40000000035 */
[----:B0-----:R-:W-:-:S04]  /*2bf80*/  @!P1 LOP3.LUT R31, R31, R30, RZ, 0x3c, !PT ;  /* 0x0000001e1f1f9212 */ /* 0x001fc800078e3cff */
[----:B------:R-:W-:-:S04]  /*2bf90*/  @!P1 LOP3.LUT R30, R31, R30, RZ, 0x3c, !PT ;  /* 0x0000001e1f1e9212 */ /* 0x000fc800078e3cff */
[----:B------:R-:W-:-:S05]  /*2bfa0*/  @!P1 LOP3.LUT R31, R31, R30, RZ, 0x3c, !PT ;  /* 0x0000001e1f1f9212 */ /* 0x000fca00078e3cff */
[----:B------:R0:W2:Y:S04]  /*2bfb0*/  @!P1 LDG.E.U16 R53, desc[UR6][R30.64] ;  /* 0x000000061e359981 */ /* 0x0000a8000c1e1500 */
[----:B------:R-:W0:Y:S04]  /*2bfc0*/  LDL R30, [R1+0x1ce0] ;  /* 0x001ce000011e7983 */ /* 0x000e280000100800 */
[----:B------:R-:W0:Y:S01]  /*2bfd0*/  LDL R31, [R1+0x1cec] ;  /* 0x001cec00011f7983 */ /* 0x000e220000100800 */
[----:B------:R-:W-:Y:S02]  /*2bfe0*/  PRMT R55, RZ, 0x7610, R55 ;  /* 0x00007610ff377816 */ /* 0x000fe40000000037 */
        /* <DEDUP_REMOVED lines=11> */
[----:B------:R-:W0:Y:S01]  /*2c0a0*/  LDL R31, [R1+0x1d30] ;  /* 0x001d3000011f7983 */ /* 0x000e220000100800 */
[----:B------:R-:W-:-:S03]  /*2c0b0*/  PRMT R57, RZ, 0x7610, R57 ;  /* 0x00007610ff397816 */ /* 0x000fc60000000039 */
[----:B------:R1:W-:Y:S04]  /*2c0c0*/  STL [R1+0x1d48], R3 ;  /* 0x001d480301007387 */ /* 0x0003e80000100800 */
[----:B---3--:R3:W-:Y:S04]  /*2c0d0*/  STS.U16 [R2+UR4+0x5100], R22 ;  /* 0x0051001602007988 */ /* 0x0087e80008000404 */
[----:B----4-:R4:W-:Y:S04]  /*2c0e0*/  STS.U16 [R2+UR4+0x5140], R23 ;  /* 0x0051401702007988 */ /* 0x0109e80008000404 */
[----:B------:R4:W-:Y:S04]  /*2c0f0*/  STS.U16 [R2+UR4+0x5340], R34 ;  /* 0x0053402202007988 */ /* 0x0009e80008000404 */
        /* <DEDUP_REMOVED lines=8> */
[----:B--2---:R2:W-:Y:S04]  /*2c180*/  STS.U16 [R2+UR4+0x5b00], R54 ;  /* 0x005b003602007988 */ /* 0x0045e80008000404 */
[----:B------:R2:W-:Y:S04]  /*2c190*/  STS.U16 [R2+UR4+0x5d00], R58 ;  /* 0x005d003a02007988 */ /* 0x0005e80008000404 */
[----:B------:R2:W-:Y:S04]  /*2c1a0*/  STS.U16 [R2+UR4+0x5d40], R59 ;  /* 0x005d403b02007988 */ /* 0x0005e80008000404 */
[----:B------:R2:W-:Y:S01]  /*2c1b0*/  STS.U16 [R2+UR4+0x5f40], R60 ;  /* 0x005f403c02007988 */ /* 0x0005e20008000404 */
[----:B0-----:R-:W-:-:S02]  /*2c1c0*/  @!P1 IMAD.MOV.U32 R30, RZ, RZ, R31 ;  /* 0x000000ffff1e9224 */ /* 0x001fc400078e001f */
[----:B------:R-:W-:Y:S02]  /*2c1d0*/  @!P1 IMAD.MOV.U32 R31, RZ, RZ, R3 ;  /* 0x000000ffff1f9224 */ /* 0x000fe400078e0003 */
[----:B-1----:R-:W2:Y:S04]  /*2c1e0*/  LDL.LU R3, [R1+0x4] ;  /* 0x0000040001037983 */ /* 0x002ea80000300800 */
[----:B------:R-:W2:Y:S04]  /*2c1f0*/  @!P1 LDG.E.U16 R57, desc[UR6][R30.64] ;  /* 0x000000061e399981 */ /* 0x000ea8000c1e1500 */
[----:B------:R-:W2:Y:S04]  /*2c200*/  LDL.LU R30, [R1+0x14] ;  /* 0x00001400011e7983 */ /* 0x000ea80000300800 */
[----:B------:R-:W2:Y:S04]  /*2c210*/  LDL.LU R31, [R1+0x8] ;  /* 0x00000800011f7983 */ /* 0x000ea80000300800 */
[----:B---3--:R-:W3:Y:S04]  /*2c220*/  LDL.LU R22, [R1+0x3304] ;  /* 0x0033040001167983 */ /* 0x008ee80000300800 */
[----:B----4-:R-:W4:Y:S04]  /*2c230*/  LDL.LU R23, [R1+0x3300] ;  /* 0x0033000001177983 */ /* 0x010f280000300800 */
[----:B------:R-:W3:Y:S04]  /*2c240*/  LDL.LU R34, [R1+0x32fc] ;  /* 0x0032fc0001227983 */ /* 0x000ee80000300800 */
[----:B------:R-:W4:Y:S04]  /*2c250*/  LDL.LU R36, [R1+0x32f8] ;  /* 0x0032f80001247983 */ /* 0x000f280000300800 */
[----:B------:R-:W3:Y:S04]  /*2c260*/  LDL.LU R40, [R1+0x32f4] ;  /* 0x0032f40001287983 */ /* 0x000ee80000300800 */
[----:B------:R-:W4:Y:S04]  /*2c270*/  LDL.LU R42, [R1+0x32f0] ;  /* 0x0032f000012a7983 */ /* 0x000f280000300800 */
[----:B------:R-:W3:Y:S04]  /*2c280*/  LDL.LU R44, [R1+0x32ec] ;  /* 0x0032ec00012c7983 */ /* 0x000ee80000300800 */
[----:B------:R-:W4:Y:S04]  /*2c290*/  LDL.LU R46, [R1+0x32e8] ;  /* 0x0032e800012e7983 */ /* 0x000f280000300800 */
[----:B------:R-:W4:Y:S04]  /*2c2a0*/  LDL.LU R48, [R1+0x32e4] ;  /* 0x0032e40001307983 */ /* 0x000f280000300800 */
[----:B------:R-:W3:Y:S04]  /*2c2b0*/  LDL.LU R50, [R1+0x32e0] ;  /* 0x0032e00001327983 */ /* 0x000ee80000300800 */
[----:B------:R-:W4:Y:S04]  /*2c2c0*/  LDL.LU R52, [R1+0x32dc] ;  /* 0x0032dc0001347983 */ /* 0x000f280000300800 */
[----:B--2---:R-:W2:Y:S04]  /*2c2d0*/  LDL.LU R54, [R1+0x32d8] ;  /* 0x0032d80001367983 */ /* 0x004ea80000300800 */
[----:B------:R-:W2:Y:S04]  /*2c2e0*/  LDL.LU R58, [R1+0x32d4] ;  /* 0x0032d400013a7983 */ /* 0x000ea80000300800 */
[----:B------:R-:W3:Y:S04]  /*2c2f0*/  LDL.LU R59, [R1+0x32d0] ;  /* 0x0032d000013b7983 */ /* 0x000ee80000300800 */
[----:B------:R-:W4:Y:S04]  /*2c300*/  LDL.LU R60, [R1+0x32cc] ;  /* 0x0032cc00013c7983 */ /* 0x000f280000300800 */
[----:B------:R0:W-:Y:S04]  /*2c310*/  STS.U16 [R2+UR4+0x5f00], R61 ;  /* 0x005f003d02007988 */ /* 0x0001e80008000404 */
[----:B------:R1:W-:Y:S04]  /*2c320*/  STS.U16 [R2+UR4+0x6100], R0 ;  /* 0x0061000002007988 */ /* 0x0003e80008000404 */
[----:B0-----:R-:W2:Y:S04]  /*2c330*/  LDL.LU R61, [R1+0x32c8] ;  /* 0x0032c800013d7983 */ /* 0x001ea80000300800 */
[----:B-1----:R-:W2:Y:S04]  /*2c340*/  LDL.LU R0, [R1+0x32c4] ;  /* 0x0032c40001007983 */ /* 0x002ea80000300800 */
[----:B------:R0:W-:Y:S04]  /*2c350*/  STS.U16 [R2+UR4+0x6140], R30 ;  /* 0x0061401e02007988 */ /* 0x0001e80008000404 */
[----:B------:R1:W-:Y:S04]  /*2c360*/  STS.U16 [R2+UR4+0x6340], R31 ;  /* 0x0063401f02007988 */ /* 0x0003e80008000404 */
[----:B------:R1:W-:Y:S04]  /*2c370*/  STS.U16 [R2+UR4+0x6300], R3 ;  /* 0x0063000302007988 */ /* 0x0003e80008000404 */
[----:B0-----:R-:W2:Y:S04]  /*2c380*/  LDL.LU R30, [R1+0xd8] ;  /* 0x0000d800011e7983 */ /* 0x001ea80000300800 */
[----:B-1----:R-:W2:Y:S04]  /*2c390*/  LDL.LU R31, [R1+0xd4] ;  /* 0x0000d400011f7983 */ /* 0x002ea80000300800 */
[----:B------:R-:W2:Y:S04]  /*2c3a0*/  LDL.LU R3, [R1+0xd0] ;  /* 0x0000d00001037983 */ /* 0x000ea80000300800 */
[----:B----4-:R0:W-:Y:S04]  /*2c3b0*/  STS.U16 [R2+UR4+0x6500], R60 ;  /* 0x0065003c02007988 */ /* 0x0101e80008000404 */
[----:B0-----:R-:W2:Y:S01]  /*2c3c0*/  LDL.LU R2, [R1+0x32c0] ;  /* 0x0032c00001027983 */ /* 0x001ea20000300800 */
[----:B------:R-:W0:Y:S02]  /*2c3d0*/  S2R R60, SR_TID.X ;  /* 0x00000000003c7919 */ /* 0x000e240000002100 */
[----:B0-----:R-:W-:-:S04]  /*2c3e0*/  LOP3.LUT R60, R60, 0x1f, RZ, 0xc0, !PT ;  /* 0x0000001f3c3c7812 */ /* 0x001fc800078ec0ff */
[----:B------:R-:W-:-:S04]  /*2c3f0*/  SHF.L.U32 R60, R60, 0x1, RZ ;  /* 0x000000013c3c7819 */ /* 0x000fc800000006ff */
[----:B------:R-:W-:-:S05]  /*2c400*/  LOP3.LUT R60, R60, 0x20, RZ, 0x3c, !PT ;  /* 0x000000203c3c7812 */ /* 0x000fca00078e3cff */
        /* <DEDUP_REMOVED lines=60> */
[----:B--2---:R0:W-:Y:S04]  /*2c7d0*/  STS.U16 [R2+UR4+0x4380], R31 ;  /* 0x0043801f02007988 */ /* 0x0041e80008000404 */
[----:B---3--:R-:W-:Y:S04]  /*2c7e0*/  STS.U16 [R2+UR4+0x4580], R5 ;  /* 0x0045800502007988 */ /* 0x008fe80008000404 */
[----:B----4-:R-:W-:Y:S04]  /*2c7f0*/  STS.U16 [R2+UR4+0x45c0], R6 ;  /* 0x0045c00602007988 */ /* 0x010fe80008000404 */
[----:B------:R-:W-:Y:S04]  /*2c800*/  STS.U16 [R2+UR4+0x47c0], R7 ;  /* 0x0047c00702007988 */ /* 0x000fe80008000404 */
[----:B------:R-:W-:Y:S04]  /*2c810*/  STS.U16 [R2+UR4+0x4780], R8 ;  /* 0x0047800802007988 */ /* 0x000fe80008000404 */
[----:B------:R-:W-:Y:S04]  /*2c820*/  STS.U16 [R2+UR4+0x4980], R9 ;  /* 0x0049800902007988 */ /* 0x000fe80008000404 */
[----:B0-----:R-:W2:Y:S04]  /*2c830*/  LDL.LU R31, [R1+0xc] ;  /* 0x00000c00011f7983 */ /* 0x001ea80000300800 */
        /* <DEDUP_REMOVED lines=24> */
[----:B0-----:R-:W3:Y:S04]  /*2c9c0*/  LDL.LU R3, [R1+0x160] ;  /* 0x0001600001037983 */ /* 0x001ee80000300800 */
[----:B--2---:R-:W-:Y:S04]  /*2c9d0*/  STS.U16 [R2+UR4+0x61c0], R31 ;  /* 0x0061c01f02007988 */ /* 0x004fe80008000404 */
[----:B------:R0:W-:Y:S04]  /*2c9e0*/  STS.U16 [R2+UR4+0x63c0], R0 ;  /* 0x0063c00002007988 */ /* 0x0001e80008000404 */
[----:B------:R-:W-:Y:S04]  /*2c9f0*/  STS.U16 [R2+UR4+0x6380], R61 ;  /* 0x0063803d02007988 */ /* 0x000fe80008000404 */
[----:B------:R-:W-:Y:S04]  /*2ca00*/  STS.U16 [R2+UR4+0x6580], R58 ;  /* 0x0065803a02007988 */ /* 0x000fe80008000404 */
[----:B------:R-:W-:Y:S04]  /*2ca10*/  STS.U16 [R2+UR4+0x65c0], R54 ;  /* 0x0065c03602007988 */ /* 0x000fe80008000404 */
[----:B------:R-:W-:Y:S04]  /*2ca20*/  STS.U16 [R2+UR4+0x67c0], R48 ;  /* 0x0067c03002007988 */ /* 0x000fe80008000404 */
[----:B------:R-:W-:Y:S04]  /*2ca30*/  STS.U16 [R2+UR4+0x6780], R46 ;  /* 0x0067802e02007988 */ /* 0x000fe80008000404 */
[----:B------:R-:W-:Y:S04]  /*2ca40*/  STS.U16 [R2+UR4+0x6980], R40 ;  /* 0x0069802802007988 */ /* 0x000fe80008000404 */
[----:B------:R-:W-:Y:S01]  /*2ca50*/  STS.U16 [R2+UR4+0x69c0], R38 ;  /* 0x0069c02602007988 */ /* 0x000fe20008000404 */
[----:B0-----:R-:W0:Y:S03]  /*2ca60*/  S2R R0, SR_TID.X ;  /* 0x0000000000007919 */ /* 0x001e260000002100 */
        /* <DEDUP_REMOVED lines=20> */
[----:B---3--:R1:W-:Y:S04]  /*2cbb0*/  STS.U16 [R2+UR4+0x7fc0], R3 ;  /* 0x007fc00302007988 */ /* 0x0083e80008000404 */
[----:B------:R-:W-:Y:S01]  /*2cbc0*/  STS.U16 [R2+UR4+0x7f80], R57 ;  /* 0x007f803902007988 */ /* 0x000fe20008000404 */
[----:B------:R-:W-:Y:S01]  /*2cbd0*/  BAR.SYNC.DEFER_BLOCKING 0x0 ;  /* 0x0000000000007b1d */ /* 0x000fe20000010000 */
[C---:B0-----:R-:W-:Y:S01]  /*2cbe0*/  LOP3.LUT R12, R0.reuse, 0x7, RZ, 0xc0, !PT ;  /* 0x00000007000c7812 */ /* 0x041fe200078ec0ff */
[----:B------:R-:W-:-:S04]  /*2cbf0*/  IMAD.SHL.U32 R13, R0, 0x2, RZ ;  /* 0x00000002000d7824 */ /* 0x000fc800078e00ff */
[----:B------:R-:W-:-:S05]  /*2cc00*/  IMAD R12, R12, 0x90, RZ ;  /* 0x000000900c0c7824 */ /* 0x000fca00078e02ff */
[----:B------:R-:W-:-:S05]  /*2cc10*/  LOP3.LUT R12, R12, 0x30, R13, 0x78, !PT ;  /* 0x000000300c0c7812 */ /* 0x000fca00078e780d */
[----:B------:R-:W0:Y:S04]  /*2cc20*/  LDSM.16.M88.4 R40, [R12+UR4+0x4000] ;  /* 0x004000040c28783b */ /* 0x000e280008000200 */
[----:B------:R-:W2:Y:S04]  /*2cc30*/  LDSM.16.M88.4 R36, [R12+UR4+0x4400] ;  /* 0x004400040c24783b */ /* 0x000ea80008000200 */
[----:B------:R-:W3:Y:S04]  /*2cc40*/  LDSM.16.M88.4 R24, [R12+UR4+0x4800] ;  /* 0x004800040c18783b */ /* 0x000ee80008000200 */
[----:B------:R-:W4:Y:S01]  /*2cc50*/  LDSM.16.M88.4 R4, [R12+UR4+0x4c00] ;  /* 0x004c00040c04783b */ /* 0x000f220008000200 */
[C---:B------:R-:W-:Y:S01]  /*2cc60*/  LOP3.LUT R31, R0.reuse, 0x7, RZ, 0xc0, !PT ;  /* 0x00000007001f7812 */ /* 0x040fe200078ec0ff */
[----:B-1----:R-:W-:-:S02]  /*2cc70*/  IMAD.SHL.U32 R3, R0, 0x80, RZ ;  /* 0x0000008000037824 */ /* 0x002fc400078e00ff */
[----:B------:R-:W-:Y:S01]  /*2cc80*/  IMAD.SHL.U32 R0, R0, 0x2, RZ ;  /* 0x0000000200007824 */ /* 0x000fe200078e00ff */
[----:B------:R-:W-:Y:S04]  /*2cc90*/  LDSM.16.M88.4 R8, [R12+UR4+0x5400] ;  /* 0x005400040c08783b */ /* 0x000fe80008000200 */
[----:B------:R-:W-:Y:S04]  /*2cca0*/  LDSM.16.M88.4 R32, [R12+UR4+0x6000] ;  /* 0x006000040c20783b */ /* 0x000fe80008000200 */
[----:B------:R-:W-:Y:S04]  /*2ccb0*/  LDSM.16.M88.4 R56, [R12+UR4+0x6400] ;  /* 0x006400040c38783b */ /* 0x000fe80008000200 */
[----:B------:R-:W-:Y:S04]  /*2ccc0*/  LDSM.16.M88.4 R52, [R12+UR4+0x6800] ;  /* 0x006800040c34783b */ /* 0x000fe80008000200 */
[----:B------:R-:W-:Y:S04]  /*2ccd0*/  LDSM.16.M88.4 R48, [R12+UR4+0x6c00] ;  /* 0x006c00040c30783b */ /* 0x000fe80008000200 */
[----:B------:R-:W-:Y:S04]  /*2cce0*/  LDSM.16.M88.4 R44, [R12+UR4+0x7000] ;  /* 0x007000040c2c783b */ /* 0x000fe80008000200 */
[----:B0-----:R-:W-:Y:S04]  /*2ccf0*/  STL [R1+0x2fa4], R42 ;  /* 0x002fa42a01007387 */ /* 0x001fe80000100800 */
[----:B------:R-:W-:Y:S04]  /*2cd00*/  STL [R1+0x2fa0], R43 ;  /* 0x002fa02b01007387 */ /* 0x000fe80000100800 */
[----:B--2---:R-:W-:Y:S04]  /*2cd10*/  STL [R1+0x2fac], R38 ;  /* 0x002fac2601007387 */ /* 0x004fe80000100800 */
[----:B------:R-:W-:Y:S04]  /*2cd20*/  STL [R1+0x2fa8], R39 ;  /* 0x002fa82701007387 */ /* 0x000fe80000100800 */
[----:B---3--:R-:W-:Y:S04]  /*2cd30*/  STL [R1+0x2ee4], R26 ;  /* 0x002ee41a01007387 */ /* 0x008fe80000100800 */
[----:B------:R-:W-:Y:S04]  /*2cd40*/  STL [R1+0x2ee0], R27 ;  /* 0x002ee01b01007387 */ /* 0x000fe80000100800 */
[----:B----4-:R-:W-:Y:S01]  /*2cd50*/  STL.64 [R1+0x110], R4 ;  /* 0x0001100401007387 */ /* 0x010fe20000100a00 */
[----:B------:R-:W-:-:S03]  /*2cd60*/  IMAD.MOV.U32 R18, RZ, RZ, R4 ;  /* 0x000000ffff127224 */ /* 0x000fc600078e0004 */
[----:B------:R-:W-:Y:S01]  /*2cd70*/  STL.64 [R1+0x118], R6 ;  /* 0x0001180601007387 */ /* 0x000fe20000100a00 */
[----:B------:R-:W-:-:S03]  /*2cd80*/  IMAD.MOV.U32 R17, RZ, RZ, R5 ;  /* 0x000000ffff117224 */ /* 0x000fc600078e0005 */
[----:B------:R-:W0:Y:S01]  /*2cd90*/  LDSM.16.M88.4 R4, [R12+UR4+0x5000] ;  /* 0x005000040c04783b */ /* 0x000e220008000200 */
[----:B------:R-:W-:-:S05]  /*2cda0*/  IMAD R31, R31, 0x110, RZ ;  /* 0x000001101f1f7824 */ /* 0x000fca00078e02ff */
[----:B------:R-:W-:-:S04]  /*2cdb0*/  LOP3.LUT R0, R31, 0x10, R0, 0x78, !PT ;  /* 0x000000101f007812 */ /* 0x000fc800078e7800 */
[----:B------:R-:W-:-:S05]  /*2cdc0*/  LOP3.LUT R0, R0, 0x800, R3, 0xf8, !PT ;  /* 0x0000080000007812 */ /* 0x000fca00078ef803 */
[----:B------:R1:W-:Y:S04]  /*2cdd0*/  LDSM.16.MT88.4 R20, [R0+UR4] ;  /* 0x000000040014783b */ /* 0x0003e80008004200 */
[----:B0-----:R-:W-:Y:S01]  /*2cde0*/  STL.64 [R1+0x100], R4 ;  /* 0x0001000401007387 */ /* 0x001fe20000100a00 */
[----:B------:R-:W-:-:S03]  /*2cdf0*/  IMAD.MOV.U32 R2, RZ, RZ, R4 ;  /* 0x000000ffff027224 */ /* 0x000fc600078e0004 */
[----:B------:R-:W-:Y:S01]  /*2ce00*/  STL.64 [R1+0x108], R6 ;  /* 0x0001080601007387 */ /* 0x000fe20000100a00 */
[----:B-1----:R-:W-:-:S03]  /*2ce10*/  IMAD.MOV.U32 R0, RZ, RZ, R5 ;  /* 0x000000ffff007224 */ /* 0x002fc600078e0005 */
[----:B------:R-:W0:Y:S04]  /*2ce20*/  LDSM.16.M88.4 R4, [R12+UR4+0x5800] ;  /* 0x005800040c04783b */ /* 0x000e280008000200 */
[----:B------:R-:W-:Y:S04]  /*2ce30*/  STL.64 [R1+0xf0], R8 ;  /* 0x0000f00801007387 */ /* 0x000fe80000100a00 */
[----:B------:R-:W-:Y:S04]  /*2ce40*/  STL.64 [R1+0xf8], R10 ;  /* 0x0000f80a01007387 */ /* 0x000fe80000100a00 */
[----:B------:R-:W-:Y:S04]  /*2ce50*/  LDSM.16.M88.4 R8, [R12+UR4+0x7800] ;  /* 0x007800040c08783b */ /* 0x000fe80008000200 */
[----:B0-----:R-:W-:Y:S01]  /*2ce60*/  STL.64 [R1+0xe0], R4 ;  /* 0x0000e00401007387 */ /* 0x001fe20000100a00 */
[----:B------:R-:W-:-:S03]  /*2ce70*/  IMAD.MOV.U32 R16, RZ, RZ, R4 ;  /* 0x000000ffff107224 */ /* 0x000fc600078e0004 */
[----:B------:R-:W-:Y:S01]  /*2ce80*/  STL.64 [R1+0xe8], R6 ;  /* 0x0000e80601007387 */ /* 0x000fe20000100a00 */
[----:B------:R-:W-:-:S03]  /*2ce90*/  IMAD.MOV.U32 R3, RZ, RZ, R5 ;  /* 0x000000ffff037224 */ /* 0x000fc600078e0005 */
[----:B------:R-:W0:Y:S04]  /*2cea0*/  LDSM.16.M88.4 R4, [R12+UR4+0x5c00] ;  /* 0x005c00040c04783b */ /* 0x000e280008000200 */
[----:B0-----:R-:W-:Y:S04]  /*2ceb0*/  STL.64 [R1+0xd0], R4 ;  /* 0x0000d00401007387 */ /* 0x001fe80000100a00 */
[----:B------:R-:W-:Y:S04]  /*2cec0*/  STL.64 [R1+0xd8], R6 ;  /* 0x0000d80601007387 */ /* 0x000fe80000100a00 */
[----:B------:R-:W-:Y:S04]  /*2ced0*/  STL.64 [R1+0xc0], R32 ;  /* 0x0000c02001007387 */ /* 0x000fe80000100a00 */
[----:B------:R-:W-:Y:S04]  /*2cee0*/  STL.64 [R1+0xc8], R34 ;  /* 0x0000c82201007387 */ /* 0x000fe80000100a00 */
[----:B------:R0:W-:Y:S04]  /*2cef0*/  STL.64 [R1+0x3288], R32 ;  /* 0x0032882001007387 */ /* 0x0001e80000100a00 */
[----:B------:R-:W1:Y:S04]  /*2cf00*/  LDSM.16.M88.4 R4, [R12+UR4+0x7400] ;  /* 0x007400040c04783b */ /* 0x000e680008000200 */
[----:B------:R-:W2:Y:S04]  /*2cf10*/  LDSM.16.M88.4 R12, [R12+UR4+0x7c00] ;  /* 0x007c00040c0c783b */ /* 0x000ea80008000200 */
[----:B0-----:R-:W3:Y:S04]  /*2cf20*/  LDL.LU.64 R32, [R1+0xd30] ;  /* 0x000d300001207983 */ /* 0x001ee80000300a00 */
[----:B------:R-:W3:Y:S04]  /*2cf30*/  LDL.LU.64 R34, [R1+0xd38] ;  /* 0x000d380001227983 */ /* 0x000ee80000300a00 */
[----:B------:R-:W-:Y:S04]  /*2cf40*/  STL.64 [R1+0xb0], R56 ;  /* 0x0000b03801007387 */ /* 0x000fe80000100a00 */
[----:B------:R-:W-:Y:S04]  /*2cf50*/  STL.64 [R1+0xb8], R58 ;  /* 0x0000b83a01007387 */ /* 0x000fe80000100a00 */
[----:B-1----:R-:W-:Y:S04]  /*2cf60*/  STL.64 [R1+0x3278], R6 ;  /* 0x0032780601007387 */ /* 0x002fe80000100a00 */
[----:B------:R-:W-:Y:S04]  /*2cf70*/  STL.64 [R1+0x3270], R4 ;  /* 0x0032700401007387 */ /* 0x000fe80000100a00 */
[----:B------:R0:W-:Y:S02]  /*2cf80*/  STL.64 [R1+0x28], R54 ;  /* 0x0000283601007387 */ /* 0x0001e40000100a00 */
[----:B0-----:R-:W0:Y:S02]  /*2cf90*/  S2R R54, SR_TID.X ;  /* 0x0000000000367919 */ /* 0x001e240000002100 */
[----:B------:R-:W-:Y:S04]  /*2cfa0*/  STL.64 [R1+0x18], R50 ;  /* 0x0000183201007387 */ /* 0x000fe80000100a00 */
[----:B------:R-:W-:Y:S04]  /*2cfb0*/  STL.64 [R1+0x3280], R48 ;  /* 0x0032803001007387 */ /* 0x000fe80000100a00 */
[----:B------:R-:W-:Y:S04]  /*2cfc0*/  STL [R1+0x2eec], R10 ;  /* 0x002eec0a01007387 */ /* 0x000fe80000100800 */
[----:B------:R-:W-:Y:S04]  /*2cfd0*/  STL.64 [R1], R44 ;  /* 0x0000002c01007387 */ /* 0x000fe80000100a00 */
[----:B------:R-:W-:Y:S04]  /*2cfe0*/  STL.64 [R1+0x8], R46 ;  /* 0x0000082e01007387 */ /* 0x000fe80000100a00 */
[----:B------:R-:W-:Y:S04]  /*2cff0*/  STL.64 [R1+0x3290], R44 ;  /* 0x0032902c01007387 */ /* 0x000fe80000100a00 */
[----:B------:R-:W-:Y:S04]  /*2d000*/  STL [R1+0x2ee8], R11 ;  /* 0x002ee80b01007387 */ /* 0x000fe80000100800 */
[----:B------:R-:W-:Y:S01]  /*2d010*/  STL.64 [R1+0x3298], R8 ;  /* 0x0032980801007387 */ /* 0x000fe20000100a00 */
[C---:B0-----:R-:W-:Y:S01]  /*2d020*/  LOP3.LUT R58, R54.reuse, 0x7, RZ, 0xc0, !PT ;  /* 0x00000007363a7812 */ /* 0x041fe200078ec0ff */
[----:B------:R-:W-:-:S04]  /*2d030*/  IMAD.SHL.U32 R59, R54, 0x80, RZ ;  /* 0x00000080363b7824 */ /* 0x000fc800078e00ff */
[----:B------:R-:W-:-:S05]  /*2d040*/  IMAD R58, R58, 0x110, RZ ;  /* 0x000001103a3a7824 */ /* 0x000fca00078e02ff */
[----:B------:R-:W-:Y:S04]  /*2d050*/  STL.64 [R1+0x32a8], R58 ;  /* 0x0032a83a01007387 */ /* 0x000fe80000100a00 */
[----:B------:R0:W-:Y:S01]  /*2d060*/  STL.64 [R1+0x32a0], R56 ;  /* 0x0032a03801007387 */ /* 0x0001e20000100a00 */
[----:B------:R-:W-:Y:S02]  /*2d070*/  IMAD.SHL.U32 R55, R54, 0x2, RZ ;  /* 0x0000000236377824 */ /* 0x000fe400078e00ff */
[----:B0-----:R-:W-:Y:S02]  /*2d080*/  IMAD.MOV.U32 R56, RZ, RZ, R18 ;  /* 0x000000ffff387224 */ /* 0x001fe400078e0012 */
[----:B------:R-:W-:-:S05]  /*2d090*/  IMAD.MOV.U32 R57, RZ, RZ, R17 ;  /* 0x000000ffff397224 */ /* 0x000fca00078e0011 */
[----:B------:R0:W-:Y:S04]  /*2d0a0*/  STL.64 [R1+0x32b8], R56 ;  /* 0x0032b83801007387 */ /* 0x0001e80000100a00 */
[----:B--2---:R-:W-:Y:S04]  /*2d0b0*/  STL [R1+0x2ec4], R14 ;  /* 0x002ec40e01007387 */ /* 0x004fe80000100800 */
[----:B------:R-:W-:Y:S04]  /*2d0c0*/  STL [R1+0x2ec0], R15 ;  /* 0x002ec00f01007387 */ /* 0x000fe80000100800 */
[----:B------:R1:W-:Y:S04]  /*2d0d0*/  STL.64 [R1+0x32b0], R12 ;  /* 0x0032b00c01007387 */ /* 0x0003e80000100a00 */
[----:B------:R-:W2:Y:S04]  /*2d0e0*/  LDL.LU.64 R8, [R1+0xcb0] ;  /* 0x000cb00001087983 */ /* 0x000ea80000300a00 */
[----:B------:R-:W2:Y:S01]  /*2d0f0*/  LDL.LU.64 R10, [R1+0xcb8] ;  /* 0x000cb800010a7983 */ /* 0x000ea20000300a00 */
[----:B------:R-:W-:-:S03]  /*2d100*/  LOP3.LUT R55, R58, 0x10, R55, 0x78, !PT ;  /* 0x000000103a377812 */ /* 0x000fc600078e7837 */
[----:B------:R-:W4:Y:S01]  /*2d110*/  LDL.64 R48, [R1+0xf0] ;  /* 0x0000f00001307983 */ /* 0x000f220000100a00 */
[----:B------:R-:W-:-:S05]  /*2d120*/  LOP3.LUT R55, R55, 0x800, R59, 0xf8, !PT ;  /* 0x0000080037377812 */ /* 0x000fca00078ef83b */
[----:B------:R-:W-:Y:S01]  /*2d130*/  LDSM.16.MT88.4 R28, [R55+UR4+0x80] ;  /* 0x00008004371c783b */ /* 0x000fe20008004200 */
[----:B---3--:R-:W-:-:S15]  /*2d140*/  HMMA.16816.F32.BF16 R4, R20, R40, R32 ;  /* 0x000000281404723c */ /* 0x008fde0000041820 */
[----:B------:R-:W-:-:S09]  /*2d150*/  NOP ;  /* 0x0000000000007918 */ /* 0x000fd20000000000 */
[----:B------:R-:W-:Y:S02]  /*2d160*/  IMAD.MOV.U32 R60, RZ, RZ, R7 ;  /* 0x000000ffff3c7224 */ /* 0x000fe400078e0007 */
[----:B------:R-:W-:Y:S02]  /*2d170*/  IMAD.MOV.U32 R43, RZ, RZ, R6 ;  /* 0x000000ffff2b7224 */ /* 0x000fe400078e0006 */
[----:B------:R-:W-:Y:S01]  /*2d180*/  IMAD.MOV.U32 R42, RZ, RZ, R5 ;  /* 0x000000ffff2a7224 */ /* 0x000fe200078e0005 */
[----:B------:R-:W-:Y:S04]  /*2d190*/  STL [R1+0x2fbc], R60 ;  /* 0x002fbc3c01007387 */ /* 0x000fe80000100800 */
[----:B------:R-:W-:Y:S04]  /*2d1a0*/  STL [R1+0x2fb8], R43 ;  /* 0x002fb82b01007387 */ /* 0x000fe80000100800 */
[----:B------:R-:W-:Y:S04]  /*2d1b0*/  STL [R1+0x2fb4], R42 ;  /* 0x002fb42a01007387 */ /* 0x000fe80000100800 */
[----:B0-----:R-:W3:Y:S04]  /*2d1c0*/  LDL.LU.64 R56, [R1+0xc40] ;  /* 0x000c400001387983 */ /* 0x001ee80000300a00 */
[----:B------:R-:W3:Y:S01]  /*2d1d0*/  LDL.LU.64 R58, [R1+0xc48] ;  /* 0x000c4800013a7983 */ /* 0x000ee20000300a00 */
[----:B------:R-:W-:-:S02]  /*2d1e0*/  IMAD.MOV.U32 R5, RZ, RZ, R3 ;  /* 0x000000ffff057224 */ /* 0x000fc400078e0003 */
[----:B------:R-:W0:Y:S01]  /*2d1f0*/  S2R R3, SR_TID.X ;  /* 0x0000000000037919 */ /* 0x000e220000002100 */
[----:B------:R-:W-:Y:S02]  /*2d200*/  IMAD.MOV.U32 R39, RZ, RZ, R4 ;  /* 0x000000ffff277224 */ /* 0x000fe400078e0004 */
[----:B------:R-:W-:Y:S01]  /*2d210*/  IMAD.MOV.U32 R4, RZ, RZ, R16 ;  /* 0x000000ffff047224 */ /* 0x000fe200078e0010 */
[----:B-1----:R-:W4:Y:S04]  /*2d220*/  LDL.LU.64 R12, [R1+0xb80] ;  /* 0x000b8000010c7983 */ /* 0x002f280000300a00 */
[----:B------:R-:W4:Y:S04]  /*2d230*/  LDL.LU.64 R14, [R1+0xb88] ;  /* 0x000b8800010e7983 */ /* 0x000f280000300a00 */
[----:B------:R-:W4:Y:S04]  /*2d240*/  LDL.LU.64 R32, [R1+0xb00] ;  /* 0x000b000001207983 */ /* 0x000f280000300a00 */
[----:B------:R-:W4:Y:S04]  /*2d250*/  LDL.LU.64 R34, [R1+0xb08] ;  /* 0x000b080001227983 */ /* 0x000f280000300a00 */
[----:B------:R-:W4:Y:S01]  /*2d260*/  LDL.64 R44, [R1+0xd0] ;  /* 0x0000d000012c7983 */ /* 0x000f220000100a00 */
[C---:B0-----:R-:W-:Y:S01]  /*2d270*/  LOP3.LUT R19, R3.reuse, 0x7, RZ, 0xc0, !PT ;  /* 0x0000000703137812 */ /* 0x041fe200078ec0ff */
[----:B------:R-:W-:-:S04]  /*2d280*/  IMAD.SHL.U32 R61, R3, 0x2, RZ ;  /* 0x00000002033d7824 */ /* 0x000fc800078e00ff */
[----:B------:R-:W-:Y:S02]  /*2d290*/  IMAD R19, R19, 0x110, RZ ;  /* 0x0000011013137824 */ /* 0x000fe400078e02ff */
[----:B------:R-:W-:-:S03]  /*2d2a0*/  IMAD.SHL.U32 R3, R3, 0x80, RZ ;  /* 0x0000008003037824 */ /* 0x000fc600078e00ff */
[----:B------:R-:W-:-:S04]  /*2d2b0*/  LOP3.LUT R61, R19, 0x10, R61, 0x78, !PT ;  /* 0x00000010133d7812 */ /* 0x000fc800078e783d */
[----:B------:R-:W-:-:S04]  /*2d2c0*/  LOP3.LUT R61, R61, 0x800, R3, 0xf8, !PT ;  /* 0x000008003d3d7812 */ /* 0x000fc800078ef803 */
[----:B------:R-:W-:-:S05]  /*2d2d0*/  LOP3.LUT R61, R61, 0x20, RZ, 0x3c, !PT ;  /* 0x000000203d3d7812 */ /* 0x000fca00078e3cff */
[----:B------:R-:W0:Y:S01]  /*2d2e0*/  LDSM.16.MT88.4 R16, [R61+UR4] ;  /* 0x000000043d10783b */ /* 0x000e220008004200 */
[----:B--2---:R-:W-:Y:S03]  /*2d2f0*/  HMMA.16816.F32.BF16 R8, R20, R36, R8 ;  /* 0x000000241408723c */ /* 0x004fe60000041808 */
[----:B------:R-:W-:-:S15]  /*2d300*/  STL [R1+0x2fb0], R39 ;  /* 0x002fb02701007387 */ /* 0x000fde0000100800 */
[----:B------:R-:W-:-:S05]  /*2d310*/  NOP ;  /* 0x0000000000007918 */ /* 0x000fca0000000000 */
[----:B------:R1:W-:Y:S04]  /*2d320*/  STL.64 [R1+0x290], R8 ;  /* 0x0002900801007387 */ /* 0x0003e80000100a00 */
[----:B------:R2:W-:Y:S01]  /*2d330*/  STL [R1+0x298], R10 ;  /* 0x0002980a01007387 */ /* 0x0005e20000100800 */
[----:B------:R-:W-:-:S03]  /*2d340*/  IMAD.MOV.U32 R38, RZ, RZ, R11 ;  /* 0x000000ffff267224 */ /* 0x000fc600078e000b */
[----:B-1----:R-:W4:Y:S04]  /*2d350*/  LDL.LU.64 R8, [R1+0xa80] ;  /* 0x000a800001087983 */ /* 0x002f280000300a00 */
[----:B--2---:R-:W2:Y:S04]  /*2d360*/  LDL.LU.64 R10, [R1+0xa88] ;  /* 0x000a8800010a7983 */ /* 0x004ea80000300a00 */
[----:B0-----:R-:W-:Y:S04]  /*2d370*/  STL.64 [R1+0x3200], R18 ;  /* 0x0032001201007387 */ /* 0x001fe80000100a00 */
[----:B------:R-:W-:Y:S01]  /*2d380*/  STL.64 [R1+0x31f8], R16 ;  /* 0x0031f81001007387 */ /* 0x000fe20000100a00 */
[----:B---3--:R-:W-:-:S15]  /*2d390*/  HMMA.16816.F32.BF16 R56, R20, R24, R56 ;  /* 0x000000181438723c */ /* 0x008fde0000041838 */
[----:B------:R-:W-:-:S08]  /*2d3a0*/  NOP ;  /* 0x0000000000007918 */ /* 0x000fd00000000000 */
[----:B------:R0:W-:Y:S04]  /*2d3b0*/  STL.64 [R1+0x740], R56 ;  /* 0x0007403801007387 */ /* 0x0001e80000100a00 */
[----:B------:R1:W-:Y:S04]  /*2d3c0*/  STL.64 [R1+0x748], R58 ;  /* 0x0007483a01007387 */ /* 0x0003e80000100a00 */
[----:B0-----:R-:W1:Y:S01]  /*2d3d0*/  LDL.LU.64 R56, [R1+0x32b8] ;  /* 0x0032b80001387983 */ /* 0x001e620000300a00 */
[----:B------:R-:W-:Y:S01]  /*2d3e0*/  IMAD.MOV.U32 R16, RZ, RZ, R2 ;  /* 0x000000ffff107224 */ /* 0x000fe200078e0002 */
[----:B------:R-:W-:-:S07]  /*2d3f0*/  MOV R17, R0 ;  /* 0x0000000000117202 */ /* 0x000fce0000000f00 */
[----:B----4-:R-:W-:-:S15]  /*2d400*/  HMMA.16816.F32.BF16 R32, R20, R16, R32 ;  /* 0x000000101420723c */ /* 0x010fde0000041820 */
[----:B------:R-:W-:-:S09]  /*2d410*/  NOP ;  /* 0x0000000000007918 */ /* 0x000fd20000000000 */
[----:B------:R-:W-:Y:S02]  /*2d420*/  IMAD.MOV.U32 R26, RZ, RZ, R34 ;  /* 0x000000ffff1a7224 */ /* 0x000fe400078e0022 */
[----:B------:R-:W-:Y:S01]  /*2d430*/  IMAD.MOV.U32 R27, RZ, RZ, R35 ;  /* 0x000000ffff1b7224 */ /* 0x000fe200078e0023 */
[----:B-1----:R-:W-:Y:S01]  /*2d440*/  HMMA.16816.F32.BF16 R56, R20, R56, R12 ;  /* 0x000000381438723c */ /* 0x002fe2000004180c */
[----:B------:R-:W3:-:S15]  /*2d450*/  LDL.LU.64 R12, [R1+0x32b0] ;  /* 0x0032b000010c7983 */ /* 0x000ede0000300a00 */
[----:B------:R-:W-:-:S07]  /*2d460*/  NOP ;  /* 0x0000000000007918 */ /* 0x000fce0000000000 */
[----:B------:R-:W-:Y:S04]  /*2d470*/  STL.64 [R1+0x730], R56 ;  /* 0x0007303801007387 */ /* 0x000fe80000100a00 */
[----:B------:R0:W-:Y:S04]  /*2d480*/  STL.64 [R1+0x738], R58 ;  /* 0x0007383a01007387 */ /* 0x0001e80000100a00 */
[----:B0-----:R-:W4:Y:S04]  /*2d490*/  LDL.LU.64 R58, [R1+0x32a8] ;  /* 0x0032a800013a7983 */ /* 0x001f280000300a00 */
[----:B------:R-:W3:Y:S04]  /*2d4a0*/  LDL.LU.64 R56, [R1+0x32a0] ;  /* 0x0032a00001387983 */ /* 0x000ee80000300a00 */
[----:B------:R0:W-:Y:S04]  /*2d4b0*/  STL.64 [R1+0x720], R32 ;  /* 0x0007202001007387 */ /* 0x0001e80000100a00 */
[----:B0-----:R-:W4:Y:S04]  /*2d4c0*/  LDL.LU.64 R32, [R1+0x990] ;  /* 0x0009900001207983 */ /* 0x001f280000300a00 */
[----:B------:R-:W4:Y:S04]  /*2d4d0*/  LDL.LU.64 R34, [R1+0x998] ;  /* 0x0009980001227983 */ /* 0x000f280000300a00 */
[----:B------:R0:W-:Y:S04]  /*2d4e0*/  STL.64 [R1+0x3258], R16 ;  /* 0x0032581001007387 */ /* 0x0001e80000100a00 */
[----:B0-----:R-:W3:Y:S04]  /*2d4f0*/  LDL.LU.64 R16, [R1+0xa00] ;  /* 0x000a000001107983 */ /* 0x001ee80000300a00 */
[----:B------:R-:W3:Y:S01]  /*2d500*/  LDL.LU.64 R18, [R1+0xa08] ;  /* 0x000a080001127983 */ /* 0x000ee20000300a00 */
[----:B--2---:R-:W-:Y:S03]  /*2d510*/  HMMA.16816.F32.BF16 R8, R20, R48, R8 ;  /* 0x000000301408723c */ /* 0x004fe60000041808 */
[----:B------:R-:W-:Y:S04]  /*2d520*/  STL [R1+0x2ef4], R26 ;  /* 0x002ef41a01007387 */ /* 0x000fe80000100800 */
[----:B------:R-:W-:Y:S01]  /*2d530*/  STL [R1+0x2ef0], R27 ;  /* 0x002ef01b01007387 */ /* 0x000fe20000100800 */
[----:B------:R-:W-:-:S02]  /*2d540*/  IMAD.MOV.U32 R15, RZ, RZ, R48 ;  /* 0x000000ffff0f7224 */ /* 0x000fc400078e0030 */
[----:B------:R-:W-:-:S13]  /*2d550*/  IMAD.MOV.U32 R14, RZ, RZ, R49 ;  /* 0x000000ffff0e7224 */ /* 0x000fda00078e0031 */
[----:B------:R0:W-:Y:S04]  /*2d560*/  STL.64 [R1+0x710], R8 ;  /* 0x0007100801007387 */ /* 0x0001e80000100a00 */
[----:B------:R-:W-:Y:S04]  /*2d570*/  STL.64 [R1+0x718], R10 ;  /* 0x0007180a01007387 */ /* 0x000fe80000100a00 */
[----:B0-----:R-:W2:Y:S04]  /*2d580*/  LDL.LU.64 R8, [R1+0x3298] ;  /* 0x0032980001087983 */ /* 0x001ea80000300a00 */
[----:B------:R-:W2:Y:S04]  /*2d590*/  LDL.LU.64 R48, [R1+0x910] ;  /* 0x0009100001307983 */ /* 0x000ea80000300a00 */
[----:B------:R-:W2:Y:S01]  /*2d5a0*/  LDL.LU.64 R50, [R1+0x918] ;  /* 0x0009180001327983 */ /* 0x000ea20000300a00 */
[C---:B----4-:R-:W-:Y:S06]  /*2d5b0*/  HMMA.16816.F32.BF16 R32, R20.reuse, R44, R32 ;  /* 0x0000002c1420723c */ /* 0x050fec0000041820 */
[----:B---3--:R-:W-:Y:S07]  /*2d5c0*/  HMMA.16816.F32.BF16 R4, R20, R4, R16 ;  /* 0x000000041404723c */ /* 0x008fee0000041810 */
[----:B------:R-:W-:-:S02]  /*2d5d0*/  IMAD.MOV.U32 R17, RZ, RZ, R44 ;  /* 0x000000ffff117224 */ /* 0x000fc400078e002c */
[----:B------:R-:W-:-:S09]  /*2d5e0*/  IMAD.MOV.U32 R16, RZ, RZ, R45 ;  /* 0x000000ffff107224 */ /* 0x000fd200078e002d */
[----:B------:R-:W-:Y:S02]  /*2d5f0*/  IMAD.MOV.U32 R26, RZ, RZ, R32 ;  /* 0x000000ffff1a7224 */ /* 0x000fe400078e0020 */
[----:B------:R-:W-:-:S04]  /*2d600*/  IMAD.MOV.U32 R27, RZ, RZ, R33 ;  /* 0x000000ffff1b7224 */ /* 0x000fc800078e0021 */
[----:B------:R-:W-:Y:S02]  /*2d610*/  IMAD.MOV.U32 R0, RZ, RZ, R7 ;  /* 0x000000ffff007224 */ /* 0x000fe400078e0007 */
[----:B------:R-:W-:Y:S02]  /*2d620*/  IMAD.MOV.U32 R2, RZ, RZ, R6 ;  /* 0x000000ffff027224 */ /* 0x000fe400078e0006 */
[----:B------:R-:W-:Y:S01]  /*2d630*/  IMAD.MOV.U32 R3, RZ, RZ, R5 ;  /* 0x000000ffff037224 */ /* 0x000fe200078e0005 */
[----:B------:R0:W-:Y:S04]  /*2d640*/  STL [R1+0x700], R4 ;  /* 0x0007000401007387 */ /* 0x0001e80000100800 */
[----:B0-----:R-:W3:Y:S04]  /*2d650*/  LDL.LU.64 R4, [R1+0x8b0] ;  /* 0x0008b00001047983 */ /* 0x001ee80000300a00 */
[----:B------:R-:W3:Y:S04]  /*2d660*/  LDL.LU.64 R6, [R1+0x8b8] ;  /* 0x0008b80001067983 */ /* 0x000ee80000300a00 */
[----:B------:R0:W-:Y:S04]  /*2d670*/  STL [R1+0x2f00], R0 ;  /* 0x002f000001007387 */ /* 0x0001e80000100800 */
[----:B------:R-:W-:Y:S04]  /*2d680*/  STL [R1+0x2efc], R2 ;  /* 0x002efc0201007387 */ /* 0x000fe80000100800 */
[----:B------:R-:W-:Y:S04]  /*2d690*/  STL [R1+0x2ef8], R3 ;  /* 0x002ef80301007387 */ /* 0x000fe80000100800 */
[----:B------:R-:W4:Y:S04]  /*2d6a0*/  LDL.LU.64 R44, [R1+0x3290] ;  /* 0x00329000012c7983 */ /* 0x000f280000300a00 */
[----:B------:R-:W2:Y:S01]  /*2d6b0*/  LDL.LU.64 R32, [R1+0x3288] ;  /* 0x0032880001207983 */ /* 0x000ea20000300a00 */
[----:B------:R-:W-:-:S02]  /*2d6c0*/  IMAD.MOV.U32 R10, RZ, RZ, R34 ;  /* 0x000000ffff0a7224 */ /* 0x000fc400078e0022 */
[----:B------:R-:W-:Y:S01]  /*2d6d0*/  IMAD.MOV.U32 R11, RZ, RZ, R35 ;  /* 0x000000ffff0b7224 */ /* 0x000fe200078e0023 */
[----:B--2---:R-:W-:-:S15]  /*2d6e0*/  HMMA.16816.F32.BF16 R48, R20, R32, R48 ;  /* 0x000000201430723c */ /* 0x004fde0000041830 */
[----:B------:R-:W-:-:S08]  /*2d6f0*/  NOP ;  /* 0x0000000000007918 */ /* 0x000fd00000000000 */
[----:B------:R1:W-:Y:S01]  /*2d700*/  STL [R1+0x6e0], R48 ;  /* 0x0006e03001007387 */ /* 0x0003e20000100800 */
[----:B0-----:R-:W-:-:S03]  /*2d710*/  IMAD.MOV.U32 R0, RZ, RZ, R49 ;  /* 0x000000ffff007224 */ /* 0x001fc600078e0031 */
[----:B-1----:R-:W2:Y:S04]  /*2d720*/  LDL.LU.64 R48, [R1+0x3280] ;  /* 0x0032800001307983 */ /* 0x002ea80000300a00 */
[----:B------:R0:W-:Y:S04]  /*2d730*/  STL.64 [R1+0x3260], R32 ;  /* 0x0032602001007387 */ /* 0x0001e80000100a00 */
[----:B0-----:R-:W3:Y:S04]  /*2d740*/  LDL.LU.64 R32, [R1+0x8c0] ;  /* 0x0008c00001207983 */ /* 0x001ee80000300a00 */
[----:B------:R-:W3:Y:S04]  /*2d750*/  LDL.LU.64 R34, [R1+0x8c8] ;  /* 0x0008c80001227983 */ /* 0x000ee80000300a00 */
[----:B------:R-:W-:Y:S04]  /*2d760*/  STL.64 [R1+0x3210], R58 ;  /* 0x0032103a01007387 */ /* 0x000fe80000100a00 */
[----:B------:R-:W-:Y:S01]  /*2d770*/  STL.64 [R1+0x3208], R56 ;  /* 0x0032083801007387 */ /* 0x000fe20000100a00 */
[----:B---3--:R-:W-:-:S15]  /*2d780*/  HMMA.16816.F32.BF16 R32, R20, R56, R32 ;  /* 0x000000381420723c */ /* 0x008fde0000041820 */
[----:B------:R-:W-:-:S08]  /*2d790*/  NOP ;  /* 0x0000000000007918 */ /* 0x000fd00000000000 */
[----:B------:R-:W-:Y:S04]  /*2d7a0*/  STL.64 [R1+0x6d0], R32 ;  /* 0x0006d02001007387 */ /* 0x000fe80000100a00 */
[----:B------:R0:W-:Y:S02]  /*2d7b0*/  STL.64 [R1+0x6d8], R34 ;  /* 0x0006d82201007387 */ /* 0x0001e40000100a00 */
[----:B0-----:R-:W-:Y:S02]  /*2d7c0*/  HMMA.16816.F32.BF16 R32, R20, R52, R4 ;  /* 0x000000341420723c */ /* 0x001fe40000041804 */
[----:B------:R-:W4:Y:S04]  /*2d7d0*/  LDL.LU.64 R4, [R1+0x890] ;  /* 0x0008900001047983 */ /* 0x000f280000300a00 */
[----:B------:R-:W4:-:S15]  /*2d7e0*/  LDL.LU.64 R6, [R1+0x898] ;  /* 0x0008980001067983 */ /* 0x000f1e0000300a00 */
[----:B------:R-:W-:-:S02]  /*2d7f0*/  NOP ;  /* 0x0000000000007918 */ /* 0x000fc40000000000 */
[----:B------:R0:W-:Y:S04]  /*2d800*/  STL.64 [R1+0x6c0], R32 ;  /* 0x0006c02001007387 */ /* 0x0001e80000100a00 */
[----:B------:R1:W-:Y:S04]  /*2d810*/  STL.64 [R1+0x6c8], R34 ;  /* 0x0006c82201007387 */ /* 0x0003e80000100a00 */
[----:B------:R-:W-:Y:S04]  /*2d820*/  STL.64 [R1+0x3220], R54 ;  /* 0x0032203601007387 */ /* 0x000fe80000100a00 */
[----:B------:R3:W-:Y:S04]  /*2d830*/  STL.64 [R1+0x3218], R52 ;  /* 0x0032183401007387 */ /* 0x0007e80000100a00 */
[----:B------:R-:W2:Y:S04]  /*2d840*/  LDL.LU.64 R56, [R1+0x370] ;  /* 0x0003700001387983 */ /* 0x000ea80000300a00 */
[----:B------:R-:W2:Y:S04]  /*2d850*/  LDL.LU.64 R58, [R1+0x378] ;  /* 0x00037800013a7983 */ /* 0x000ea80000300a00 */
[----:B0-----:R-:W2:Y:S04]  /*2d860*/  LDL.LU.64 R32, [R1+0xcf0] ;  /* 0x000cf00001207983 */ /* 0x001ea80000300a00 */
[----:B-1----:R-:W2:Y:S01]  /*2d870*/  LDL.LU.64 R34, [R1+0xcf8] ;  /* 0x000cf80001227983 */ /* 0x002ea20000300a00 */
[----:B---3--:R-:W-:-:S02]  /*2d880*/  IMAD.MOV.U32 R52, RZ, RZ, R17 ;  /* 0x000000ffff347224 */ /* 0x008fc400078e0011 */
[----:B------:R-:W-:Y:S02]  /*2d890*/  IMAD.MOV.U32 R53, RZ, RZ, R16 ;  /* 0x000000ffff357224 */ /* 0x000fe400078e0010 */
[----:B------:R-:W3:Y:S04]  /*2d8a0*/  LDL.64 R16, [R1+0x110] ;  /* 0x0001100001107983 */ /* 0x000ee80000100a00 */
[----:B---3--:R0:W-:Y:S04]  /*2d8b0*/  STL.64 [R1+0x3268], R16 ;  /* 0x0032681001007387 */ /* 0x0081e80000100a00 */
[----:B0-----:R-:W3:Y:S04]  /*2d8c0*/  LDL.LU.64 R16, [R1+0x870] ;  /* 0x0008700001107983 */ /* 0x001ee80000300a00 */
[----:B------:R-:W3:Y:S04]  /*2d8d0*/  LDL.LU.64 R18, [R1+0x878] ;  /* 0x0008780001127983 */ /* 0x000ee80000300a00 */
[----:B------:R0:W-:Y:S04]  /*2d8e0*/  STL.64 [R1+0x3230], R52 ;  /* 0x0032303401007387 */ /* 0x0001e80000100a00 */
[----:B0-----:R-:W2:Y:S04]  /*2d8f0*/  LDL.LU.64 R52, [R1+0x8a0] ;  /* 0x0008a00001347983 */ /* 0x001ea80000300a00 */
[----:B------:R-:W2:Y:S01]  /*2d900*/  LDL.LU.64 R54, [R1+0x8a8] ;  /* 0x0008a80001367983 */ /* 0x000ea20000300a00 */
[----:B----4-:R-:W-:Y:S01]  /*2d910*/  HMMA.16816.F32.BF16 R4, R20, R44, R4 ;  /* 0x0000002c1404723c */ /* 0x010fe20000041804 */
[----:B------:R-:W-:-:S02]  /*2d920*/  IMAD.MOV.U32 R2, RZ, RZ, R50 ;  /* 0x000000ffff027224 */ /* 0x000fc400078e0032 */
[----:B------:R-:W-:-:S03]  /*2d930*/  IMAD.MOV.U32 R3, RZ, RZ, R51 ;  /* 0x000000ffff037224 */ /* 0x000fc600078e0033 */
[----:B--2---:R-:W-:-:S15]  /*2d940*/  HMMA.16816.F32.BF16 R52, R20, R48, R52 ;  /* 0x000000301434723c */ /* 0x004fde0000041834 */
[----:B------:R-:W-:-:S08]  /*2d950*/  NOP ;  /* 0x0000000000007918 */ /* 0x000fd00000000000 */
[----:B------:R0:W-:Y:S04]  /*2d960*/  STL.64 [R1+0x6b0], R52 ;  /* 0x0006b03401007387 */ /* 0x0001e80000100a00 */
[----:B------:R1:W-:Y:S04]  /*2d970*/  STL.64 [R1+0x6b8], R54 ;  /* 0x0006b83601007387 */ /* 0x0003e80000100a00 */
[----:B0-----:R-:W2:Y:S04]  /*2d980*/  LDL.LU.64 R52, [R1+0xc70] ;  /* 0x000c700001347983 */ /* 0x001ea80000300a00 */
[----:B-1----:R-:W2:Y:S04]  /*2d990*/  LDL.LU.64 R54, [R1+0xc78] ;  /* 0x000c780001367983 */ /* 0x002ea80000300a00 */
[----:B------:R0:W-:Y:S04]  /*2d9a0*/  STL.64 [R1+0x3228], R48 ;  /* 0x0032283001007387 */ /* 0x0001e80000100a00 */
[----:B0-----:R-:W4:Y:S04]  /*2d9b0*/  LDL.LU.64 R48, [R1+0x880] ;  /* 0x0008800001307983 */ /* 0x001f280000300a00 */
[----:B------:R-:W4:Y:S04]  /*2d9c0*/  LDL.LU.64 R50, [R1+0x888] ;  /* 0x0008880001327983 */ /* 0x000f280000300a00 */
[----:B------:R-:W-:Y:S04]  /*2d9d0*/  STL.64 [R1+0x6a0], R4 ;  /* 0x0006a00401007387 */ /* 0x000fe80000100a00 */
[----:B------:R0:W-:Y:S04]  /*2d9e0*/  STL.64 [R1+0x6a8], R6 ;  /* 0x0006a80601007387 */ /* 0x0001e80000100a00 */
[----:B0-----:R-:W2:Y:S04]  /*2d9f0*/  LDL.LU.64 R6, [R1+0x3278] ;  /* 0x0032780001067983 */ /* 0x001ea80000300a00 */
[----:B------:R-:W4:Y:S04]  /*2da00*/  LDL.LU.64 R4, [R1+0x3270] ;  /* 0x0032700001047983 */ /* 0x000f280000300a00 */
[----:B------:R0:W-:Y:S01]  /*2da10*/  STL.64 [R1+0x3238], R44 ;  /* 0x0032382c01007387 */ /* 0x0001e20000100a00 */
[----:B---3--:R-:W-:Y:S01]  /*2da20*/  HMMA.16816.F32.BF16 R16, R20, R8, R16 ;  /* 0x000000081410723c */ /* 0x008fe20000041810 */
[----:B0-----:R-:W-:-:S02]  /*2da30*/  IMAD.MOV.U32 R44, RZ, RZ, R15 ;  /* 0x000000ffff2c7224 */ /* 0x001fc400078e000f */
[----:B------:R-:W-:-:S05]  /*2da40*/  IMAD.MOV.U32 R45, RZ, RZ, R14 ;  /* 0x000000ffff2d7224 */ /* 0x000fca00078e000e */
[----:B------:R4:W-:Y:S02]  /*2da50*/  STL.64 [R1+0x3250], R44 ;  /* 0x0032502c01007387 */ /* 0x0009e40000100a00 */
[C---:B----4-:R-:W-:Y:S06]  /*2da60*/  HMMA.16816.F32.BF16 R44, R20.reuse, R4, R48 ;  /* 0x00000004142c723c */ /* 0x050fec0000041830 */
[----:B------:R-:W-:Y:S01]  /*2da70*/  HMMA.16816.F32.BF16 R20, R20, R12, R56 ;  /* 0x0000000c1414723c */ /* 0x000fe20000041838 */
[----:B--2---:R-:W-:Y:S04]  /*2da80*/  STL.64 [R1+0x3248], R6 ;  /* 0x0032480601007387 */ /* 0x004fe80000100a00 */
[----:B------:R-:W-:-:S12]  /*2da90*/  STL.64 [R1+0x3240], R4 ;  /* 0x0032400401007387 */ /* 0x000fd80000100a00 */
[----:B------:R-:W-:Y:S04]  /*2daa0*/  STL.64 [R1+0x690], R44 ;  /* 0x0006902c01007387 */ /* 0x000fe80000100a00 */
[----:B------:R-:W-:Y:S04]  /*2dab0*/  STL.64 [R1+0x698], R46 ;  /* 0x0006982e01007387 */ /* 0x000fe80000100a00 */
[----:B------:R0:W-:Y:S04]  /*2dac0*/  STL.64 [R1+0x680], R16 ;  /* 0x0006801001007387 */ /* 0x0001e80000100a00 */
[----:B------:R1:W-:Y:S04]  /*2dad0*/  STL.64 [R1+0x688], R18 ;  /* 0x0006881201007387 */ /* 0x0003e80000100a00 */
[----:B0-----:R-:W2:Y:S04]  /*2dae0*/  LDL.LU.64 R16, [R1+0xc10] ;  /* 0x000c100001107983 */ /* 0x001ea80000300a00 */
[----:B------:R-:W-:Y:S04]  /*2daf0*/  STL.64 [R1+0x280], R20 ;  /* 0x0002801401007387 */ /* 0x000fe80000100a00 */
[----:B------:R-:W-:Y:S04]  /*2db00*/  STL.64 [R1+0x288], R22 ;  /* 0x0002881601007387 */ /* 0x000fe80000100a00 */
[----:B-1----:R-:W2:Y:S01]  /*2db10*/  LDL.LU.64 R18, [R1+0xc18] ;  /* 0x000c180001127983 */ /* 0x002ea20000300a00 */
[----:B------:R-:W-:Y:S03]  /*2db20*/  HMMA.16816.F32.BF16 R4, R28, R40, R32 ;  /* 0x000000281c04723c */ /* 0x000fe60000041820 */
[----:B------:R-:W0:-:S15]  /*2db30*/  LDSM.16.MT88.4 R20, [R61+UR4+0x80] ;  /* 0x000080043d14783b */ /* 0x000e1e0008004200 */
[----:B------:R-:W-:-:S05]  /*2db40*/  NOP ;  /* 0x0000000000007918 */ /* 0x000fca0000000000 */
[----:B------:R-:W-:Y:S04]  /*2db50*/  STL.64 [R1+0x130], R4 ;  /* 0x0001300401007387 */ /* 0x000fe80000100a00 */
[----:B------:R1:W-:Y:S04]  /*2db60*/  STL.64 [R1+0x138], R6 ;  /* 0x0001380601007387 */ /* 0x0003e80000100a00 */
[----:B------:R-:W3:Y:S04]  /*2db70*/  LDL.LU.64 R32, [R1+0xb40] ;  /* 0x000b400001207983 */ /* 0x000ee80000300a00 */
[----:B------:R-:W3:Y:S04]  /*2db80*/  LDL.LU.64 R34, [R1+0xb48] ;  /* 0x000b480001227983 */ /* 0x000ee80000300a00 */
[----:B------:R-:W4:Y:S04]  /*2db90*/  LDL.LU.64 R44, [R1+0xac0] ;  /* 0x000ac000012c7983 */ /* 0x000f280000300a00 */
[----:B------:R-:W4:Y:S01]  /*2dba0*/  LDL.LU.64 R46, [R1+0xac8] ;  /* 0x000ac800012e7983 */ /* 0x000f220000300a00 */
[----:B-1----:R-:W-:-:S15]  /*2dbb0*/  HMMA.16816.F32.BF16 R4, R28, R36, R52 ;  /* 0x000000241c04723c */ /* 0x002fde0000041834 */
[----:B------:R-:W-:-:S08]  /*2dbc0*/  NOP ;  /* 0x0000000000007918 */ /* 0x000fd00000000000 */
[----:B------:R1:W-:Y:S04]  /*2dbd0*/  STL.64 [R1+0x120], R4 ;  /* 0x0001200401007387 */ /* 0x0003e80000100a00 */
[----:B------:R0:W-:Y:S04]  /*2dbe0*/  STL.64 [R1+0x128], R6 ;  /* 0x0001280601007387 */ /* 0x0001e80000100a00 */
[----:B-1----:R-:W4:Y:S04]  /*2dbf0*/  LDL.LU.64 R4, [R1+0xa40] ;  /* 0x000a400001047983 */ /* 0x002f280000300a00 */
[----:B0-----:R-:W4:Y:S04]  /*2dc00*/  LDL.LU.64 R6, [R1+0xa48] ;  /* 0x000a480001067983 */ /* 0x001f280000300a00 */
[----:B------:R-:W4:Y:S04]  /*2dc10*/  LDL.LU.64 R52, [R1+0x9c0] ;  /* 0x0009c00001347983 */ /* 0x000f280000300a00 */
[----:B------:R-:W4:Y:S04]  /*2dc20*/  LDL.LU.64 R54, [R1+0x9c8] ;  /* 0x0009c80001367983 */ /* 0x000f280000300a00 */
[----:B------:R-:W4:Y:S04]  /*2dc30*/  LDL.LU.64 R48, [R1+0x940] ;  /* 0x0009400001307983 */ /* 0x000f280000300a00 */
[----:B------:R-:W4:Y:S04]  /*2dc40*/  LDL.LU.64 R50, [R1+0x948] ;  /* 0x0009480001327983 */ /* 0x000f280000300a00 */
[----:B------:R-:W4:Y:S04]  /*2dc50*/  LDL.LU.64 R56, [R1+0x5d0] ;  /* 0x0005d00001387983 */ /* 0x000f280000300a00 */
[----:B------:R-:W4:Y:S04]  /*2dc60*/  LDL.LU.64 R58, [R1+0x5d8] ;  /* 0x0005d800013a7983 */ /* 0x000f280000300a00 */
[----:B------:R-:W-:Y:S04]  /*2dc70*/  STL.64 [R1+0x3198], R22 ;  /* 0x0031981601007387 */ /* 0x000fe80000100a00 */
[----:B------:R0:W-:Y:S04]  /*2dc80*/  STL.64 [R1+0x3190], R20 ;  /* 0x0031901401007387 */ /* 0x0001e80000100a00 */
[----:B0-----:R-:W4:Y:S01]  /*2dc90*/  LDL.64 R20, [R1+0xe0] ;  /* 0x0000e00001147983 */ /* 0x001f220000100a00 */
[----:B--2---:R-:W-:-:S15]  /*2dca0*/  HMMA.16816.F32.BF16 R16, R28, R24, R16 ;  /* 0x000000181c10723c */ /* 0x004fde0000041810 */
[----:B------:R-:W-:-:S08]  /*2dcb0*/  NOP ;  /* 0x0000000000007918 */ /* 0x000fd00000000000 */
[----:B------:R0:W-:Y:S04]  /*2dcc0*/  STL.64 [R1+0x4e0], R16 ;  /* 0x0004e01001007387 */ /* 0x0001e80000100a00 */
[----:B------:R-:W-:Y:S04]  /*2dcd0*/  STL.64 [R1+0x4e8], R18 ;  /* 0x0004e81201007387 */ /* 0x000fe80000100a00 */
[----:B0-----:R-:W3:Y:S02]  /*2dce0*/  LDL.LU.64 R16, [R1+0x3268] ;  /* 0x0032680001107983 */ /* 0x001ee40000300a00 */
[----:B---3--:R-:W-:-:S15]  /*2dcf0*/  HMMA.16816.F32.BF16 R32, R28, R16, R32 ;  /* 0x000000101c20723c */ /* 0x008fde0000041820 */
[----:B------:R-:W-:-:S08]  /*2dd00*/  NOP ;  /* 0x0000000000007918 */ /* 0x000fd00000000000 */
[----:B------:R0:W-:Y:S04]  /*2dd10*/  STL.64 [R1+0x4d0], R32 ;  /* 0x0004d02001007387 */ /* 0x0001e80000100a00 */
[----:B------:R1:W-:Y:S04]  /*2dd20*/  STL.64 [R1+0x4d8], R34 ;  /* 0x0004d82201007387 */ /* 0x0003e80000100a00 */
[----:B0-----:R-:W2:Y:S01]  /*2dd30*/  LDL.LU.64 R32, [R1+0x3260] ;  /* 0x0032600001207983 */ /* 0x001ea20000300a00 */
[----:B-1----:R-:W-:Y:S02]  /*2dd40*/  IMAD.MOV.U32 R35, RZ, RZ, R16 ;  /* 0x000000ffff237224 */ /* 0x002fe400078e0010 */
[----:B------:R-:W-:-:S02]  /*2dd50*/  IMAD.MOV.U32 R34, RZ, RZ, R17 ;  /* 0x000000ffff227224 */ /* 0x000fc400078e0011 */
[----:B------:R-:W4:Y:S02]  /*2dd60*/  LDL.LU.64 R16, [R1+0x3258] ;  /* 0x0032580001107983 */ /* 0x000f240000300a00 */
[C---:B----4-:R-:W-:Y:S02]  /*2dd70*/  HMMA.16816.F32.BF16 R16, R28.reuse, R16, R44 ;  /* 0x000000101c10723c */ /* 0x050fe4000004182c */
[----:B------:R-:W3:Y:S04]  /*2dd80*/  LDL.LU.64 R44, [R1+0x3250] ;  /* 0x00325000012c7983 */ /* 0x000ee80000300a00 */
[----:B------:R-:W-:-:S15]  /*2dd90*/  HMMA.16816.F32.BF16 R52, R28, R20, R52 ;  /* 0x000000141c34723c */ /* 0x000fde0000041834 */
[----:B------:R-:W-:-:S02]  /*2dda0*/  NOP ;  /* 0x0000000000007918 */ /* 0x000fc40000000000 */
[----:B------:R0:W-:Y:S04]  /*2ddb0*/  STL.64 [R1+0x4c0], R16 ;  /* 0x0004c01001007387 */ /* 0x0001e80000100a00 */
[----:B------:R1:W-:Y:S04]  /*2ddc0*/  STL.64 [R1+0x4c8], R18 ;  /* 0x0004c81201007387 */ /* 0x0003e80000100a00 */
[----:B0-----:R-:W4:Y:S04]  /*2ddd0*/  LDL.LU.64 R16, [R1+0x560] ;  /* 0x0005600001107983 */ /* 0x001f280000300a00 */
[----:B-1----:R-:W4:Y:S01]  /*2dde0*/  LDL.LU.64 R18, [R1+0x568] ;  /* 0x0005680001127983 */ /* 0x002f220000300a00 */
[----:B---3--:R-:W-:Y:S03]  /*2ddf0*/  HMMA.16816.F32.BF16 R44, R28, R44, R4 ;  /* 0x0000002c1c2c723c */ /* 0x008fe60000041804 */
[----:B------:R-:W3:Y:S04]  /*2de00*/  LDL.LU.64 R6, [R1+0x3248] ;  /* 0x0032480001067983 */ /* 0x000ee80000300a00 */
[----:B------:R-:W3:-:S15]  /*2de10*/  LDL.LU.64 R4, [R1+0x3240] ;  /* 0x0032400001047983 */ /* 0x000ede0000300a00 */
[----:B------:R-:W-:-:S01]  /*2de20*/  NOP ;  /* 0x0000000000007918 */ /* 0x000fc20000000000 */
[----:B------:R0:W-:Y:S04]  /*2de30*/  STL.64 [R1+0x4b0], R44 ;  /* 0x0004b02c01007387 */ /* 0x0001e80000100a00 */
[----:B------:R-:W-:Y:S04]  /*2de40*/  STL.64 [R1+0x4b8], R46 ;  /* 0x0004b82e01007387 */ /* 0x000fe80000100a00 */
[----:B0-----:R-:W3:Y:S04]  /*2de50*/  LDL.LU.64 R44, [R1+0x3238] ;  /* 0x00323800012c7983 */ /* 0x001ee80000300a00 */
[----:B------:R0:W-:Y:S04]  /*2de60*/  STL.64 [R1+0x4a0], R52 ;  /* 0x0004a03401007387 */ /* 0x0001e80000100a00 */
[----:B------:R-:W-:Y:S04]  /*2de70*/  STL.64 [R1+0x4a8], R54 ;  /* 0x0004a83601007387 */ /* 0x000fe80000100a00 */
[----:B0-----:R-:W4:Y:S01]  /*2de80*/  LDL.LU.64 R52, [R1+0x3230] ;  /* 0x0032300001347983 */ /* 0x001f220000300a00 */
[C---:B--2---:R-:W-:Y:S03]  /*2de90*/  HMMA.16816.F32.BF16 R56, R28.reuse, R32, R56 ;  /* 0x000000201c38723c */ /* 0x044fe60000041838 */
[----:B------:R0:W-:Y:S04]  /*2dea0*/  STL.64 [R1+0x31e8], R20 ;  /* 0x0031e81401007387 */ /* 0x0001e80000100a00 */
[----:B0-----:R-:W2:Y:S04]  /*2deb0*/  LDL.LU.64 R20, [R1+0x570] ;  /* 0x0005700001147983 */ /* 0x001ea80000300a00 */
[----:B------:R-:W2:Y:S01]  /*2dec0*/  LDL.LU.64 R22, [R1+0x578] ;  /* 0x0005780001167983 */ /* 0x000ea20000300a00 */
[----:B----4-:R-:W-:Y:S03]  /*2ded0*/  HMMA.16816.F32.BF16 R52, R28, R52, R48 ;  /* 0x000000341c34723c */ /* 0x010fe60000041830 */
[----:B------:R-:W4:-:S15]  /*2dee0*/  LDL.LU.64 R48, [R1+0x3228] ;  /* 0x0032280001307983 */ /* 0x000f1e0000300a00 */
[----:B------:R-:W-:-:S05]  /*2def0*/  NOP ;  /* 0x0000000000007918 */ /* 0x000fca0000000000 */
[----:B------:R-:W-:Y:S04]  /*2df00*/  STL.64 [R1+0x490], R52 ;  /* 0x0004903401007387 */ /* 0x000fe80000100a00 */
[----:B------:R0:W-:Y:S04]  /*2df10*/  STL.64 [R1+0x498], R54 ;  /* 0x0004983601007387 */ /* 0x0001e80000100a00 */
[----:B0-----:R-:W3:Y:S04]  /*2df20*/  LDL.LU.64 R54, [R1+0x3220] ;  /* 0x0032200001367983 */ /* 0x001ee80000300a00 */
[----:B------:R-:W2:Y:S04]  /*2df30*/  LDL.LU.64 R52, [R1+0x3218] ;  /* 0x0032180001347983 */ /* 0x000ea80000300a00 */
[----:B------:R-:W-:Y:S04]  /*2df40*/  STL.64 [R1+0x480], R56 ;  /* 0x0004803801007387 */ /* 0x000fe80000100a00 */
[----:B------:R0:W-:Y:S04]  /*2df50*/  STL.64 [R1+0x488], R58 ;  /* 0x0004883a01007387 */ /* 0x0001e80000100a00 */
[----:B0-----:R-:W4:Y:S04]  /*2df60*/  LDL.LU.64 R58, [R1+0x3210] ;  /* 0x00321000013a7983 */ /* 0x001f280000300a00 */
[----:B------:R-:W3:Y:S01]  /*2df70*/  LDL.LU.64 R56, [R1+0x3208] ;  /* 0x0032080001387983 */ /* 0x000ee20000300a00 */
[C---:B--2---:R-:W-:Y:S06]  /*2df80*/  HMMA.16816.F32.BF16 R16, R28.reuse, R52, R16 ;  /* 0x000000341c10723c */ /* 0x044fec0000041810 */
[----:B---3--:R-:W-:-:S15]  /*2df90*/  HMMA.16816.F32.BF16 R20, R28, R56, R20 ;  /* 0x000000381c14723c */ /* 0x008fde0000041814 */
[----:B------:R-:W-:-:S08]  /*2dfa0*/  NOP ;  /* 0x0000000000007918 */ /* 0x000fd00000000000 */
[----:B------:R0:W-:Y:S01]  /*2dfb0*/  STL.64 [R1+0x470], R20 ;  /* 0x0004701401007387 */ /* 0x0001e20000100a00 */
[----:B------:R-:W-:Y:S01]  /*2dfc0*/  IMAD.MOV.U32 R14, RZ, RZ, R22 ;  /* 0x000000ffff0e7224 */ /* 0x000fe200078e0016 */
[----:B------:R-:W-:Y:S02]  /*2dfd0*/  MOV R15, R23 ;  /* 0x00000017000f7202 */ /* 0x000fe40000000f00 */
[----:B0-----:R-:W2:Y:S04]  /*2dfe0*/  LDL.LU.64 R20, [R1+0x530] ;  /* 0x0005300001147983 */ /* 0x001ea80000300a00 */
[----:B------:R-:W2:Y:S04]  /*2dff0*/  LDL.LU.64 R22, [R1+0x538] ;  /* 0x0005380001167983 */ /* 0x000ea80000300a00 */
[----:B----4-:R-:W-:Y:S04]  /*2e000*/  STL.64 [R1+0x31c0], R58 ;  /* 0x0031c03a01007387 */ /* 0x010fe80000100a00 */
[----:B------:R0:W-:Y:S04]  /*2e010*/  STL.64 [R1+0x31b8], R56 ;  /* 0x0031b83801007387 */ /* 0x0001e80000100a00 */
[----:B0-----:R-:W3:Y:S04]  /*2e020*/  LDL.LU.64 R56, [R1+0x540] ;  /* 0x0005400001387983 */ /* 0x001ee80000300a00 */
[----:B------:R-:W3:Y:S04]  /*2e030*/  LDL.LU.64 R58, [R1+0x548] ;  /* 0x00054800013a7983 */ /* 0x000ee80000300a00 */
[----:B------:R-:W-:Y:S04]  /*2e040*/  STL [R1+0x2ecc], R15 ;  /* 0x002ecc0f01007387 */ /* 0x000fe80000100800 */
[----:B------:R-:W-:Y:S04]  /*2e050*/  STL [R1+0x2ec8], R14 ;  /* 0x002ec80e01007387 */ /* 0x000fe80000100800 */
[----:B------:R-:W-:Y:S04]  /*2e060*/  STL.64 [R1+0x460], R16 ;  /* 0x0004601001007387 */ /* 0x000fe80000100a00 */
[----:B------:R0:W-:Y:S04]  /*2e070*/  STL.64 [R1+0x468], R18 ;  /* 0x0004681201007387 */ /* 0x0001e80000100a00 */
[----:B0-----:R-:W4:Y:S04]  /*2e080*/  LDL.LU.64 R18, [R1+0x3200] ;  /* 0x0032000001127983 */ /* 0x001f280000300a00 */
[----:B------:R-:W4:Y:S04]  /*2e090*/  LDL.LU.64 R16, [R1+0x31f8] ;  /* 0x0031f80001107983 */ /* 0x000f280000300a00 */
[----:B------:R-:W-:Y:S04]  /*2e0a0*/  STL.64 [R1+0x31b0], R54 ;  /* 0x0031b03601007387 */ /* 0x000fe80000100a00 */
[----:B------:R0:W-:Y:S04]  /*2e0b0*/  STL.64 [R1+0x31a8], R52 ;  /* 0x0031a83401007387 */ /* 0x0001e80000100a00 */
[----:B0-----:R-:W2:Y:S04]  /*2e0c0*/  LDL.LU.64 R52, [R1+0x550] ;  /* 0x0005500001347983 */ /* 0x001ea80000300a00 */
[----:B------:R-:W2:Y:S04]  /*2e0d0*/  LDL.LU.64 R54, [R1+0x558] ;  /* 0x0005580001367983 */ /* 0x000ea80000300a00 */
[----:B------:R3:W-:Y:S01]  /*2e0e0*/  STL.64 [R1+0x31a0], R48 ;  /* 0x0031a03001007387 */ /* 0x0007e20000100a00 */
[C---:B--2---:R-:W-:Y:S06]  /*2e0f0*/  HMMA.16816.F32.BF16 R52, R28.reuse, R48, R52 ;  /* 0x000000301c34723c */ /* 0x044fec0000041834 */
[----:B---3--:R-:W-:-:S15]  /*2e100*/  HMMA.16816.F32.BF16 R48, R28, R44, R56 ;  /* 0x0000002c1c30723c */ /* 0x008fde0000041838 */
[----:B------:R-:W-:-:S02]  /*2e110*/  NOP ;  /* 0x0000000000007918 */ /* 0x000fc40000000000 */
[----:B------:R0:W-:Y:S04]  /*2e120*/  STL.64 [R1+0x450], R52 ;  /* 0x0004503401007387 */ /* 0x0001e80000100a00 */
[----:B------:R1:W-:Y:S04]  /*2e130*/  STL.64 [R1+0x458], R54 ;  /* 0x0004583601007387 */ /* 0x0003e80000100a00 */
[----:B------:R2:W-:Y:S04]  /*2e140*/  STL.64 [R1+0x440], R48 ;  /* 0x0004403001007387 */ /* 0x0005e80000100a00 */
[----:B------:R-:W-:Y:S04]  /*2e150*/  STL.64 [R1+0x448], R50 ;  /* 0x0004483201007387 */ /* 0x000fe80000100a00 */
[----:B0-----:R-:W3:Y:S04]  /*2e160*/  LDL.LU.64 R52, [R1+0x3a0] ;  /* 0x0003a00001347983 */ /* 0x001ee80000300a00 */
[----:B-1----:R-:W3:Y:S04]  /*2e170*/  LDL.LU.64 R54, [R1+0x3a8] ;  /* 0x0003a80001367983 */ /* 0x002ee80000300a00 */
[----:B--2---:R-:W2:Y:S01]  /*2e180*/  LDL.64 R48, [R1+0xf0] ;  /* 0x0000f00001307983 */ /* 0x004ea20000100a00 */
[----:B------:R-:W-:Y:S03]  /*2e190*/  HMMA.16816.F32.BF16 R20, R28, R4, R20 ;  /* 0x000000041c14723c */ /* 0x000fe60000041814 */
[----:B--2---:R-:W-:Y:S04]  /*2e1a0*/  STL.64 [R1+0x31f0], R48 ;  /* 0x0031f03001007387 */ /* 0x004fe80000100a00 */
[----:B------:R0:W-:Y:S04]  /*2e1b0*/  STL.64 [R1+0x31c8], R44 ;  /* 0x0031c82c01007387 */ /* 0x0001e80000100a00 */
[----:B0-----:R-:W2:-:S13]  /*2e1c0*/  LDL.64 R44, [R1+0xd0] ;  /* 0x0000d000012c7983 */ /* 0x001e9a0000100a00 */
[----:B------:R-:W-:Y:S02]  /*2e1d0*/  IMAD.MOV.U32 R15, RZ, RZ, R22 ;  /* 0x000000ffff0f7224 */ /* 0x000fe400078e0016 */
[----:B------:R-:W-:Y:S02]  /*2e1e0*/  IMAD.MOV.U32 R14, RZ, RZ, R23 ;  /* 0x000000ffff0e7224 */ /* 0x000fe400078e0017 */
[----:B------:R-:W-:Y:S01]  /*2e1f0*/  IMAD.MOV.U32 R57, RZ, RZ, R34 ;  /* 0x000000ffff397224 */ /* 0x000fe200078e0022 */
[----:B--2---:R-:W-:Y:S04]  /*2e200*/  STL.64 [R1+0x31e0], R44 ;  /* 0x0031e02c01007387 */ /* 0x004fe80000100a00 */
[----:B------:R0:W-:Y:S04]  /*2e210*/  STL.64 [R1+0x430], R20 ;  /* 0x0004301401007387 */ /* 0x0001e80000100a00 */
[----:B------:R-:W2:Y:S04]  /*2e220*/  LDL.LU.64 R48, [R1+0x200] ;  /* 0x0002000001307983 */ /* 0x000ea80000300a00 */
[----:B------:R-:W2:Y:S04]  /*2e230*/  LDL.LU.64 R50, [R1+0x208] ;  /* 0x0002080001327983 */ /* 0x000ea80000300a00 */
[----:B0-----:R-:W4:Y:S04]  /*2e240*/  LDL.LU.64 R20, [R1+0xd10] ;  /* 0x000d100001147983 */ /* 0x001f280000300a00 */
[----:B------:R-:W4:Y:S04]  /*2e250*/  LDL.LU.64 R22, [R1+0xd18] ;  /* 0x000d180001167983 */ /* 0x000f280000300a00 */
[----:B------:R-:W4:Y:S04]  /*2e260*/  LDL.LU.64 R44, [R1+0xc90] ;  /* 0x000c9000012c7983 */ /* 0x000f280000300a00 */
[----:B------:R-:W4:Y:S04]  /*2e270*/  LDL.LU.64 R46, [R1+0xc98] ;  /* 0x000c9800012e7983 */ /* 0x000f280000300a00 */
[----:B------:R-:W-:Y:S04]  /*2e280*/  STL.64 [R1+0x31d8], R6 ;  /* 0x0031d80601007387 */ /* 0x000fe80000100a00 */
[----:B------:R3:W-:Y:S01]  /*2e290*/  STL.64 [R1+0x31d0], R4 ;  /* 0x0031d00401007387 */ /* 0x0007e20000100a00 */
[----:B------:R-:W0:Y:S01]  /*2e2a0*/  S2R R34, SR_TID.X ;  /* 0x0000000000227919 */ /* 0x000e220000002100 */
[----:B---3--:R-:W-:Y:S01]  /*2e2b0*/  HMMA.16816.F32.BF16 R4, R28, R8, R52 ;  /* 0x000000081c04723c */ /* 0x008fe20000041834 */
[----:B------:R-:W-:-:S15]  /*2e2c0*/  IMAD.MOV.U32 R56, RZ, RZ, R35 ;  /* 0x000000ffff387224 */ /* 0x000fde00078e0023 */
[----:B------:R-:W-:-:S07]  /*2e2d0*/  NOP ;  /* 0x0000000000007918 */ /* 0x000fce0000000000 */
[----:B------:R1:W-:Y:S04]  /*2e2e0*/  STL.64 [R1+0x420], R4 ;  /* 0x0004200401007387 */ /* 0x0003e80000100a00 */
[----:B------:R3:W-:Y:S01]  /*2e2f0*/  STL.64 [R1+0x428], R6 ;  /* 0x0004280601007387 */ /* 0x0007e20000100a00 */
[----:B0-----:R-:W-:-:S03]  /*2e300*/  LOP3.LUT R35, R34, 0x7, RZ, 0xc0, !PT ;  /* 0x0000000722237812 */ /* 0x001fc600078ec0ff */
[----:B-1----:R-:W4:Y:S04]  /*2e310*/  LDL.LU.64 R4, [R1+0xc20] ;  /* 0x000c200001047983 */ /* 0x002f280000300a00 */
[----:B---3--:R-:W3:Y:S04]  /*2e320*/  LDL.LU.64 R6, [R1+0xc28] ;  /* 0x000c280001067983 */ /* 0x008ee80000300a00 */
[----:B------:R-:W3:Y:S04]  /*2e330*/  LDL.LU.64 R52, [R1+0xb60] ;  /* 0x000b600001347983 */ /* 0x000ee80000300a00 */
[----:B------:R-:W3:Y:S01]  /*2e340*/  LDL.LU.64 R54, [R1+0xb68] ;  /* 0x000b680001367983 */ /* 0x000ee20000300a00 */
[----:B------:R-:W-:-:S02]  /*2e350*/  IMAD.SHL.U32 R61, R34, 0x80, RZ ;  /* 0x00000080223d7824 */ /* 0x000fc400078e00ff */
[----:B------:R-:W-:Y:S02]  /*2e360*/  IMAD R35, R35, 0x110, RZ ;  /* 0x0000011023237824 */ /* 0x000fe400078e02ff */
[----:B------:R-:W-:-:S05]  /*2e370*/  IMAD.SHL.U32 R34, R34, 0x2, RZ ;  /* 0x0000000222227824 */ /* 0x000fca00078e00ff */
[----:B------:R-:W-:-:S04]  /*2e380*/  LOP3.LUT R34, R35, 0x10, R34, 0x78, !PT ;  /* 0x0000001023227812 */ /* 0x000fc800078e7822 */
[----:B------:R-:W-:-:S04]  /*2e390*/  LOP3.LUT R34, R34, 0x800, R61, 0xf8, !PT ;  /* 0x0000080022227812 */ /* 0x000fc800078ef83d */
[----:B------:R-:W-:Y:S01]  /*2e3a0*/  LOP3.LUT R34, R34, 0x40, RZ, 0x3c, !PT ;  /* 0x0000004022227812 */ /* 0x000fe200078e3cff */
[----:B--2---:R-:W-:Y:S01]  /*2e3b0*/  HMMA.16816.F32.BF16 R28, R28, R12, R48 ;  /* 0x0000000c1c1c723c */ /* 0x004fe20000041830 */
[----:B------:R-:W2:Y:S05]  /*2e3c0*/  LDL.LU.64 R48, [R1+0xae0] ;  /* 0x000ae00001307983 */ /* 0x000eaa0000300a00 */
[----:B----4-:R-:W-:-:S15]  /*2e3d0*/  HMMA.16816.F32.BF16 R20, R16, R40, R20 ;  /* 0x000000281014723c */ /* 0x010fde0000041814 */
[----:B------:R-:W-:-:S02]  /*2e3e0*/  NOP ;  /* 0x0000000000007918 */ /* 0x000fc40000000000 */
[----:B------:R-:W-:Y:S04]  /*2e3f0*/  STL.64 [R1+0xa0], R28 ;  /* 0x0000a01c01007387 */ /* 0x000fe80000100a00 */
[----:B------:R0:W-:Y:S04]  /*2e400*/  STL.64 [R1+0xa8], R30 ;  /* 0x0000a81e01007387 */ /* 0x0001e80000100a00 */
[----:B------:R-:W2:Y:S01]  /*2e410*/  LDL.LU.64 R50, [R1+0xae8] ;  /* 0x000ae80001327983 */ /* 0x000ea20000300a00 */
[C---:B0-----:R-:W-:Y:S03]  /*2e420*/  HMMA.16816.F32.BF16 R28, R16.reuse, R36, R44 ;  /* 0x00000024101c723c */ /* 0x041fe6000004182c */
[----:B------:R0:W-:Y:S04]  /*2e430*/  STL.64 [R1+0x270], R20 ;  /* 0x0002701401007387 */ /* 0x0001e80000100a00 */
[----:B------:R1:W-:Y:S04]  /*2e440*/  STL.64 [R1+0x278], R22 ;  /* 0x0002781601007387 */ /* 0x0003e80000100a00 */
[----:B0-----:R-:W4:Y:S04]  /*2e450*/  LDL.LU.64 R20, [R1+0xa60] ;  /* 0x000a600001147983 */ /* 0x001f280000300a00 */
[----:B-1----:R-:W4:Y:S04]  /*2e460*/  LDL.LU.64 R22, [R1+0xa68] ;  /* 0x000a680001167983 */ /* 0x002f280000300a00 */
[----:B------:R-:W4:Y:S04]  /*2e470*/  LDL.LU.64 R44, [R1+0x9e0] ;  /* 0x0009e000012c7983 */ /* 0x000f280000300a00 */
[----:B------:R-:W4:Y:S04]  /*2e480*/  LDL.LU.64 R46, [R1+0x9e8] ;  /* 0x0009e800012e7983 */ /* 0x000f280000300a00 */
[----:B------:R-:W-:Y:S04]  /*2e490*/  STL.64 [R1+0x260], R28 ;  /* 0x0002601c01007387 */ /* 0x000fe80000100a00 */
[----:B------:R-:W-:Y:S04]  /*2e4a0*/  STL.64 [R1+0x268], R30 ;  /* 0x0002681e01007387 */ /* 0x000fe80000100a00 */
[----:B------:R-:W0:Y:S04]  /*2e4b0*/  LDSM.16.MT88.4 R28, [R34+UR4] ;  /* 0x00000004221c783b */ /* 0x000e280008004200 */
[----:B0-----:R-:W-:Y:S04]  /*2e4c0*/  STL.64 [R1+0x3108], R30 ;  /* 0x0031081e01007387 */ /* 0x001fe80000100a00 */
[----:B------:R0:W-:Y:S04]  /*2e4d0*/  STL.64 [R1+0x3100], R28 ;  /* 0x0031001c01007387 */ /* 0x0001e80000100a00 */
[----:B0-----:R-:W2:Y:S01]  /*2e4e0*/  LDL.LU.64 R28, [R1+0x100] ;  /* 0x00010000011c7983 */ /* 0x001ea20000300a00 */
[C---:B---3--:R-:W-:Y:S06]  /*2e4f0*/  HMMA.16816.F32.BF16 R4, R16.reuse, R24, R4 ;  /* 0x000000181004723c */ /* 0x048fec0000041804 */
[----:B------:R-:W-:-:S15]  /*2e500*/  HMMA.16816.F32.BF16 R52, R16, R56, R52 ;  /* 0x000000381034723c */ /* 0x000fde0000041834 */
[----:B------:R-:W-:-:S02]  /*2e510*/  NOP ;  /* 0x0000000000007918 */ /* 0x000fc40000000000 */
[----:B------:R0:W-:Y:S04]  /*2e520*/  STL.64 [R1+0x670], R4 ;  /* 0x0006700401007387 */ /* 0x0001e80000100a00 */
[----:B------:R1:W-:Y:S04]  /*2e530*/  STL.64 [R1+0x678], R6 ;  /* 0x0006780601007387 */ /* 0x0003e80000100a00 */
[----:B0-----:R-:W3:Y:S04]  /*2e540*/  LDL.LU.64 R4, [R1+0x960] ;  /* 0x0009600001047983 */ /* 0x001ee80000300a00 */
[----:B-1----:R-:W3:Y:S04]  /*2e550*/  LDL.LU.64 R6, [R1+0x968] ;  /* 0x0009680001067983 */ /* 0x002ee80000300a00 */
[----:B------:R-:W3:Y:S04]  /*2e560*/  LDL.LU.64 R56, [R1+0x5e0] ;  /* 0x0005e00001387983 */ /* 0x000ee80000300a00 */
[----:B------:R-:W3:Y:S04]  /*2e570*/  LDL.LU.64 R58, [R1+0x5e8] ;  /* 0x0005e800013a7983 */ /* 0x000ee80000300a00 */
[----:B------:R0:W-:Y:S04]  /*2e580*/  STL.64 [R1+0x660], R52 ;  /* 0x0006603401007387 */ /* 0x0001e80000100a00 */
[----:B------:R1:W-:Y:S04]  /*2e590*/  STL.64 [R1+0x668], R54 ;  /* 0x0006683601007387 */ /* 0x0003e80000100a00 */
[----:B0-----:R-:W3:Y:S04]  /*2e5a0*/  LDL.LU.64 R52, [R1+0x5c0] ;  /* 0x0005c00001347983 */ /* 0x001ee80000300a00 */
[----:B-1----:R-:W3:Y:S01]  /*2e5b0*/  LDL.LU.64 R54, [R1+0x5c8] ;  /* 0x0005c80001367983 */ /* 0x002ee20000300a00 */
[----:B--2---:R-:W-:-:S15]  /*2e5c0*/  HMMA.16816.F32.BF16 R48, R16, R28, R48 ;  /* 0x0000001c1030723c */ /* 0x004fde0000041830 */
[----:B------:R-:W-:-:S08]  /*2e5d0*/  NOP ;  /* 0x0000000000007918 */ /* 0x000fd00000000000 */
[----:B------:R0:W-:Y:S04]  /*2e5e0*/  STL.64 [R1+0x650], R48 ;  /* 0x0006503001007387 */ /* 0x0001e80000100a00 */
[----:B------:R-:W-:Y:S04]  /*2e5f0*/  STL.64 [R1+0x658], R50 ;  /* 0x0006583201007387 */ /* 0x000fe80000100a00 */
[----:B0-----:R-:W4:Y:S02]  /*2e600*/  LDL.LU.64 R48, [R1+0x31f0] ;  /* 0x0031f00001307983 */ /* 0x001f240000300a00 */
[----:B----4-:R-:W-:-:S15]  /*2e610*/  HMMA.16816.F32.BF16 R20, R16, R48, R20 ;  /* 0x000000301014723c */ /* 0x010fde0000041814 */
[----:B------:R-:W-:-:S08]  /*2e620*/  NOP ;  /* 0x0000000000007918 */ /* 0x000fd00000000000 */
[----:B------:R0:W-:Y:S04]  /*2e630*/  STL.64 [R1+0x640], R20 ;  /* 0x0006401401007387 */ /* 0x0001e80000100a00 */
[----:B------:R-:W-:Y:S04]  /*2e640*/  STL.64 [R1+0x648], R22 ;  /* 0x0006481601007387 */ /* 0x000fe80000100a00 */
[----:B0-----:R-:W2:Y:S01]  /*2e650*/  LDL.LU.64 R20, [R1+0x31e8] ;  /* 0x0031e80001147983 */ /* 0x001ea20000300a00 */
[----:B------:R-:W-:Y:S02]  /*2e660*/  IMAD.MOV.U32 R31, RZ, RZ, R48 ;  /* 0x000000ffff1f7224 */ /* 0x000fe400078e0030 */
[----:B------:R-:W-:-:S02]  /*2e670*/  IMAD.MOV.U32 R30, RZ, RZ, R49 ;  /* 0x000000ffff1e7224 */ /* 0x000fc400078e0031 */
[----:B------:R-:W4:Y:S04]  /*2e680*/  LDL.LU.64 R48, [R1+0x5b0] ;  /* 0x0005b00001307983 */ /* 0x000f280000300a00 */
[----:B------:R-:W4:Y:S01]  /*2e690*/  LDL.LU.64 R50, [R1+0x5b8] ;  /* 0x0005b80001327983 */ /* 0x000f220000300a00 */
[----:B--2---:R-:W-:-:S15]  /*2e6a0*/  HMMA.16816.F32.BF16 R44, R16, R20, R44 ;  /* 0x00000014102c723c */ /* 0x004fde000004182c */
[----:B------:R-:W-:-:S08]  /*2e6b0*/  NOP ;  /* 0x0000000000007918 */ /* 0x000fd00000000000 */
[----:B------:R0:W-:Y:S04]  /*2e6c0*/  STL.64 [R1+0x630], R44 ;  /* 0x0006302c01007387 */ /* 0x0001e80000100a00 */
[----:B------:R-:W-:Y:S04]  /*2e6d0*/  STL.64 [R1+0x638], R46 ;  /* 0x0006382e01007387 */ /* 0x000fe80000100a00 */
[----:B0-----:R-:W2:Y:S01]  /*2e6e0*/  LDL.LU.64 R44, [R1+0x31e0] ;  /* 0x0031e000012c7983 */ /* 0x001ea20000300a00 */
[----:B---3--:R-:W-:Y:S01]  /*2e6f0*/  HMMA.16816.F32.BF16 R56, R16, R32, R56 ;  /* 0x000000201038723c */ /* 0x008fe20000041838 */
[----:B------:R-:W-:-:S02]  /*2e700*/  IMAD.MOV.U32 R39, RZ, RZ, R20 ;  /* 0x000000ffff277224 */ /* 0x000fc400078e0014 */
[----:B------:R-:W-:Y:S02]  /*2e710*/  IMAD.MOV.U32 R35, RZ, RZ, R21 ;  /* 0x000000ffff237224 */ /* 0x000fe400078e0015 */
[----:B------:R-:W3:Y:S04]  /*2e720*/  LDL.LU.64 R20, [R1+0x5a0] ;  /* 0x0005a00001147983 */ /* 0x000ee80000300a00 */
[----:B------:R-:W3:Y:S01]  /*2e730*/  LDL.LU.64 R22, [R1+0x5a8] ;  /* 0x0005a80001167983 */ /* 0x000ee20000300a00 */
[----:B--2---:R-:W-:Y:S06]  /*2e740*/  HMMA.16816.F32.BF16 R4, R16, R44, R4 ;  /* 0x0000002c1004723c */ /* 0x004fec0000041804 */
[----:B------:R-:W-:-:S02]  /*2e750*/  IMAD.MOV.U32 R43, RZ, RZ, R44 ;  /* 0x000000ffff2b7224 */ /* 0x000fc400078e002c */
[----:B------:R-:W-:-:S15]  /*2e760*/  IMAD.MOV.U32 R42, RZ, RZ, R45 ;  /* 0x000000ffff2a7224 */ /* 0x000fde00078e002d */
[----:B------:R-:W-:Y:S04]  /*2e770*/  STL.64 [R1+0x620], R4 ;  /* 0x0006200401007387 */ /* 0x000fe80000100a00 */
[----:B------:R0:W-:Y:S04]  /*2e780*/  STL.64 [R1+0x628], R6 ;  /* 0x0006280601007387 */ /* 0x0001e80000100a00 */
[----:B0-----:R-:W2:Y:S04]  /*2e790*/  LDL.LU.64 R6, [R1+0x31d8] ;  /* 0x0031d80001067983 */ /* 0x001ea80000300a00 */
[----:B------:R-:W2:Y:S04]  /*2e7a0*/  LDL.LU.64 R4, [R1+0x31d0] ;  /* 0x0031d00001047983 */ /* 0x000ea80000300a00 */
[----:B------:R-:W2:Y:S04]  /*2e7b0*/  LDL.LU.64 R44, [R1+0x31c8] ;  /* 0x0031c800012c7983 */ /* 0x000ea80000300a00 */
[----:B------:R-:W-:Y:S04]  /*2e7c0*/  STL.64 [R1+0x610], R56 ;  /* 0x0006103801007387 */ /* 0x000fe80000100a00 */
[----:B------:R0:W-:Y:S04]  /*2e7d0*/  STL.64 [R1+0x618], R58 ;  /* 0x0006183a01007387 */ /* 0x0001e80000100a00 */
[----:B0-----:R-:W4:Y:S04]  /*2e7e0*/  LDL.LU.64 R58, [R1+0x31c0] ;  /* 0x0031c000013a7983 */ /* 0x001f280000300a00 */
[----:B------:R-:W3:Y:S04]  /*2e7f0*/  LDL.LU.64 R56, [R1+0x31b8] ;  /* 0x0031b80001387983 */ /* 0x000ee80000300a00 */
[----:B------:R-:W-:Y:S01]  /*2e800*/  STL.64 [R1+0x3150], R32 ;  /* 0x0031502001007387 */ /* 0x000fe20000100a00 */
[----:B---3--:R-:W-:-:S15]  /*2e810*/  HMMA.16816.F32.BF16 R52, R16, R56, R52 ;  /* 0x000000381034723c */ /* 0x008fde0000041834 */
[----:B------:R-:W-:-:S08]  /*2e820*/  NOP ;  /* 0x0000000000007918 */ /* 0x000fd00000000000 */
[----:B------:R-:W-:Y:S04]  /*2e830*/  STL.64 [R1+0x600], R52 ;  /* 0x0006003401007387 */ /* 0x000fe80000100a00 */
[----:B------:R0:W-:Y:S04]  /*2e840*/  STL.64 [R1+0x608], R54 ;  /* 0x0006083601007387 */ /* 0x0001e80000100a00 */
[----:B0-----:R-:W3:Y:S04]  /*2e850*/  LDL.LU.64 R54, [R1+0x31b0] ;  /* 0x0031b00001367983 */ /* 0x001ee80000300a00 */
[----:B------:R-:W2:Y:S04]  /*2e860*/  LDL.LU.64 R52, [R1+0x31a8] ;  /* 0x0031a80001347983 */ /* 0x000ea80000300a00 */
[----:B----4-:R-:W-:Y:S04]  /*2e870*/  STL.64 [R1+0x3148], R58 ;  /* 0x0031483a01007387 */ /* 0x010fe80000100a00 */
[----:B------:R0:W-:Y:S04]  /*2e880*/  STL.64 [R1+0x3140], R56 ;  /* 0x0031403801007387 */ /* 0x0001e80000100a00 */
[----:B0-----:R-:W4:Y:S04]  /*2e890*/  LDL.LU.64 R56, [R1+0x580] ;  /* 0x0005800001387983 */ /* 0x001f280000300a00 */
[----:B------:R-:W4:Y:S01]  /*2e8a0*/  LDL.LU.64 R58, [R1+0x588] ;  /* 0x00058800013a7983 */ /* 0x000f220000300a00 */
[----:B--2---:R-:W-:-:S15]  /*2e8b0*/  HMMA.16816.F32.BF16 R48, R16, R52, R48 ;  /* 0x000000341030723c */ /* 0x004fde0000041830 */
[----:B------:R-:W-:-:S08]  /*2e8c0*/  NOP ;  /* 0x0000000000007918 */ /* 0x000fd00000000000 */
[----:B------:R0:W-:Y:S04]  /*2e8d0*/  STL.64 [R1+0x5f0], R48 ;  /* 0x0005f03001007387 */ /* 0x0001e80000100a00 */
[----:B------:R-:W-:Y:S04]  /*2e8e0*/  STL.64 [R1+0x5f8], R50 ;  /* 0x0005f83201007387 */ /* 0x000fe80000100a00 */
[----:B0-----:R-:W2:Y:S04]  /*2e8f0*/  LDL.LU.64 R48, [R1+0x31a0] ;  /* 0x0031a00001307983 */ /* 0x001ea80000300a00 */
[----:B---3--:R-:W-:Y:S04]  /*2e900*/  STL.64 [R1+0x3138], R54 ;  /* 0x0031383601007387 */ /* 0x008fe80000100a00 */
[----:B------:R0:W-:Y:S04]  /*2e910*/  STL.64 [R1+0x3130], R52 ;  /* 0x0031303401007387 */ /* 0x0001e80000100a00 */
[----:B0-----:R-:W3:Y:S04]  /*2e920*/  LDL.LU.64 R52, [R1+0x590] ;  /* 0x0005900001347983 */ /* 0x001ee80000300a00 */
[----:B------:R-:W3:Y:S01]  /*2e930*/  LDL.LU.64 R54, [R1+0x598] ;  /* 0x0005980001367983 */ /* 0x000ee20000300a00 */
[----:B------:R-:W-:-:S02]  /*2e940*/  IMAD.MOV.U32 R32, RZ, RZ, R43 ;  /* 0x000000ffff207224 */ /* 0x000fc400078e002b */
[----:B------:R-:W-:Y:S01]  /*2e950*/  IMAD.MOV.U32 R33, RZ, RZ, R42 ;  /* 0x000000ffff217224 */ /* 0x000fe200078e002a */
[----:B--2---:R-:W-:-:S15]  /*2e960*/  HMMA.16816.F32.BF16 R20, R16, R48, R20 ;  /* 0x000000301014723c */ /* 0x004fde0000041814 */
[----:B------:R-:W-:-:S08]  /*2e970*/  NOP ;  /* 0x0000000000007918 */ /* 0x000fd00000000000 */
[----:B------:R-:W-:Y:S04]  /*2e980*/  STL.64 [R1+0x5e0], R20 ;  /* 0x0005e01401007387 */ /* 0x000fe80000100a00 */
[----:B------:R0:W-:Y:S04]  /*2e990*/  STL.64 [R1+0x5e8], R22 ;  /* 0x0005e81601007387 */ /* 0x0001e80000100a00 */
[----:B0-----:R-:W2:Y:S04]  /*2e9a0*/  LDL.LU.64 R22, [R1+0x3198] ;  /* 0x0031980001167983 */ /* 0x001ea80000300a00 */
[----:B------:R-:W2:Y:S04]  /*2e9b0*/  LDL.LU.64 R20, [R1+0x3190] ;  /* 0x0031900001147983 */ /* 0x000ea80000300a00 */
[----:B------:R0:W-:Y:S04]  /*2e9c0*/  STL.64 [R1+0x3128], R48 ;  /* 0x0031283001007387 */ /* 0x0001e80000100a00 */
[----:B0-----:R-:W2:Y:S04]  /*2e9d0*/  LDL.LU.64 R48, [R1+0x520] ;  /* 0x0005200001307983 */ /* 0x001ea80000300a00 */
[----:B------:R-:W2:Y:S01]  /*2e9e0*/  LDL.LU.64 R50, [R1+0x528] ;  /* 0x0005280001327983 */ /* 0x000ea20000300a00 */
[----:B---3--:R-:W-:-:S15]  /*2e9f0*/  HMMA.16816.F32.BF16 R52, R16, R44, R52 ;  /* 0x0000002c1034723c */ /* 0x008fde0000041834 */
[----:B------:R-:W-:-:S08]  /*2ea00*/  NOP ;  /* 0x0000000000007918 */ /* 0x000fd00000000000 */
[----:B------:R-:W-:Y:S04]  /*2ea10*/  STL.64 [R1+0x5d0], R52 ;  /* 0x0005d03401007387 */ /* 0x000fe80000100a00 */
[----:B------:R-:W-:Y:S04]  /*2ea20*/  STL.64 [R1+0x5d8], R54 ;  /* 0x0005d83601007387 */ /* 0x000fe80000100a00 */
[----:B------:R-:W-:Y:S04]  /*2ea30*/  STL.64 [R1+0x3168], R32 ;  /* 0x0031682001007387 */ /* 0x000fe80000100a00 */
[----:B------:R4:W-:Y:S02]  /*2ea40*/  STL.64 [R1+0x3120], R44 ;  /* 0x0031202c01007387 */ /* 0x0009e40000100a00 */
[----:B----4-:R-:W-:Y:S01]  /*2ea50*/  HMMA.16816.F32.BF16 R44, R16, R4, R56 ;  /* 0x00000004102c723c */ /* 0x010fe20000041838 */
[----:B------:R-:W-:-:S02]  /*2ea60*/  IMAD.MOV.U32 R32, RZ, RZ, R39 ;  /* 0x000000ffff207224 */ /* 0x000fc400078e0027 */
[----:B------:R-:W-:-:S15]  /*2ea70*/  IMAD.MOV.U32 R33, RZ, RZ, R35 ;  /* 0x000000ffff217224 */ /* 0x000fde00078e0023 */
[----:B------:R-:W-:-:S05]  /*2ea80*/  NOP ;  /* 0x0000000000007918 */ /* 0x000fca0000000000 */
[----:B------:R-:W-:Y:S04]  /*2ea90*/  STL.64 [R1+0x5c0], R44 ;  /* 0x0005c02c01007387 */ /* 0x000fe80000100a00 */
[----:B------:R-:W-:Y:S04]  /*2eaa0*/  STL.64 [R1+0x5c8], R46 ;  /* 0x0005c82e01007387 */ /* 0x000fe80000100a00 */
[----:B------:R-:W3:Y:S04]  /*2eab0*/  LDL.LU.64 R56, [R1+0xcd0] ;  /* 0x000cd00001387983 */ /* 0x000ee80000300a00 */
[----:B------:R-:W3:Y:S04]  /*2eac0*/  LDL.LU.64 R58, [R1+0xcd8] ;  /* 0x000cd800013a7983 */ /* 0x000ee80000300a00 */
[----:B------:R-:W4:Y:S04]  /*2ead0*/  LDL.LU.64 R52, [R1+0xc50] ;  /* 0x000c500001347983 */ /* 0x000f280000300a00 */
[----:B------:R-:W4:Y:S04]  /*2eae0*/  LDL.LU.64 R54, [R1+0xc58] ;  /* 0x000c580001367983 */ /* 0x000f280000300a00 */
[----:B------:R-:W-:Y:S04]  /*2eaf0*/  STL.64 [R1+0x3180], R32 ;  /* 0x0031802001007387 */ /* 0x000fe80000100a00 */
[----:B------:R-:W-:Y:S04]  /*2eb00*/  STL.64 [R1+0x3118], R6 ;  /* 0x0031180601007387 */ /* 0x000fe80000100a00 */
[----:B------:R0:W-:Y:S04]  /*2eb10*/  STL.64 [R1+0x3110], R4 ;  /* 0x0031100401007387 */ /* 0x0001e80000100a00 */
[----:B0-----:R-:W4:Y:S04]  /*2eb20*/  LDL.LU.64 R4, [R1+0x210] ;  /* 0x0002100001047983 */ /* 0x001f280000300a00 */
[----:B------:R-:W4:Y:S01]  /*2eb30*/  LDL.LU.64 R6, [R1+0x218] ;  /* 0x0002180001067983 */ /* 0x000f220000300a00 */
[----:B--2---:R-:W-:Y:S03]  /*2eb40*/  HMMA.16816.F32.BF16 R44, R16, R8, R48 ;  /* 0x00000008102c723c */ /* 0x004fe60000041830 */
[----:B------:R-:W2:Y:S04]  /*2eb50*/  LDL.LU.64 R48, [R1+0xb90] ;  /* 0x000b900001307983 */ /* 0x000ea80000300a00 */
[----:B------:R-:W2:-:S15]  /*2eb60*/  LDL.LU.64 R50, [R1+0xb98] ;  /* 0x000b980001327983 */ /* 0x000e9e0000300a00 */
[----:B------:R-:W-:-:S01]  /*2eb70*/  NOP ;  /* 0x0000000000007918 */ /* 0x000fc20000000000 */
[----:B------:R0:W-:Y:S04]  /*2eb80*/  STL.64 [R1+0x5b0], R44 ;  /* 0x0005b02c01007387 */ /* 0x0001e80000100a00 */
[----:B------:R1:W-:Y:S04]  /*2eb90*/  STL.64 [R1+0x5b8], R46 ;  /* 0x0005b82e01007387 */ /* 0x0003e80000100a00 */
[----:B0-----:R-:W2:Y:S04]  /*2eba0*/  LDL.LU.64 R44, [R1+0xb20] ;  /* 0x000b2000012c7983 */ /* 0x001ea80000300a00 */
[----:B-1----:R-:W2:Y:S04]  /*2ebb0*/  LDL.LU.64 R46, [R1+0xb28] ;  /* 0x000b2800012e7983 */ /* 0x002ea80000300a00 */
[----:B------:R-:W-:Y:S04]  /*2ebc0*/  STL.64 [R1+0x3160], R10 ;  /* 0x0031600a01007387 */ /* 0x000fe80000100a00 */
[----:B------:R3:W-:Y:S04]  /*2ebd0*/  STL.64 [R1+0x3158], R8 ;  /* 0x0031580801007387 */ /* 0x0007e80000100a00 */
[----:B------:R-:W-:Y:S04]  /*2ebe0*/  STL.64 [R1+0x3178], R14 ;  /* 0x0031780e01007387 */ /* 0x000fe80000100a00 */
[----:B------:R-:W-:Y:S01]  /*2ebf0*/  STL.64 [R1+0x3170], R12 ;  /* 0x0031700c01007387 */ /* 0x000fe20000100a00 */
[----:B---3--:R-:W-:Y:S06]  /*2ec00*/  HMMA.16816.F32.BF16 R8, R20, R40, R56 ;  /* 0x000000281408723c */ /* 0x008fec0000041838 */
[----:B----4-:R-:W-:Y:S01]  /*2ec10*/  HMMA.16816.F32.BF16 R4, R16, R12, R4 ;  /* 0x0000000c1004723c */ /* 0x010fe20000041804 */
[----:B------:R-:W0:-:S15]  /*2ec20*/  LDSM.16.MT88.4 R16, [R34+UR4+0x80] ;  /* 0x000080042210783b */ /* 0x000e1e0008004200 */
[----:B------:R-:W-:-:S07]  /*2ec30*/  NOP ;  /* 0x0000000000007918 */ /* 0x000fce0000000000 */
[----:B------:R1:W-:Y:S04]  /*2ec40*/  STL.64 [R1+0x250], R4 ;  /* 0x0002500401007387 */ /* 0x0003e80000100a00 */
[----:B------:R3:W-:Y:S04]  /*2ec50*/  STL.64 [R1+0x258], R6 ;  /* 0x0002580601007387 */ /* 0x0007e80000100a00 */
[----:B-1----:R-:W4:Y:S04]  /*2ec60*/  LDL.LU.64 R4, [R1+0xaa0] ;  /* 0x000aa00001047983 */ /* 0x002f280000300a00 */
[----:B---3--:R-:W4:Y:S04]  /*2ec70*/  LDL.LU.64 R6, [R1+0xaa8] ;  /* 0x000aa80001067983 */ /* 0x008f280000300a00 */
[----:B------:R-:W-:Y:S04]  /*2ec80*/  STL.64 [R1+0x90], R8 ;  /* 0x0000900801007387 */ /* 0x000fe80000100a00 */
[----:B------:R1:W-:Y:S02]  /*2ec90*/  STL.64 [R1+0x98], R10 ;  /* 0x0000980a01007387 */ /* 0x0003e40000100a00 */
[----:B-1----:R-:W-:Y:S02]  /*2eca0*/  HMMA.16816.F32.BF16 R8, R20, R36, R52 ;  /* 0x000000241408723c */ /* 0x002fe40000041834 */
[----:B------:R-:W-:Y:S04]  /*2ecb0*/  STL.64 [R1+0x3188], R40 ;  /* 0x0031882801007387 */ /* 0x000fe80000100a00 */
[----:B0-----:R-:W-:-:S15]  /*2ecc0*/  STL.64 [R1+0x30a0], R18 ;  /* 0x0030a01201007387 */ /* 0x001fde0000100a00 */
[----:B------:R-:W-:-:S02]  /*2ecd0*/  NOP ;  /* 0x0000000000007918 */ /* 0x000fc40000000000 */
[----:B------:R-:W-:Y:S04]  /*2ece0*/  STL.64 [R1+0x80], R8 ;  /* 0x0000800801007387 */ /* 0x000fe80000100a00 */
[----:B------:R-:W-:Y:S04]  /*2ecf0*/  STL.64 [R1+0x88], R10 ;  /* 0x0000880a01007387 */ /* 0x000fe80000100a00 */
[----:B------:R0:W-:Y:S04]  /*2ed00*/  STL.64 [R1+0x3098], R16 ;  /* 0x0030981001007387 */ /* 0x0001e80000100a00 */
[----:B0-----:R-:W3:Y:S04]  /*2ed10*/  LDL.64 R16, [R1+0x110] ;  /* 0x0001100001107983 */ /* 0x001ee80000100a00 */
[----:B------:R-:W3:Y:S01]  /*2ed20*/  LDL.LU.64 R40, [R1+0xa20] ;  /* 0x000a200001287983 */ /* 0x000ee20000300a00 */
[----:B--2---:R-:W-:-:S15]  /*2ed30*/  HMMA.16816.F32.BF16 R12, R20, R24, R48 ;  /* 0x00000018140c723c */ /* 0x004fde0000041830 */
[----:B------:R-:W-:-:S08]  /*2ed40*/  NOP ;  /* 0x0000000000007918 */ /* 0x000fd00000000000 */
[----:B------:R0:W-:Y:S04]  /*2ed50*/  STL.64 [R1+0x70], R12 ;  /* 0x0000700c01007387 */ /* 0x0001e80000100a00 */
[----:B------:R1:W-:Y:S04]  /*2ed60*/  STL.64 [R1+0x78], R14 ;  /* 0x0000780e01007387 */ /* 0x0003e80000100a00 */
[----:B------:R-:W2:Y:S01]  /*2ed70*/  LDL.LU.64 R42, [R1+0xa28] ;  /* 0x000a2800012a7983 */ /* 0x000ea20000300a00 */
[----:B------:R-:W-:Y:S02]  /*2ed80*/  IMAD.MOV.U32 R32, RZ, RZ, R31 ;  /* 0x000000ffff207224 */ /* 0x000fe400078e001f */
[----:B------:R-:W-:-:S02]  /*2ed90*/  IMAD.MOV.U32 R33, RZ, RZ, R30 ;  /* 0x000000ffff217224 */ /* 0x000fc400078e001e */
[----:B------:R-:W-:Y:S02]  /*2eda0*/  IMAD.MOV.U32 R19, RZ, RZ, R28 ;  /* 0x000000ffff137224 */ /* 0x000fe400078e001c */
[----:B------:R-:W-:Y:S01]  /*2edb0*/  IMAD.MOV.U32 R18, RZ, RZ, R29 ;  /* 0x000000ffff127224 */ /* 0x000fe200078e001d */
[C---:B----4-:R-:W-:Y:S06]  /*2edc0*/  HMMA.16816.F32.BF16 R4, R20.reuse, R28, R4 ;  /* 0x0000001c1404723c */ /* 0x050fec0000041804 */
[----:B---3--:R-:W-:-:S15]  /*2edd0*/  HMMA.16816.F32.BF16 R8, R20, R16, R44 ;  /* 0x000000101408723c */ /* 0x008fde000004182c */
[----:B------:R-:W-:-:S08]  /*2ede0*/  NOP ;  /* 0x0000000000007918 */ /* 0x000fd00000000000 */
[----:B------:R3:W-:Y:S04]  /*2edf0*/  STL.64 [R1+0x60], R8 ;  /* 0x0000600801007387 */ /* 0x0007e80000100a00 */
[----:B------:R4:W-:Y:S04]  /*2ee00*/  STL.64 [R1+0x68], R10 ;  /* 0x0000680a01007387 */ /* 0x0009e80000100a00 */
[----:B0-----:R-:W2:Y:S04]  /*2ee10*/  LDL.LU.64 R12, [R1+0x9a0] ;  /* 0x0009a000010c7983 */ /* 0x001ea80000300a00 */
[----:B-1----:R-:W2:Y:S04]  /*2ee20*/  LDL.LU.64 R14, [R1+0x9a8] ;  /* 0x0009a800010e7983 */ /* 0x002ea80000300a00 */
[----:B---3--:R-:W3:Y:S04]  /*2ee30*/  LDL.LU.64 R8, [R1+0x920] ;  /* 0x0009200001087983 */ /* 0x008ee80000300a00 */
[----:B----4-:R-:W3:Y:S04]  /*2ee40*/  LDL.LU.64 R10, [R1+0x928] ;  /* 0x00092800010a7983 */ /* 0x010ee80000300a00 */
[----:B------:R-:W4:Y:S04]  /*2ee50*/  LDL.LU.64 R56, [R1+0x770] ;  /* 0x0007700001387983 */ /* 0x000f280000300a00 */
[----:B------:R-:W4:Y:S04]  /*2ee60*/  LDL.LU.64 R58, [R1+0x778] ;  /* 0x00077800013a7983 */ /* 0x000f280000300a00 */
[----:B------:R0:W-:Y:S04]  /*2ee70*/  STL.64 [R1+0x50], R4 ;  /* 0x0000500401007387 */ /* 0x0001e80000100a00 */
[----:B------:R1:W-:Y:S04]  /*2ee80*/  STL.64 [R1+0x58], R6 ;  /* 0x0000580601007387 */ /* 0x0003e80000100a00 */
[----:B------:R-:W4:Y:S04]  /*2ee90*/  LDL.LU.64 R52, [R1+0x390] ;  /* 0x0003900001347983 */ /* 0x000f280000300a00 */
[----:B------:R-:W4:Y:S04]  /*2eea0*/  LDL.LU.64 R54, [R1+0x398] ;  /* 0x0003980001367983 */ /* 0x000f280000300a00 */
[----:B------:R-:W4:Y:S04]  /*2eeb0*/  LDL.LU.64 R48, [R1+0x380] ;  /* 0x0003800001307983 */ /* 0x000f280000300a00 */
[----:B------:R-:W4:Y:S04]  /*2eec0*/  LDL.LU.64 R50, [R1+0x388] ;  /* 0x0003880001327983 */ /* 0x000f280000300a00 */
[----:B------:R-:W4:Y:S04]  /*2eed0*/  LDL.LU.64 R44, [R1+0x360] ;  /* 0x00036000012c7983 */ /* 0x000f280000300a00 */
[----:B------:R-:W4:Y:S04]  /*2eee0*/  LDL.LU.64 R46, [R1+0x368] ;  /* 0x00036800012e7983 */ /* 0x000f280000300a00 */
[----:B0-----:R-:W4:Y:S04]  /*2eef0*/  LDL.LU.64 R4, [R1+0x350] ;  /* 0x0003500001047983 */ /* 0x001f280000300a00 */
[----:B-1----:R-:W4:Y:S04]  /*2ef00*/  LDL.LU.64 R6, [R1+0x358] ;  /* 0x0003580001067983 */ /* 0x002f280000300a00 */
[----:B------:R-:W4:Y:S04]  /*2ef10*/  LDL.LU.64 R28, [R1+0x340] ;  /* 0x00034000011c7983 */ /* 0x000f280000300a00 */
[----:B------:R-:W4:Y:S01]  /*2ef20*/  LDL.LU.64 R30, [R1+0x348] ;  /* 0x00034800011e7983 */ /* 0x000f220000300a00 */
[----:B--2---:R-:W-:Y:S03]  /*2ef30*/  HMMA.16816.F32.BF16 R32, R20, R32, R40 ;  /* 0x000000201420723c */ /* 0x004fe60000041828 */
[----:B------:R-:W2:-:S15]  /*2ef40*/  LDL.LU.64 R40, [R1+0x3188] ;  /* 0x0031880001287983 */ /* 0x000e9e0000300a00 */
[----:B------:R-:W-:-:S05]  /*2ef50*/  NOP ;  /* 0x0000000000007918 */ /* 0x000fca0000000000 */
[----:B------:R0:W-:Y:S04]  /*2ef60*/  STL.64 [R1+0x40], R32 ;  /* 0x0000402001007387 */ /* 0x0001e80000100a00 */
[----:B------:R1:W-:Y:S04]  /*2ef70*/  STL.64 [R1+0x48], R34 ;  /* 0x0000482201007387 */ /* 0x0003e80000100a00 */
[----:B0-----:R-:W1:Y:S02]  /*2ef80*/  LDL.LU.64 R32, [R1+0x3180] ;  /* 0x0031800001207983 */ /* 0x001e640000300a00 */
[----:B-1----:R-:W-:Y:S02]  /*2ef90*/  HMMA.16816.F32.BF16 R32, R20, R32, R12 ;  /* 0x000000201420723c */ /* 0x002fe4000004180c */
[----:B------:R-:W2:Y:S04]  /*2efa0*/  LDL.LU.64 R14, [R1+0x3178] ;  /* 0x00317800010e7983 */ /* 0x000ea80000300a00 */
[----:B------:R-:W2:-:S15]  /*2efb0*/  LDL.LU.64 R12, [R1+0x3170] ;  /* 0x00317000010c7983 */ /* 0x000e9e0000300a00 */
[----:B------:R-:W-:-:S02]  /*2efc0*/  NOP ;  /* 0x0000000000007918 */ /* 0x000fc40000000000 */
[----:B------:R0:W-:Y:S04]  /*2efd0*/  STL.64 [R1+0x30], R32 ;  /* 0x0000302001007387 */ /* 0x0001e80000100a00 */
[----:B------:R3:W-:Y:S04]  /*2efe0*/  STL.64 [R1+0x38], R34 ;  /* 0x0000382201007387 */ /* 0x0007e80000100a00 */
[----:B0-----:R-:W3:Y:S02]  /*2eff0*/  LDL.LU.64 R32, [R1+0x3168] ;  /* 0x0031680001207983 */ /* 0x001ee40000300a00 */
[----:B---3--:R-:W-:Y:S02]  /*2f000*/  HMMA.16816.F32.BF16 R32, R20, R32, R8 ;  /* 0x000000201420723c */ /* 0x008fe40000041808 */
[----:B------:R-:W3:Y:S04]  /*2f010*/  LDL.LU.64 R10, [R1+0x3160] ;  /* 0x00316000010a7983 */ /* 0x000ee80000300a00 */
[----:B------:R-:W3:-:S15]  /*2f020*/  LDL.LU.64 R8, [R1+0x3158] ;  /* 0x0031580001087983 */ /* 0x000ede0000300a00 */
[----:B------:R-:W-:-:S02]  /*2f030*/  NOP ;  /* 0x0000000000007918 */ /* 0x000fc40000000000 */
[----:B------:R0:W-:Y:S04]  /*2f040*/  STL.64 [R1+0x410], R32 ;  /* 0x0004102001007387 */ /* 0x0001e80000100a00 */
[----:B------:R4:W-:Y:S04]  /*2f050*/  STL.64 [R1+0x418], R34 ;  /* 0x0004182201007387 */ /* 0x0009e80000100a00 */
[----:B0-----:R-:W4:Y:S02]  /*2f060*/  LDL.LU.64 R32, [R1+0x3150] ;  /* 0x0031500001207983 */ /* 0x001f240000300a00 */
[----:B----4-:R-:W-:Y:S02]  /*2f070*/  HMMA.16816.F32.BF16 R32, R20, R32, R56 ;  /* 0x000000201420723c */ /* 0x010fe40000041838 */
[----:B------:R-:W4:Y:S04]  /*2f080*/  LDL.LU.64 R58, [R1+0x3148] ;  /* 0x00314800013a7983 */ /* 0x000f280000300a00 */
[----:B------:R-:W2:-:S15]  /*2f090*/  LDL.LU.64 R56, [R1+0x3140] ;  /* 0x0031400001387983 */ /* 0x000e9e0000300a00 */
[----:B------:R-:W-:-:S02]  /*2f0a0*/  NOP ;  /* 0x0000000000007918 */ /* 0x000fc40000000000 */
[----:B------:R0:W-:Y:S04]  /*2f0b0*/  STL.64 [R1+0x400], R32 ;  /* 0x0004002001007387 */ /* 0x0001e80000100a00 */
[----:B------:R1:W-:Y:S04]  /*2f0c0*/  STL.64 [R1+0x408], R34 ;  /* 0x0004082201007387 */ /* 0x0003e80000100a00 */
[----:B0-----:R-:W3:Y:S04]  /*2f0d0*/  LDL.LU.64 R32, [R1+0x180] ;  /* 0x0001800001207983 */ /* 0x001ee80000300a00 */
[----:B-1----:R-:W3:Y:S01]  /*2f0e0*/  LDL.LU.64 R34, [R1+0x188] ;  /* 0x0001880001227983 */ /* 0x002ee20000300a00 */
[----:B--2---:R-:W-:-:S15]  /*2f0f0*/  HMMA.16816.F32.BF16 R52, R20, R56, R52 ;  /* 0x000000381434723c */ /* 0x004fde0000041834 */
[----:B------:R-:W-:-:S08]  /*2f100*/  NOP ;  /* 0x0000000000007918 */ /* 0x000fd00000000000 */
[----:B------:R-:W-:Y:S04]  /*2f110*/  STL.64 [R1+0x3f0], R52 ;  /* 0x0003f03401007387 */ /* 0x000fe80000100a00 */
[----:B------:R0:W-:Y:S04]  /*2f120*/  STL.64 [R1+0x3f8], R54 ;  /* 0x0003f83601007387 */ /* 0x0001e80000100a00 */
[----:B0-----:R-:W2:Y:S04]  /*2f130*/  LDL.LU.64 R54, [R1+0x3138] ;  /* 0x0031380001367983 */ /* 0x001ea80000300a00 */
[----:B------:R-:W4:Y:S04]  /*2f140*/  LDL.LU.64 R52, [R1+0x3130] ;  /* 0x0031300001347983 */ /* 0x000f280000300a00 */
[----:B------:R-:W-:Y:S01]  /*2f150*/  STL.64 [R1+0x30a8], R56 ;  /* 0x0030a83801007387 */ /* 0x000fe20000100a00 */
[----:B----4-:R-:W-:-:S15]  /*2f160*/  HMMA.16816.F32.BF16 R48, R20, R52, R48 ;  /* 0x000000341430723c */ /* 0x010fde0000041830 */
[----:B------:R-:W-:-:S08]  /*2f170*/  NOP ;  /* 0x0000000000007918 */ /* 0x000fd00000000000 */
[----:B------:R0:W-:Y:S04]  /*2f180*/  STL.64 [R1+0x3e0], R48 ;  /* 0x0003e03001007387 */ /* 0x0001e80000100a00 */
[----:B------:R-:W-:Y:S04]  /*2f190*/  STL.64 [R1+0x3e8], R50 ;  /* 0x0003e83201007387 */ /* 0x000fe80000100a00 */
[----:B0-----:R-:W4:Y:S04]  /*2f1a0*/  LDL.LU.64 R48, [R1+0x3128] ;  /* 0x0031280001307983 */ /* 0x001f280000300a00 */
[----:B--2---:R-:W-:Y:S04]  /*2f1b0*/  STL [R1+0x30b8], R55 ;  /* 0x0030b83701007387 */ /* 0x004fe80000100800 */
[----:B------:R-:W-:Y:S01]  /*2f1c0*/  STL.64 [R1+0x30b0], R52 ;  /* 0x0030b03401007387 */ /* 0x000fe20000100a00 */
[----:B----4-:R-:W-:-:S15]  /*2f1d0*/  HMMA.16816.F32.BF16 R44, R20, R48, R44 ;  /* 0x00000030142c723c */ /* 0x010fde000004182c */
[----:B------:R-:W-:-:S08]  /*2f1e0*/  NOP ;  /* 0x0000000000007918 */ /* 0x000fd00000000000 */
[----:B------:R0:W-:Y:S04]  /*2f1f0*/  STL.64 [R1+0x3d0], R44 ;  /* 0x0003d02c01007387 */ /* 0x0001e80000100a00 */
[----:B------:R-:W-:Y:S04]  /*2f200*/  STL.64 [R1+0x3d8], R46 ;  /* 0x0003d82e01007387 */ /* 0x000fe80000100a00 */
[----:B0-----:R-:W2:Y:S04]  /*2f210*/  LDL.LU.64 R44, [R1+0x3120] ;  /* 0x00312000012c7983 */ /* 0x001ea80000300a00 */
[----:B------:R0:W-:Y:S04]  /*2f220*/  STL.64 [R1+0x30e0], R48 ;  /* 0x0030e03001007387 */ /* 0x0001e80000100a00 */
[----:B0-----:R-:W4:Y:S04]  /*2f230*/  LDL.LU.64 R48, [R1+0x220] ;  /* 0x0002200001307983 */ /* 0x001f280000300a00 */
[----:B------:R-:W4:Y:S01]  /*2f240*/  LDL.LU.64 R50, [R1+0x228] ;  /* 0x0002280001327983 */ /* 0x000f220000300a00 */
[----:B--2---:R-:W-:-:S15]  /*2f250*/  HMMA.16816.F32.BF16 R4, R20, R44, R4 ;  /* 0x0000002c1404723c */ /* 0x004fde0000041804 */
[----:B------:R-:W-:-:S08]  /*2f260*/  NOP ;  /* 0x0000000000007918 */ /* 0x000fd00000000000 */
[----:B------:R-:W-:Y:S04]  /*2f270*/  STL.64 [R1+0x3c0], R4 ;  /* 0x0003c00401007387 */ /* 0x000fe80000100a00 */
[----:B------:R0:W-:Y:S04]  /*2f280*/  STL.64 [R1+0x3c8], R6 ;  /* 0x0003c80601007387 */ /* 0x0001e80000100a00 */
[----:B0-----:R-:W2:Y:S04]  /*2f290*/  LDL.LU.64 R6, [R1+0x3118] ;  /* 0x0031180001067983 */ /* 0x001ea80000300a00 */
[----:B------:R-:W4:Y:S01]  /*2f2a0*/  LDL.LU.64 R4, [R1+0x3110] ;  /* 0x0031100001047983 */ /* 0x000f220000300a00 */
[C---:B---3--:R-:W-:Y:S06]  /*2f2b0*/  HMMA.16816.F32.BF16 R32, R20.reuse, R12, R32 ;  /* 0x0000000c1420723c */ /* 0x048fec0000041820 */
[----:B----4-:R-:W-:-:S15]  /*2f2c0*/  HMMA.16816.F32.BF16 R28, R20, R4, R28 ;  /* 0x00000004141c723c */ /* 0x010fde000004181c */
[----:B------:R-:W-:-:S08]  /*2f2d0*/  NOP ;  /* 0x0000000000007918 */ /* 0x000fd00000000000 */
[----:B------:R-:W-:Y:S04]  /*2f2e0*/  STL.64 [R1+0x3b0], R28 ;  /* 0x0003b01c01007387 */ /* 0x000fe80000100a00 */
[----:B------:R0:W-:Y:S01]  /*2f2f0*/  STL [R1+0x3b8], R30 ;  /* 0x0003b81e01007387 */ /* 0x0001e20000100800 */
[----:B------:R-:W-:-:S03]  /*2f300*/  IMAD.MOV.U32 R61, RZ, RZ, R31 ;  /* 0x000000ffff3d7224 */ /* 0x000fc600078e001f */
[----:B0-----:R-:W3:Y:S04]  /*2f310*/  LDL.LU.64 R30, [R1+0x3108] ;  /* 0x00310800011e7983 */ /* 0x001ee80000300a00 */
[----:B------:R-:W3:Y:S04]  /*2f320*/  LDL.LU.64 R28, [R1+0x3100] ;  /* 0x00310000011c7983 */ /* 0x000ee80000300a00 */
[----:B--2---:R-:W-:Y:S04]  /*2f330*/  STL.64 [R1+0x30c8], R6 ;  /* 0x0030c80601007387 */ /* 0x004fe80000100a00 */
[----:B------:R0:W-:Y:S02]  /*2f340*/  STL.64 [R1+0x30c0], R4 ;  /* 0x0030c00401007387 */ /* 0x0001e40000100a00 */
[----:B0-----:R-:W-:Y:S02]  /*2f350*/  HMMA.16816.F32.BF16 R4, R20, R8, R48 ;  /* 0x000000081404723c */ /* 0x001fe40000041830 */
[----:B------:R-:W-:Y:S04]  /*2f360*/  STL [R1+0x2d18], R61 ;  /* 0x002d183d01007387 */ /* 0x000fe80000100800 */
[----:B------:R-:W-:Y:S04]  /*2f370*/  STL.64 [R1+0x30d8], R10 ;  /* 0x0030d80a01007387 */ /* 0x000fe80000100a00 */
[----:B------:R0:W-:-:S13]  /*2f380*/  STL.64 [R1+0x30d0], R8 ;  /* 0x0030d00801007387 */ /* 0x0001da0000100a00 */
[----:B------:R-:W-:Y:S04]  /*2f390*/  STL.64 [R1+0x3a0], R4 ;  /* 0x0003a00401007387 */ /* 0x000fe80000100a00 */
[----:B------:R-:W-:Y:S04]  /*2f3a0*/  STL.64 [R1+0x3a8], R6 ;  /* 0x0003a80601007387 */ /* 0x000fe80000100a00 */
[----:B------:R-:W2:Y:S04]  /*2f3b0*/  LDL.LU.64 R20, [R1+0xca0] ;  /* 0x000ca00001147983 */ /* 0x000ea80000300a00 */
[----:B------:R-:W2:Y:S04]  /*2f3c0*/  LDL.LU.64 R22, [R1+0xca8] ;  /* 0x000ca80001167983 */ /* 0x000ea80000300a00 */
[----:B------:R-:W-:Y:S04]  /*2f3d0*/  STL.64 [R1+0x30f0], R14 ;  /* 0x0030f00e01007387 */ /* 0x000fe80000100a00 */
[----:B------:R1:W-:Y:S04]  /*2f3e0*/  STL.64 [R1+0x30e8], R12 ;  /* 0x0030e80c01007387 */ /* 0x0003e80000100a00 */
[----:B0-----:R-:W4:Y:S04]  /*2f3f0*/  LDL.64 R8, [R1+0xe0] ;  /* 0x0000e00001087983 */ /* 0x001f280000100a00 */
[----:B-1----:R-:W2:Y:S04]  /*2f400*/  LDL.64 R12, [R1+0xf0] ;  /* 0x0000f000010c7983 */ /* 0x002ea80000100a00 */
[----:B----4-:R0:W-:Y:S04]  /*2f410*/  STL.64 [R1+0x30f8], R8 ;  /* 0x0030f80801007387 */ /* 0x0101e80000100a00 */
[----:B0-----:R-:W3:Y:S04]  /*2f420*/  LDL.LU.64 R8, [R1+0xd20] ;  /* 0x000d200001087983 */ /* 0x001ee80000300a00 */
[----:B------:R-:W3:Y:S01]  /*2f430*/  LDL.LU.64 R10, [R1+0xd28] ;  /* 0x000d2800010a7983 */ /* 0x000ee20000300a00 */
[----:B------:R-:W-:-:S03]  /*2f440*/  SHF.L.U32 R43, R54, 0x1, RZ ;  /* 0x00000001362b7819 */ /* 0x000fc600000006ff */
[----:B------:R-:W4:Y:S04]  /*2f450*/  LDL.64 R4, [R1+0xd0] ;  /* 0x0000d00001047983 */ /* 0x000f280000100a00 */
[----:B------:R-:W4:Y:S01]  /*2f460*/  LDL.64 R56, [R1+0xc0] ;  /* 0x0000c00001387983 */ /* 0x000f220000100a00 */
[----:B------:R-:W-:-:S03]  /*2f470*/  LOP3.LUT R43, R58, 0x10, R43, 0x78, !PT ;  /* 0x000000103a2b7812 */ /* 0x000fc600078e782b */
[----:B------:R-:W-:Y:S04]  /*2f480*/  STL.64 [R1+0x2ca0], R34 ;  /* 0x002ca02201007387 */ /* 0x000fe80000100a00 */
[----:B------:R-:W-:Y:S04]  /*2f490*/  STL.64 [R1+0x2c98], R32 ;  /* 0x002c982001007387 */ /* 0x000fe80000100a00 */
[----:B------:R-:W4:Y:S01]  /*2f4a0*/  LDL.LU.64 R48, [R1+0xc30] ;  /* 0x000c300001307983 */ /* 0x000f220000300a00 */
[----:B------:R-:W-:-:S03]  /*2f4b0*/  LOP3.LUT R43, R43, 0x800, R59, 0xf8, !PT ;  /* 0x000008002b2b7812 */ /* 0x000fc600078ef83b */
[----:B------:R-:W4:Y:S04]  /*2f4c0*/  LDL.LU.64 R50, [R1+0xc38] ;  /* 0x000c380001327983 */ /* 0x000f280000300a00 */
[----:B------:R-:W4:Y:S04]  /*2f4d0*/  LDL.LU.64 R52, [R1+0xb70] ;  /* 0x000b700001347983 */ /* 0x000f280000300a00 */
[----:B------:R-:W4:Y:S01]  /*2f4e0*/  LDL.LU.64 R54, [R1+0xb78] ;  /* 0x000b780001367983 */ /* 0x000f220000300a00 */
[----:B------:R-:W-:Y:S01]  /*2f4f0*/  LOP3.LUT R43, R43, 0x60, RZ, 0x3c, !PT ;  /* 0x000000602b2b7812 */ /* 0x000fe200078e3cff */
[----:B---3--:R-:W-:-:S15]  /*2f500*/  HMMA.16816.F32.BF16 R8, R28, R40, R8 ;  /* 0x000000281c08723c */ /* 0x008fde0000041808 */
[----:B------:R-:W-:-:S08]  /*2f510*/  NOP ;  /* 0x0000000000007918 */ /* 0x000fd00000000000 */
[----:B------:R-:W-:Y:S04]  /*2f520*/  STL.64 [R1+0x240], R8 ;  /* 0x0002400801007387 */ /* 0x000fe80000100a00 */
[----:B------:R2:W-:Y:S02]  /*2f530*/  STL.64 [R1+0x248], R10 ;  /* 0x0002480a01007387 */ /* 0x0005e40000100a00 */
[----:B--2---:R-:W-:Y:S02]  /*2f540*/  HMMA.16816.F32.BF16 R8, R28, R36, R20 ;  /* 0x000000241c08723c */ /* 0x004fe40000041814 */
[----:B------:R-:W0:-:S15]  /*2f550*/  LDSM.16.MT88.4 R20, [R43+UR4] ;  /* 0x000000042b14783b */ /* 0x000e1e0008004200 */
[----:B------:R-:W-:-:S06]  /*2f560*/  NOP ;  /* 0x0000000000007918 */ /* 0x000fcc0000000000 */
[----:B------:R1:W-:Y:S04]  /*2f570*/  STL.64 [R1+0x230], R8 ;  /* 0x0002300801007387 */ /* 0x0003e80000100a00 */
[----:B------:R2:W-:Y:S01]  /*2f580*/  STL [R1+0x238], R10 ;  /* 0x0002380a01007387 */ /* 0x0005e20000100800 */
[----:B------:R-:W-:-:S03]  /*2f590*/  IMAD.MOV.U32 R61, RZ, RZ, R11 ;  /* 0x000000ffff3d7224 */ /* 0x000fc600078e000b */
[----:B-1----:R-:W3:Y:S04]  /*2f5a0*/  LDL.LU.64 R8, [R1+0xa70] ;  /* 0x000a700001087983 */ /* 0x002ee80000300a00 */
[----:B--2---:R-:W3:Y:S04]  /*2f5b0*/  LDL.LU.64 R10, [R1+0xa78] ;  /* 0x000a7800010a7983 */ /* 0x004ee80000300a00 */
[----:B0-----:R-:W-:Y:S04]  /*2f5c0*/  STL.64 [R1+0x3030], R22 ;  /* 0x0030301601007387 */ /* 0x001fe80000100a00 */
[----:B------:R0:W-:Y:S04]  /*2f5d0*/  STL.64 [R1+0x3028], R20 ;  /* 0x0030281401007387 */ /* 0x0001e80000100a00 */
[----:B0-----:R-:W2:Y:S04]  /*2f5e0*/  LDL.LU.64 R20, [R1+0xaf0] ;  /* 0x000af00001147983 */ /* 0x001ea80000300a00 */
[----:B------:R-:W2:Y:S01]  /*2f5f0*/  LDL.LU.64 R22, [R1+0xaf8] ;  /* 0x000af80001167983 */ /* 0x000ea20000300a00 */
[----:B----4-:R-:W-:Y:S01]  /*2f600*/  HMMA.16816.F32.BF16 R48, R28, R24, R48 ;  /* 0x000000181c30723c */ /* 0x010fe20000041830 */
[----:B------:R-:W-:-:S02]  /*2f610*/  IMAD.MOV.U32 R32, RZ, RZ, R19 ;  /* 0x000000ffff207224 */ /* 0x000fc400078e0013 */
[----:B------:R-:W-:-:S03]  /*2f620*/  IMAD.MOV.U32 R33, RZ, RZ, R18 ;  /* 0x000000ffff217224 */ /* 0x000fc600078e0012 */
[----:B------:R-:W-:Y:S06]  /*2f630*/  HMMA.16816.F32.BF16 R52, R28, R16, R52 ;  /* 0x000000101c34723c */ /* 0x000fec0000041834 */
[----:B------:R-:W-:Y:S02]  /*2f640*/  IMAD.MOV.U32 R47, RZ, RZ, R16 ;  /* 0x000000ffff2f7224 */ /* 0x000fe400078e0010 */
[----:B------:R-:W-:-:S09]  /*2f650*/  IMAD.MOV.U32 R46, RZ, RZ, R17 ;  /* 0x000000ffff2e7224 */ /* 0x000fd200078e0011 */
[----:B------:R0:W-:Y:S04]  /*2f660*/  STL.64 [R1+0x5a0], R48 ;  /* 0x0005a03001007387 */ /* 0x0001e80000100a00 */
[----:B------:R1:W-:Y:S04]  /*2f670*/  STL.64 [R1+0x5a8], R50 ;  /* 0x0005a83201007387 */ /* 0x0003e80000100a00 */
[----:B0-----:R-:W4:Y:S04]  /*2f680*/  LDL.LU.64 R48, [R1+0x9f0] ;  /* 0x0009f00001307983 */ /* 0x001f280000300a00 */
[----:B-1----:R-:W4:Y:S04]  /*2f690*/  LDL.LU.64 R50, [R1+0x9f8] ;  /* 0x0009f80001327983 */ /* 0x002f280000300a00 */
[----:B------:R0:W-:Y:S04]  /*2f6a0*/  STL.64 [R1+0x590], R52 ;  /* 0x0005903401007387 */ /* 0x0001e80000100a00 */
[----:B------:R1:W-:Y:S04]  /*2f6b0*/  STL.64 [R1+0x598], R54 ;  /* 0x0005983601007387 */ /* 0x0003e80000100a00 */
[----:B------:R-:W4:Y:S04]  /*2f6c0*/  LDL.LU.64 R16, [R1+0x980] ;  /* 0x0009800001107983 */ /* 0x000f280000300a00 */
[----:B------:R-:W4:Y:S04]  /*2f6d0*/  LDL.LU.64 R18, [R1+0x988] ;  /* 0x0009880001127983 */ /* 0x000f280000300a00 */
[----:B0-----:R-:W4:Y:S04]  /*2f6e0*/  LDL.LU.64 R52, [R1+0x900] ;  /* 0x0009000001347983 */ /* 0x001f280000300a00 */
[----:B-1----:R-:W4:Y:S01]  /*2f6f0*/  LDL.LU.64 R54, [R1+0x908] ;  /* 0x0009080001367983 */ /* 0x002f220000300a00 */
[C---:B---3--:R-:W-:Y:S06]  /*2f700*/  HMMA.16816.F32.BF16 R8, R28.reuse, R12, R8 ;  /* 0x0000000c1c08723c */ /* 0x048fec0000041808 */
[----:B--2---:R-:W-:-:S15]  /*2f710*/  HMMA.16816.F32.BF16 R20, R28, R32, R20 ;  /* 0x000000201c14723c */ /* 0x004fde0000041814 */
[----:B------:R-:W-:-:S08]  /*2f720*/  NOP ;  /* 0x0000000000007918 */ /* 0x000fd00000000000 */
[----:B------:R0:W-:Y:S04]  /*2f730*/  STL.64 [R1+0x580], R20 ;  /* 0x0005801401007387 */ /* 0x0001e80000100a00 */
[----:B------:R1:W-:Y:S04]  /*2f740*/  STL.64 [R1+0x588], R22 ;  /* 0x0005881601007387 */ /* 0x0003e80000100a00 */
[----:B0-----:R-:W2:Y:S04]  /*2f750*/  LDL.LU.64 R20, [R1+0x510] ;  /* 0x0005100001147983 */ /* 0x001ea80000300a00 */
[----:B-1----:R-:W2:Y:S04]  /*2f760*/  LDL.LU.64 R22, [R1+0x518] ;  /* 0x0005180001167983 */ /* 0x002ea80000300a00 */
[----:B------:R0:W-:Y:S04]  /*2f770*/  STL.64 [R1+0x3088], R32 ;  /* 0x0030882001007387 */ /* 0x0001e80000100a00 */
[----:B0-----:R-:W3:Y:S04]  /*2f780*/  LDL.LU.64 R32, [R1+0x760] ;  /* 0x0007600001207983 */ /* 0x001ee80000300a00 */
[----:B------:R-:W3:Y:S04]  /*2f790*/  LDL.LU.64 R34, [R1+0x768] ;  /* 0x0007680001227983 */ /* 0x000ee80000300a00 */
[----:B------:R0:W-:Y:S04]  /*2f7a0*/  STL.64 [R1+0x570], R8 ;  /* 0x0005700801007387 */ /* 0x0001e80000100a00 */
[----:B------:R-:W-:Y:S04]  /*2f7b0*/  STL.64 [R1+0x578], R10 ;  /* 0x0005780a01007387 */ /* 0x000fe80000100a00 */
[----:B0-----:R-:W2:Y:S01]  /*2f7c0*/  LDL.LU.64 R8, [R1+0x30f8] ;  /* 0x0030f80001087983 */ /* 0x001ea20000300a00 */
[C---:B----4-:R-:W-:Y:S06]  /*2f7d0*/  HMMA.16816.F32.BF16 R16, R28.reuse, R4, R16 ;  /* 0x000000041c10723c */ /* 0x050fec0000041810 */
[----:B------:R-:W-:Y:S01]  /*2f7e0*/  HMMA.16816.F32.BF16 R52, R28, R56, R52 ;  /* 0x000000381c34723c */ /* 0x000fe20000041834 */
[----:B------:R-:W-:-:S02]  /*2f7f0*/  IMAD.MOV.U32 R42, RZ, RZ, R12 ;  /* 0x000000ffff2a7224 */ /* 0x000fc400078e000c */
[----:B------:R-:W-:Y:S01]  /*2f800*/  IMAD.MOV.U32 R39, RZ, RZ, R13 ;  /* 0x000000ffff277224 */ /* 0x000fe200078e000d */
[----:B------:R-:W4:Y:S04]  /*2f810*/  LDL.LU.64 R14, [R1+0x30f0] ;  /* 0x0030f000010e7983 */ /* 0x000f280000300a00 */
[----:B------:R-:W4:Y:S01]  /*2f820*/  LDL.LU.64 R12, [R1+0x30e8] ;  /* 0x0030e800010c7983 */ /* 0x000f220000300a00 */
[----:B--2---:R-:W-:-:S15]  /*2f830*/  HMMA.16816.F32.BF16 R48, R28, R8, R48 ;  /* 0x000000081c30723c */ /* 0x004fde0000041830 */
[----:B------:R-:W-:-:S08]  /*2f840*/  NOP ;  /* 0x0000000000007918 */ /* 0x000fd00000000000 */
[----:B------:R0:W-:Y:S04]  /*2f850*/  STL.64 [R1+0x560], R48 ;  /* 0x0005603001007387 */ /* 0x0001e80000100a00 */
[----:B------:R1:W-:Y:S04]  /*2f860*/  STL.64 [R1+0x568], R50 ;  /* 0x0005683201007387 */ /* 0x0003e80000100a00 */
[----:B0-----:R-:W2:Y:S01]  /*2f870*/  LDL.LU.64 R48, [R1+0x30e0] ;  /* 0x0030e00001307983 */ /* 0x001ea20000300a00 */
[----:B-1----:R-:W-:Y:S02]  /*2f880*/  IMAD.MOV.U32 R51, RZ, RZ, R8 ;  /* 0x000000ffff337224 */ /* 0x002fe400078e0008 */
[----:B------:R-:W-:Y:S01]  /*2f890*/  IMAD.MOV.U32 R50, RZ, RZ, R9 ;  /* 0x000000ffff327224 */ /* 0x000fe200078e0009 */
[----:B------:R-:W4:Y:S04]  /*2f8a0*/  LDL.LU.64 R10, [R1+0x30d8] ;  /* 0x0030d800010a7983 */ /* 0x000f280000300a00 */
[----:B------:R-:W4:Y:S04]  /*2f8b0*/  LDL.LU.64 R8, [R1+0x30d0] ;  /* 0x0030d00001087983 */ /* 0x000f280000300a00 */
[----:B------:R0:W-:Y:S04]  /*2f8c0*/  STL.64 [R1+0x550], R16 ;  /* 0x0005501001007387 */ /* 0x0001e80000100a00 */
[----:B------:R1:W-:Y:S04]  /*2f8d0*/  STL.64 [R1+0x558], R18 ;  /* 0x0005581201007387 */ /* 0x0003e80000100a00 */
[----:B------:R-:W4:Y:S01]  /*2f8e0*/  LDL.LU.64 R6, [R1+0x30c8] ;  /* 0x0030c80001067983 */ /* 0x000f220000300a00 */
[----:B0-----:R-:W-:-:S02]  /*2f8f0*/  IMAD.MOV.U32 R17, RZ, RZ, R4 ;  /* 0x000000ffff117224 */ /* 0x001fc400078e0004 */
[----:B------:R-:W-:Y:S02]  /*2f900*/  IMAD.MOV.U32 R16, RZ, RZ, R5 ;  /* 0x000000ffff107224 */ /* 0x000fe400078e0005 */
[----:B------:R-:W4:Y:S04]  /*2f910*/  LDL.LU.64 R4, [R1+0x30c0] ;  /* 0x0030c00001047983 */ /* 0x000f280000300a00 */
[----:B------:R-:W-:Y:S04]  /*2f920*/  STL.64 [R1+0x540], R52 ;  /* 0x0005403401007387 */ /* 0x000fe80000100a00 */
[----:B------:R0:W-:Y:S01]  /*2f930*/  STL.64 [R1+0x548], R54 ;  /* 0x0005483601007387 */ /* 0x0001e20000100a00 */
[----:B-1----:R-:W-:-:S02]  /*2f940*/  IMAD.MOV.U32 R19, RZ, RZ, R56 ;  /* 0x000000ffff137224 */ /* 0x002fc400078e0038 */
[----:B------:R-:W-:Y:S01]  /*2f950*/  IMAD.MOV.U32 R18, RZ, RZ, R57 ;  /* 0x000000ffff127224 */ /* 0x000fe200078e0039 */
[----:B0-----:R-:W2:Y:S04]  /*2f960*/  LDL.LU R55, [R1+0x30b8] ;  /* 0x0030b80001377983 */ /* 0x001ea80000300800 */
[----:B------:R-:W4:Y:S04]  /*2f970*/  LDL.LU.64 R52, [R1+0x30b0] ;  /* 0x0030b00001347983 */ /* 0x000f280000300a00 */
[----:B------:R-:W3:Y:S02]  /*2f980*/  LDL.LU.64 R56, [R1+0x30a8] ;  /* 0x0030a80001387983 */ /* 0x000ee40000300a00 */
[C---:B---3--:R-:W-:Y:S06]  /*2f990*/  HMMA.16816.F32.BF16 R32, R28.reuse, R56, R32 ;  /* 0x000000381c20723c */ /* 0x048fec0000041820 */
[----:B----4-:R-:W-:Y:S01]  /*2f9a0*/  HMMA.16816.F32.BF16 R20, R28, R52, R20 ;  /* 0x000000341c14723c */ /* 0x010fe20000041814 */
[----:B------:R0:W-:Y:S02]  /*2f9b0*/  STL.64 [R1+0x3040], R56 ;  /* 0x0030403801007387 */ /* 0x0001e40000100a00 */
[----:B0-----:R-:W-:-:S02]  /*2f9c0*/  IMAD.MOV.U32 R56, RZ, RZ, R19 ;  /* 0x000000ffff387224 */ /* 0x001fc400078e0013 */
[----:B------:R-:W-:-:S12]  /*2f9d0*/  IMAD.MOV.U32 R57, RZ, RZ, R18 ;  /* 0x000000ffff397224 */ /* 0x000fd800078e0012 */
[----:B------:R-:W-:Y:S04]  /*2f9e0*/  STL.64 [R1+0x530], R32 ;  /* 0x0005302001007387 */ /* 0x000fe80000100a00 */
[----:B------:R-:W-:Y:S04]  /*2f9f0*/  STL.64 [R1+0x538], R34 ;  /* 0x0005382201007387 */ /* 0x000fe80000100a00 */
[----:B------:R0:W-:Y:S04]  /*2fa00*/  STL.64 [R1+0x3058], R56 ;  /* 0x0030583801007387 */ /* 0x0001e80000100a00 */
[----:B------:R1:W-:Y:S04]  /*2fa10*/  STL.64 [R1+0x520], R20 ;  /* 0x0005201401007387 */ /* 0x0003e80000100a00 */
[----:B------:R3:W-:Y:S01]  /*2fa20*/  STL.64 [R1+0x528], R22 ;  /* 0x0005281601007387 */ /* 0x0007e20000100a00 */
[----:B0-----:R-:W-:-:S02]  /*2fa30*/  IMAD.MOV.U32 R56, RZ, RZ, R17 ;  /* 0x000000ffff387224 */ /* 0x001fc400078e0011 */
[----:B------:R-:W-:Y:S02]  /*2fa40*/  IMAD.MOV.U32 R57, RZ, RZ, R16 ;  /* 0x000000ffff397224 */ /* 0x000fe400078e0010 */
[----:B------:R-:W4:Y:S04]  /*2fa50*/  LDL.LU.64 R16, [R1+0x4f0] ;  /* 0x0004f00001107983 */ /* 0x000f280000300a00 */
[----:B------:R-:W4:Y:S04]  /*2fa60*/  LDL.LU.64 R18, [R1+0x4f8] ;  /* 0x0004f80001127983 */ /* 0x000f280000300a00 */
[----:B------:R-:W4:Y:S04]  /*2fa70*/  LDL.LU.64 R32, [R1+0xce0] ;  /* 0x000ce00001207983 */ /* 0x000f280000300a00 */
[----:B------:R-:W4:Y:S04]  /*2fa80*/  LDL.LU.64 R34, [R1+0xce8] ;  /* 0x000ce80001227983 */ /* 0x000f280000300a00 */
[----:B-1----:R-:W4:Y:S04]  /*2fa90*/  LDL.LU.64 R20, [R1+0xc60] ;  /* 0x000c600001147983 */ /* 0x002f280000300a00 */
[----:B---3--:R-:W3:Y:S04]  /*2faa0*/  LDL.LU.64 R22, [R1+0xc68] ;  /* 0x000c680001167983 */ /* 0x008ee80000300a00 */
[----:B------:R0:W-:Y:S04]  /*2fab0*/  STL.64 [R1+0x3068], R56 ;  /* 0x0030683801007387 */ /* 0x0001e80000100a00 */
[----:B0-----:R-:W4:Y:S04]  /*2fac0*/  LDL.LU.64 R56, [R1+0x500] ;  /* 0x0005000001387983 */ /* 0x001f280000300a00 */
[----:B------:R-:W4:Y:S04]  /*2fad0*/  LDL.LU.64 R58, [R1+0x508] ;  /* 0x00050800013a7983 */ /* 0x000f280000300a00 */
[----:B--2---:R-:W-:Y:S04]  /*2fae0*/  STL [R1+0x3050], R55 ;  /* 0x0030503701007387 */ /* 0x004fe80000100800 */
[----:B------:R0:W-:Y:S04]  /*2faf0*/  STL.64 [R1+0x3048], R52 ;  /* 0x0030483401007387 */ /* 0x0001e80000100a00 */
[----:B0-----:R-:W2:Y:S04]  /*2fb00*/  LDL.LU.64 R52, [R1+0x190] ;  /* 0x0001900001347983 */ /* 0x001ea80000300a00 */
[----:B------:R-:W2:Y:S01]  /*2fb10*/  LDL.LU.64 R54, [R1+0x198] ;  /* 0x0001980001367983 */ /* 0x000ea20000300a00 */
[C---:B----4-:R-:W-:Y:S06]  /*2fb20*/  HMMA.16816.F32.BF16 R56, R28.reuse, R48, R56 ;  /* 0x000000301c38723c */ /* 0x050fec0000041838 */
[----:B------:R-:W-:-:S15]  /*2fb30*/  HMMA.16816.F32.BF16 R16, R28, R44, R16 ;  /* 0x0000002c1c10723c */ /* 0x000fde0000041810 */
[----:B------:R-:W-:-:S02]  /*2fb40*/  NOP ;  /* 0x0000000000007918 */ /* 0x000fc40000000000 */
[----:B------:R0:W-:Y:S04]  /*2fb50*/  STL.64 [R1+0x510], R56 ;  /* 0x0005103801007387 */ /* 0x0001e80000100a00 */
[----:B------:R-:W-:Y:S01]  /*2fb60*/  STL.64 [R1+0x518], R58 ;  /* 0x0005183a01007387 */ /* 0x000fe20000100a00 */
[----:B0-----:R-:W-:Y:S02]  /*2fb70*/  IMAD.MOV.U32 R56, RZ, RZ, R51 ;  /* 0x000000ffff387224 */ /* 0x001fe400078e0033 */
[----:B------:R-:W-:-:S05]  /*2fb80*/  IMAD.MOV.U32 R57, RZ, RZ, R50 ;  /* 0x000000ffff397224 */ /* 0x000fca00078e0032 */
[----:B------:R0:W-:Y:S04]  /*2fb90*/  STL.64 [R1+0x3080], R56 ;  /* 0x0030803801007387 */ /* 0x0001e80000100a00 */
[----:B0-----:R-:W4:Y:S04]  /*2fba0*/  LDL.LU.64 R56, [R1+0x320] ;  /* 0x0003200001387983 */ /* 0x001f280000300a00 */
[----:B------:R-:W4:Y:S04]  /*2fbb0*/  LDL.LU.64 R58, [R1+0x328] ;  /* 0x00032800013a7983 */ /* 0x000f280000300a00 */
[----:B------:R0:W-:Y:S02]  /*2fbc0*/  STL.64 [R1+0x3038], R48 ;  /* 0x0030383001007387 */ /* 0x0001e40000100a00 */
[----:B0-----:R-:W-:-:S02]  /*2fbd0*/  IMAD.MOV.U32 R48, RZ, RZ, R47 ;  /* 0x000000ffff307224 */ /* 0x001fc400078e002f */
[----:B------:R-:W-:-:S05]  /*2fbe0*/  IMAD.MOV.U32 R49, RZ, RZ, R46 ;  /* 0x000000ffff317224 */ /* 0x000fca00078e002e */
[----:B------:R0:W-:Y:S04]  /*2fbf0*/  STL.64 [R1+0x3090], R48 ;  /* 0x0030903001007387 */ /* 0x0001e80000100a00 */
[----:B0-----:R-:W3:Y:S04]  /*2fc00*/  LDL.LU.64 R48, [R1+0x330] ;  /* 0x0003300001307983 */ /* 0x001ee80000300a00 */
[----:B------:R-:W3:Y:S04]  /*2fc10*/  LDL.LU.64 R50, [R1+0x338] ;  /* 0x0003380001327983 */ /* 0x000ee80000300a00 */
[----:B------:R-:W-:Y:S04]  /*2fc20*/  STL.64 [R1+0x500], R16 ;  /* 0x0005001001007387 */ /* 0x000fe80000100a00 */
[----:B------:R0:W-:Y:S04]  /*2fc30*/  STL.64 [R1+0x508], R18 ;  /* 0x0005081201007387 */ /* 0x0001e80000100a00 */
[----:B0-----:R-:W2:Y:S04]  /*2fc40*/  LDL.LU.64 R18, [R1+0x30a0] ;  /* 0x0030a00001127983 */ /* 0x001ea80000300a00 */
[----:B------:R-:W2:Y:S04]  /*2fc50*/  LDL.LU.64 R16, [R1+0x3098] ;  /* 0x0030980001107983 */ /* 0x000ea80000300a00 */
[----:B------:R3:W-:Y:S04]  /*2fc60*/  STL.64 [R1+0x3060], R44 ;  /* 0x0030602c01007387 */ /* 0x0007e80000100a00 */
[----:B------:R-:W-:Y:S04]  /*2fc70*/  STL.64 [R1+0x3078], R6 ;  /* 0x0030780601007387 */ /* 0x000fe80000100a00 */
[----:B------:R4:W-:Y:S01]  /*2fc80*/  STL.64 [R1+0x3070], R4 ;  /* 0x0030700401007387 */ /* 0x0009e20000100a00 */
[C---:B---3--:R-:W-:Y:S06]  /*2fc90*/  HMMA.16816.F32.BF16 R44, R28.reuse, R4, R48 ;  /* 0x000000041c2c723c */ /* 0x048fec0000041830 */
[----:B----4-:R-:W-:-:S15]  /*2fca0*/  HMMA.16816.F32.BF16 R4, R28, R8, R56 ;  /* 0x000000081c04723c */ /* 0x010fde0000041838 */
[----:B------:R-:W-:-:S02]  /*2fcb0*/  NOP ;  /* 0x0000000000007918 */ /* 0x000fc40000000000 */
[----:B------:R-:W-:Y:S04]  /*2fcc0*/  STL.64 [R1+0x770], R44 ;  /* 0x0007702c01007387 */ /* 0x000fe80000100a00 */
[----:B------:R2:W-:Y:S02]  /*2fcd0*/  STL.64 [R1+0x778], R46 ;  /* 0x0007782e01007387 */ /* 0x0005e40000100a00 */
[----:B--2---:R-:W-:Y:S06]  /*2fce0*/  HMMA.16816.F32.BF16 R44, R28, R12, R52 ;  /* 0x0000000c1c2c723c */ /* 0x004fec0000041834 */
[----:B------:R-:W-:Y:S01]  /*2fcf0*/  HMMA.16816.F32.BF16 R28, R16, R40, R32 ;  /* 0x00000028101c723c */ /* 0x000fe20000041820 */
[----:B------:R-:W-:Y:S04]  /*2fd00*/  STL.64 [R1+0x760], R4 ;  /* 0x0007600401007387 */ /* 0x000fe80000100a00 */
[----:B------:R0:W-:-:S12]  /*2fd10*/  STL.64 [R1+0x768], R6 ;  /* 0x0007680601007387 */ /* 0x0001d80000100a00 */
[----:B------:R-:W-:Y:S04]  /*2fd20*/  STL.64 [R1+0x4f0], R44 ;  /* 0x0004f02c01007387 */ /* 0x000fe80000100a00 */
[----:B------:R-:W-:Y:S04]  /*2fd30*/  STL.64 [R1+0x4f8], R46 ;  /* 0x0004f82e01007387 */ /* 0x000fe80000100a00 */
[----:B------:R-:W2:Y:S04]  /*2fd40*/  LDL.LU.64 R48, [R1+0xc00] ;  /* 0x000c000001307983 */ /* 0x000ea80000300a00 */
[----:B------:R-:W-:Y:S04]  /*2fd50*/  STL.64 [R1+0x390], R28 ;  /* 0x0003901c01007387 */ /* 0x000fe80000100a00 */
[----:B------:R-:W-:Y:S04]  /*2fd60*/  STL.64 [R1+0x398], R30 ;  /* 0x0003981e01007387 */ /* 0x000fe80000100a00 */
[----:B------:R-:W2:Y:S04]  /*2fd70*/  LDL.LU.64 R50, [R1+0xc08] ;  /* 0x000c080001327983 */ /* 0x000ea80000300a00 */
[----:B------:R-:W1:Y:S01]  /*2fd80*/  LDSM.16.MT88.4 R28, [R43+UR4+0x80] ;  /* 0x000080042b1c783b */ /* 0x000e620008004200 */
[----:B0-----:R-:W-:-:S15]  /*2fd90*/  HMMA.16816.F32.BF16 R4, R16, R36, R20 ;  /* 0x000000241004723c */ /* 0x001fde0000041814 */
[----:B------:R-:W-:-:S08]  /*2fda0*/  NOP ;  /* 0x0000000000007918 */ /* 0x000fd00000000000 */
        /* <DEDUP_REMOVED lines=8> */
[----:B-1----:R-:W-:Y:S04]  /*2fe30*/  STL.64 [R1+0x2fc8], R30 ;  /* 0x002fc81e01007387 */ /* 0x002fe80000100a00 */
[----:B------:R-:W-:Y:S04]  /*2fe40*/  STL.64 [R1+0x2fc0], R28 ;  /* 0x002fc01c01007387 */ /* 0x000fe80000100a00 */
[----:B0-----:R-:W4:Y:S04]  /*2fe50*/  LDL.LU.64 R4, [R1+0x9b0] ;  /* 0x0009b00001047983 */ /* 0x001f280000300a00 */
[----:B---3--:R-:W3:Y:S04]  /*2fe60*/  LDL.LU.64 R6, [R1+0x9b8] ;  /* 0x0009b80001067983 */ /* 0x008ee80000300a00 */
[----:B------:R-:W3:Y:S04]  /*2fe70*/  LDL.LU.64 R44, [R1+0x930] ;  /* 0x00093000012c7983 */ /* 0x000ee80000300a00 */
[----:B------:R-:W3:Y:S04]  /*2fe80*/  LDL.LU.64 R46, [R1+0x938] ;  /* 0x00093800012e7983 */ /* 0x000ee80000300a00 */
[----:B------:R-:W3:Y:S04]  /*2fe90*/  LDL.LU.64 R52, [R1+0x8e0] ;  /* 0x0008e00001347983 */ /* 0x000ee80000300a00 */
[----:B------:R-:W3:Y:S01]  /*2fea0*/  LDL.LU.64 R54, [R1+0x8e8] ;  /* 0x0008e80001367983 */ /* 0x000ee20000300a00 */
[----:B--2---:R-:W-:-:S15]  /*2feb0*/  HMMA.16816.F32.BF16 R48, R16, R24, R48 ;  /* 0x000000181030723c */ /* 0x004fde0000041830 */
[----:B------:R-:W-:-:S08]  /*2fec0*/  NOP ;  /* 0x0000000000007918 */ /* 0x000fd00000000000 */
[----:B------:R0:W-:Y:S04]  /*2fed0*/  STL.64 [R1+0x370], R48 ;  /* 0x0003703001007387 */ /* 0x0001e80000100a00 */
[----:B------:R4:W-:Y:S04]  /*2fee0*/  STL.64 [R1+0x378], R50 ;  /* 0x0003783201007387 */ /* 0x0009e80000100a00 */
[----:B0-----:R-:W4:Y:S02]  /*2fef0*/  LDL.LU.64 R48, [R1+0x3090] ;  /* 0x0030900001307983 */ /* 0x001f240000300a00 */
[----:B----4-:R-:W-:Y:S02]  /*2ff00*/  HMMA.16816.F32.BF16 R48, R16, R48, R32 ;  /* 0x000000301030723c */ /* 0x010fe40000041820 */
[----:B------:R-:W2:-:S15]  /*2ff10*/  LDL.LU.64 R32, [R1+0x3088] ;  /* 0x0030880001207983 */ /* 0x000e9e0000300a00 */
[----:B------:R-:W-:-:S06]  /*2ff20*/  NOP ;  /* 0x0000000000007918 */ /* 0x000fcc0000000000 */
[----:B------:R0:W-:Y:S04]  /*2ff30*/  STL.64 [R1+0x360], R48 ;  /* 0x0003603001007387 */ /* 0x0001e80000100a00 */
[----:B------:R1:W-:Y:S04]  /*2ff40*/  STL.64 [R1+0x368], R50 ;  /* 0x0003683201007387 */ /* 0x0003e80000100a00 */
[----:B0-----:R-:W4:Y:S04]  /*2ff50*/  LDL.LU.64 R48, [R1+0x1e0] ;  /* 0x0001e00001307983 */ /* 0x001f280000300a00 */
[----:B-1----:R-:W4:Y:S01]  /*2ff60*/  LDL.LU.64 R50, [R1+0x1e8] ;  /* 0x0001e80001327983 */ /* 0x002f220000300a00 */
[----:B--2---:R-:W-:-:S15]  /*2ff70*/  HMMA.16816.F32.BF16 R56, R16, R32, R56 ;  /* 0x000000201038723c */ /* 0x004fde0000041838 */
[----:B------:R-:W-:-:S08]  /*2ff80*/  NOP ;  /* 0x0000000000007918 */ /* 0x000fd00000000000 */
[----:B------:R0:W-:Y:S04]  /*2ff90*/  STL.64 [R1+0x350], R56 ;  /* 0x0003503801007387 */ /* 0x0001e80000100a00 */
[----:B------:R-:W-:Y:S04]  /*2ffa0*/  STL.64 [R1+0x358], R58 ;  /* 0x0003583a01007387 */ /* 0x000fe80000100a00 */
[----:B0-----:R-:W3:Y:S01]  /*2ffb0*/  LDL.LU.64 R56, [R1+0x3080] ;  /* 0x0030800001387983 */ /* 0x001ee20000300a00 */
[----:B------:R-:W-:Y:S02]  /*2ffc0*/  IMAD.MOV.U32 R28, RZ, RZ, R42 ;  /* 0x000000ffff1c7224 */ /* 0x000fe400078e002a */
[----:B------:R-:W-:-:S07]  /*2ffd0*/  IMAD.MOV.U32 R29, RZ, RZ, R39 ;  /* 0x000000ffff1d7224 */ /* 0x000fce00078e0027 */
[----:B------:R-:W-:Y:S01]  /*2ffe0*/  HMMA.16816.F32.BF16 R20, R16, R28, R20 ;  /* 0x0000001c1014723c */ /* 0x000fe20000041814 */
[----:B------:R0:W-:Y:S04]  /*2fff0*/  STL.64 [R1+0x3020], R32 ;  /* 0x0030202001007387 */ /* 0x0001e80000100a00 */
[----:B0-----:R-:W2:Y:S04]  /*30000*/  LDL.LU.64 R32, [R1+0x1d0] ;  /* 0x0001d00001207983 */ /* 0x001ea80000300a00 */
[----:B------:R-:W2:-:S14]  /*30010*/  LDL.LU.64 R34, [R1+0x1d8] ;  /* 0x0001d80001227983 */ /* 0x000e9c0000300a00 */
[----:B------:R0:W-:Y:S04]  /*30020*/  STL.64 [R1+0x340], R20 ;  /* 0x0003401401007387 */ /* 0x0001e80000100a00 */
[----:B------:R1:W-:Y:S04]  /*30030*/  STL.64 [R1+0x348], R22 ;  /* 0x0003481601007387 */ /* 0x0003e80000100a00 */
[----:B0-----:R-:W2:Y:S04]  /*30040*/  LDL.LU.64 R20, [R1+0x1c0] ;  /* 0x0001c00001147983 */ /* 0x001ea80000300a00 */
[----:B-1----:R-:W2:Y:S04]  /*30050*/  LDL.LU.64 R22, [R1+0x1c8] ;  /* 0x0001c80001167983 */ /* 0x002ea80000300a00 */
[----:B------:R0:W-:Y:S04]  /*30060*/  STL.64 [R1+0x3018], R28 ;  /* 0x0030181c01007387 */ /* 0x0001e80000100a00 */
[----:B0-----:R-:W2:Y:S04]  /*30070*/  LDL.LU.64 R28, [R1+0x1f0] ;  /* 0x0001f000011c7983 */ /* 0x001ea80000300a00 */
[----:B------:R-:W2:Y:S01]  /*30080*/  LDL.LU.64 R30, [R1+0x1f8] ;  /* 0x0001f800011e7983 */ /* 0x000ea20000300a00 */
[----:B---3--:R-:W-:Y:S03]  /*30090*/  HMMA.16816.F32.BF16 R56, R16, R56, R4 ;  /* 0x000000381038723c */ /* 0x008fe60000041804 */
[----:B------:R-:W3:Y:S04]  /*300a0*/  LDL.LU.64 R6, [R1+0x3078] ;  /* 0x0030780001067983 */ /* 0x000ee80000300a00 */
[----:B------:R-:W3:-:S15]  /*300b0*/  LDL.LU.64 R4, [R1+0x3070] ;  /* 0x0030700001047983 */ /* 0x000ede0000300a00 */
[----:B------:R-:W-:-:S01]  /*300c0*/  NOP ;  /* 0x0000000000007918 */ /* 0x000fc20000000000 */
[----:B------:R0:W-:Y:S04]  /*300d0*/  STL.64 [R1+0x330], R56 ;  /* 0x0003303801007387 */ /* 0x0001e80000100a00 */
[----:B------:R1:W-:Y:S04]  /*300e0*/  STL.64 [R1+0x338], R58 ;  /* 0x0003383a01007387 */ /* 0x0003e80000100a00 */
[----:B0-----:R-:W1:Y:S02]  /*300f0*/  LDL.LU.64 R56, [R1+0x3068] ;  /* 0x0030680001387983 */ /* 0x001e640000300a00 */
[----:B-1----:R-:W-:Y:S02]  /*30100*/  HMMA.16816.F32.BF16 R56, R16, R56, R44 ;  /* 0x000000381038723c */ /* 0x002fe4000004182c */
[----:B------:R-:W3:-:S15]  /*30110*/  LDL.LU.64 R44, [R1+0x3060] ;  /* 0x00306000012c7983 */ /* 0x000ede0000300a00 */
[----:B------:R-:W-:-:S06]  /*30120*/  NOP ;  /* 0x0000000000007918 */ /* 0x000fcc0000000000 */
[----:B------:R0:W-:Y:S04]  /*30130*/  STL.64 [R1+0x320], R56 ;  /* 0x0003203801007387 */ /* 0x0001e80000100a00 */
[----:B------:R1:W-:Y:S04]  /*30140*/  STL.64 [R1+0x328], R58 ;  /* 0x0003283a01007387 */ /* 0x0003e80000100a00 */
[----:B0-----:R-:W1:Y:S02]  /*30150*/  LDL.LU.64 R56, [R1+0x3058] ;  /* 0x0030580001387983 */ /* 0x001e640000300a00 */
[----:B-1----:R-:W-:Y:S02]  /*30160*/  HMMA.16816.F32.BF16 R56, R16, R56, R52 ;  /* 0x000000381038723c */ /* 0x002fe40000041834 */
[----:B------:R-:W3:Y:S04]  /*30170*/  LDL.LU R55, [R1+0x3050] ;  /* 0x0030500001377983 */ /* 0x000ee80000300800 */
[----:B------:R-:W4:-:S15]  /*30180*/  LDL.LU.64 R52, [R1+0x3048] ;  /* 0x0030480001347983 */ /* 0x000f1e0000300a00 */
[----:B------:R-:W-:-:S02]  /*30190*/  NOP ;  /* 0x0000000000007918 */ /* 0x000fc40000000000 */
[----:B------:R0:W-:Y:S04]  /*301a0*/  STL.64 [R1+0x310], R56 ;  /* 0x0003103801007387 */ /* 0x0001e80000100a00 */
[----:B------:R-:W-:Y:S04]  /*301b0*/  STL.64 [R1+0x318], R58 ;  /* 0x0003183a01007387 */ /* 0x000fe80000100a00 */
[----:B0-----:R-:W2:Y:S01]  /*301c0*/  LDL.LU.64 R56, [R1+0x3040] ;  /* 0x0030400001387983 */ /* 0x001ea20000300a00 */
[C---:B----4-:R-:W-:Y:S06]  /*301d0*/  HMMA.16816.F32.BF16 R48, R16.reuse, R52, R48 ;  /* 0x000000341030723c */ /* 0x050fec0000041830 */
[----:B--2---:R-:W-:-:S15]  /*301e0*/  HMMA.16816.F32.BF16 R28, R16, R56, R28 ;  /* 0x00000038101c723c */ /* 0x004fde000004181c */
[----:B------:R-:W-:-:S08]  /*301f0*/  NOP ;  /* 0x0000000000007918 */ /* 0x000fd00000000000 */
[----:B------:R0:W-:Y:S04]  /*30200*/  STL.64 [R1+0x300], R28 ;  /* 0x0003001c01007387 */ /* 0x0001e80000100a00 */
[----:B------:R-:W-:Y:S01]  /*30210*/  STL.64 [R1+0x308], R30 ;  /* 0x0003081e01007387 */ /* 0x000fe20000100a00 */
[----:B0-----:R-:W-:Y:S02]  /*30220*/  IMAD.MOV.U32 R29, RZ, RZ, R56 ;  /* 0x000000ffff1d7224 */ /* 0x001fe400078e0038 */
[----:B------:R-:W-:Y:S02]  /*30230*/  IMAD.MOV.U32 R28, RZ, RZ, R57 ;  /* 0x000000ffff1c7224 */ /* 0x000fe400078e0039 */
[----:B------:R-:W2:Y:S04]  /*30240*/  LDL.LU.64 R56, [R1+0x1a0] ;  /* 0x0001a00001387983 */ /* 0x000ea80000300a00 */
[----:B------:R-:W2:Y:S04]  /*30250*/  LDL.LU.64 R58, [R1+0x1a8] ;  /* 0x0001a800013a7983 */ /* 0x000ea80000300a00 */
[----:B------:R0:W-:Y:S04]  /*30260*/  STL.64 [R1+0x2f0], R48 ;  /* 0x0002f03001007387 */ /* 0x0001e80000100a00 */
[----:B------:R-:W-:Y:S04]  /*30270*/  STL.64 [R1+0x2f8], R50 ;  /* 0x0002f83201007387 */ /* 0x000fe80000100a00 */
[----:B0-----:R-:W4:Y:S04]  /*30280*/  LDL.LU.64 R48, [R1+0x3038] ;  /* 0x0030380001307983 */ /* 0x001f280000300a00 */
[----:B------:R-:W-:Y:S01]  /*30290*/  STL.64 [R1+0x2ff8], R52 ;  /* 0x002ff83401007387 */ /* 0x000fe20000100a00 */
[C---:B---3--:R-:W-:Y:S06]  /*302a0*/  HMMA.16816.F32.BF16 R20, R16.reuse, R44, R20 ;  /* 0x0000002c1014723c */ /* 0x048fec0000041814 */
[----:B----4-:R-:W-:-:S15]  /*302b0*/  HMMA.16816.F32.BF16 R32, R16, R48, R32 ;  /* 0x000000301020723c */ /* 0x010fde0000041820 */
[----:B------:R-:W-:-:S08]  /*302c0*/  NOP ;  /* 0x0000000000007918 */ /* 0x000fd00000000000 */
[----:B------:R0:W-:Y:S04]  /*302d0*/  STL.64 [R1+0x2e0], R32 ;  /* 0x0002e02001007387 */ /* 0x0001e80000100a00 */
[----:B------:R1:W-:Y:S04]  /*302e0*/  STL.64 [R1+0x2e8], R34 ;  /* 0x0002e82201007387 */ /* 0x0003e80000100a00 */
[----:B0-----:R-:W3:Y:S04]  /*302f0*/  LDL.LU.64 R32, [R1+0x170] ;  /* 0x0001700001207983 */ /* 0x001ee80000300a00 */
[----:B-1----:R-:W3:Y:S04]  /*30300*/  LDL.LU.64 R34, [R1+0x178] ;  /* 0x0001780001227983 */ /* 0x002ee80000300a00 */
[----:B------:R0:W-:Y:S04]  /*30310*/  STL.64 [R1+0x3000], R48 ;  /* 0x0030003001007387 */ /* 0x0001e80000100a00 */
[----:B0-----:R-:W4:Y:S04]  /*30320*/  LDL.LU.64 R48, [R1+0x1b0] ;  /* 0x0001b00001307983 */ /* 0x001f280000300a00 */
[----:B------:R-:W4:Y:S04]  /*30330*/  LDL.LU.64 R50, [R1+0x1b8] ;  /* 0x0001b80001327983 */ /* 0x000f280000300a00 */
[----:B------:R-:W-:Y:S04]  /*30340*/  STL.64 [R1+0x2d0], R20 ;  /* 0x0002d01401007387 */ /* 0x000fe80000100a00 */
[----:B------:R0:W-:Y:S04]  /*30350*/  STL.64 [R1+0x2d8], R22 ;  /* 0x0002d81601007387 */ /* 0x0001e80000100a00 */
[----:B0-----:R-:W3:Y:S04]  /*30360*/  LDL.LU.64 R22, [R1+0x3030] ;  /* 0x0030300001167983 */ /* 0x001ee80000300a00 */
[----:B------:R-:W3:Y:S04]  /*30370*/  LDL.LU.64 R20, [R1+0x3028] ;  /* 0x0030280001147983 */ /* 0x000ee80000300a00 */
[----:B------:R0:W-:Y:S04]  /*30380*/  STL.64 [R1+0x2ff0], R44 ;  /* 0x002ff02c01007387 */ /* 0x0001e80000100a00 */
[----:B0-----:R-:W2:Y:S01]  /*30390*/  LDL.LU.64 R44, [R1+0xd0] ;  /* 0x0000d000012c7983 */ /* 0x001ea20000300a00 */
[----:B----4-:R-:W-:Y:S03]  /*303a0*/  HMMA.16816.F32.BF16 R48, R16, R4, R48 ;  /* 0x000000041030723c */ /* 0x010fe60000041830 */
[----:B--2---:R0:W-:-:S15]  /*303b0*/  STL.64 [R1+0x3010], R44 ;  /* 0x0030102c01007387 */ /* 0x0041de0000100a00 */
[----:B------:R-:W-:-:S05]  /*303c0*/  NOP ;  /* 0x0000000000007918 */ /* 0x000fca0000000000 */
[----:B------:R-:W-:Y:S04]  /*303d0*/  STL.64 [R1+0x2c0], R48 ;  /* 0x0002c03001007387 */ /* 0x000fe80000100a00 */
[----:B------:R-:W-:Y:S04]  /*303e0*/  STL.64 [R1+0x2c8], R50 ;  /* 0x0002c83201007387 */ /* 0x000fe80000100a00 */
[----:B0-----:R-:W2:Y:S04]  /*303f0*/  LDL.LU.64 R44, [R1+0xe0] ;  /* 0x0000e000012c7983 */ /* 0x001ea80000300a00 */
[----:B------:R-:W-:Y:S04]  /*30400*/  STL.64 [R1+0x2fe8], R6 ;  /* 0x002fe80601007387 */ /* 0x000fe80000100a00 */
[----:B------:R0:W-:Y:S04]  /*30410*/  STL.64 [R1+0x2fe0], R4 ;  /* 0x002fe00401007387 */ /* 0x0001e80000100a00 */
[----:B0-----:R-:W4:Y:S01]  /*30420*/  LDL.LU.64 R4, [R1+0xc0] ;  /* 0x0000c00001047983 */ /* 0x001f220000300a00 */
[C---:B------:R-:W-:Y:S06]  /*30430*/  HMMA.16816.F32.BF16 R48, R16.reuse, R8, R56 ;  /* 0x000000081030723c */ /* 0x040fec0000041838 */
[----:B---3--:R-:W-:Y:S01]  /*30440*/  HMMA.16816.F32.BF16 R56, R16, R12, R32 ;  /* 0x0000000c1038723c */ /* 0x008fe20000041820 */
[----:B------:R-:W-:Y:S01]  /*30450*/  MOV R52, R29 ;  /* 0x0000001d00347202 */ /* 0x000fe20000000f00 */
[----:B------:R-:W-:Y:S01]  /*30460*/  IMAD.MOV.U32 R53, RZ, RZ, R28 ;  /* 0x000000ffff357224 */ /* 0x000fe200078e001c */
[----:B----4-:R0:W-:-:S14]  /*30470*/  STL.64 [R1+0x3008], R4 ;  /* 0x0030080401007387 */ /* 0x0101dc0000100a00 */
[----:B------:R-:W-:Y:S04]  /*30480*/  STL.64 [R1+0x2b0], R48 ;  /* 0x0002b03001007387 */ /* 0x000fe80000100a00 */
[----:B------:R-:W-:Y:S04]  /*30490*/  STL.64 [R1+0x2b8], R50 ;  /* 0x0002b83201007387 */ /* 0x000fe80000100a00 */
[----:B0-----:R-:W3:Y:S04]  /*304a0*/  LDL.LU.64 R4, [R1+0xc80] ;  /* 0x000c800001047983 */ /* 0x001ee80000300a00 */
[----:B------:R-:W3:Y:S04]  /*304b0*/  LDL.LU.64 R6, [R1+0xc88] ;  /* 0x000c880001067983 */ /* 0x000ee80000300a00 */
[----:B------:R-:W-:Y:S04]  /*304c0*/  STL.64 [R1+0x2fd8], R10 ;  /* 0x002fd80a01007387 */ /* 0x000fe80000100a00 */
[----:B------:R0:W-:Y:S04]  /*304d0*/  STL.64 [R1+0x2fd0], R8 ;  /* 0x002fd00801007387 */ /* 0x0001e80000100a00 */
[----:B------:R-:W4:Y:S04]  /*304e0*/  LDL.LU.64 R16, [R1+0xd00] ;  /* 0x000d000001107983 */ /* 0x000f280000300a00 */
[----:B------:R-:W4:Y:S04]  /*304f0*/  LDL.LU.64 R18, [R1+0xd08] ;  /* 0x000d080001127983 */ /* 0x000f280000300a00 */
[----:B0-----:R-:W2:Y:S04]  /*30500*/  LDL.LU.64 R8, [R1+0xba0] ;  /* 0x000ba00001087983 */ /* 0x001ea80000300a00 */
[----:B------:R-:W2:Y:S04]  /*30510*/  LDL.LU.64 R10, [R1+0xba8] ;  /* 0x000ba800010a7983 */ /* 0x000ea80000300a00 */
[----:B------:R-:W2:Y:S04]  /*30520*/  LDL.LU.64 R32, [R1+0xb50] ;  /* 0x000b500001207983 */ /* 0x000ea80000300a00 */
[----:B------:R-:W2:Y:S04]  /*30530*/  LDL.LU.64 R34, [R1+0xb58] ;  /* 0x000b580001227983 */ /* 0x000ea80000300a00 */
[----:B------:R-:W2:Y:S04]  /*30540*/  LDL.LU.64 R28, [R1+0xad0] ;  /* 0x000ad000011c7983 */ /* 0x000ea80000300a00 */
[----:B------:R-:W2:Y:S04]  /*30550*/  LDL.LU.64 R30, [R1+0xad8] ;  /* 0x000ad800011e7983 */ /* 0x000ea80000300a00 */
[----:B------:R-:W2:Y:S04]  /*30560*/  LDL.LU.64 R48, [R1+0xa50] ;  /* 0x000a500001307983 */ /* 0x000ea80000300a00 */
[----:B------:R-:W2:Y:S04]  /*30570*/  LDL.LU.64 R50, [R1+0xa58] ;  /* 0x000a580001327983 */ /* 0x000ea80000300a00 */
[----:B------:R-:W-:Y:S04]  /*30580*/  STL.64 [R1+0x2b18], R58 ;  /* 0x002b183a01007387 */ /* 0x000fe80000100a00 */
[----:B------:R0:W-:Y:S04]  /*30590*/  STL.64 [R1+0x2b10], R56 ;  /* 0x002b103801007387 */ /* 0x0001e80000100a00 */
[----:B0-----:R-:W2:Y:S04]  /*305a0*/  LDL.LU.64 R56, [R1+0x110] ;  /* 0x0001100001387983 */ /* 0x001ea80000300a00 */
[----:B------:R-:W2:Y:S01]  /*305b0*/  LDL.64 R58, [R1+0x118] ;  /* 0x00011800013a7983 */ /* 0x000ea20000100a00 */
[----:B----4-:R-:W-:-:S15]  /*305c0*/  HMMA.16816.F32.BF16 R16, R20, R40, R16 ;  /* 0x000000281410723c */ /* 0x010fde0000041810 */
[----:B------:R-:W-:-:S08]  /*305d0*/  NOP ;  /* 0x0000000000007918 */ /* 0x000fd00000000000 */
[----:B------:R-:W-:Y:S04]  /*305e0*/  STL.64 [R1+0x220], R16 ;  /* 0x0002201001007387 */ /* 0x000fe80000100a00 */
[----:B------:R3:W-:Y:S02]  /*305f0*/  STL.64 [R1+0x228], R18 ;  /* 0x0002281201007387 */ /* 0x0007e40000100a00 */
[C---:B---3--:R-:W-:Y:S02]  /*30600*/  HMMA.16816.F32.BF16 R16, R20.reuse, R36, R4 ;  /* 0x000000241410723c */ /* 0x048fe40000041804 */
[----:B------:R-:W3:Y:S04]  /*30610*/  LDL.LU.64 R4, [R1+0x950] ;  /* 0x0009500001047983 */ /* 0x000ee80000300a00 */
[----:B------:R-:W3:Y:S01]  /*30620*/  LDL.LU.64 R6, [R1+0x958] ;  /* 0x0009580001067983 */ /* 0x000ee20000300a00 */
[----:B--2---:R-:W-:-:S15]  /*30630*/  HMMA.16816.F32.BF16 R8, R20, R24, R8 ;  /* 0x000000181408723c */ /* 0x004fde0000041808 */
[----:B------:R-:W-:-:S01]  /*30640*/  NOP ;  /* 0x0000000000007918 */ /* 0x000fc20000000000 */
[----:B------:R-:W-:Y:S04]  /*30650*/  STL.64 [R1+0x210], R16 ;  /* 0x0002101001007387 */ /* 0x000fe80000100a00 */
[----:B------:R-:W-:Y:S04]  /*30660*/  STL.64 [R1+0x218], R18 ;  /* 0x0002181201007387 */ /* 0x000fe80000100a00 */
[----:B------:R-:W0:Y:S01]  /*30670*/  LDSM.16.MT88.4 R16, [R55+UR4+0x1000] ;  /* 0x001000043710783b */ /* 0x000e220008004200 */
[C---:B------:R-:W-:Y:S03]  /*30680*/  HMMA.16816.F32.BF16 R32, R20.reuse, R56, R32 ;  /* 0x000000381420723c */ /* 0x040fe60000041820 */
[----:B------:R1:W-:Y:S04]  /*30690*/  STL.64 [R1+0x200], R8 ;  /* 0x0002000801007387 */ /* 0x0003e80000100a00 */
[----:B------:R2:W-:Y:S04]  /*306a0*/  STL.64 [R1+0x208], R10 ;  /* 0x0002080a01007387 */ /* 0x0005e80000100a00 */
[----:B-1----:R-:W4:Y:S04]  /*306b0*/  LDL.LU.64 R8, [R1+0x8f0] ;  /* 0x0008f00001087983 */ /* 0x002f280000300a00 */
[----:B--2---:R-:W4:Y:S04]  /*306c0*/  LDL.LU.64 R10, [R1+0x8f8] ;  /* 0x0008f800010a7983 */ /* 0x004f280000300a00 */
[----:B0-----:R-:W-:Y:S04]  /*306d0*/  STL.64 [R1+0x2f10], R18 ;  /* 0x002f101201007387 */ /* 0x001fe80000100a00 */
[----:B------:R0:W-:Y:S04]  /*306e0*/  STL.64 [R1+0x2f08], R16 ;  /* 0x002f081001007387 */ /* 0x0001e80000100a00 */
[----:B0-----:R-:W2:Y:S04]  /*306f0*/  LDL.LU.64 R16, [R1+0x9d0] ;  /* 0x0009d00001107983 */ /* 0x001ea80000300a00 */
[----:B------:R-:W2:Y:S04]  /*30700*/  LDL.LU.64 R18, [R1+0x9d8] ;  /* 0x0009d80001127983 */ /* 0x000ea80000300a00 */
[----:B------:R0:W-:Y:S04]  /*30710*/  STL.64 [R1+0x1f0], R32 ;  /* 0x0001f02001007387 */ /* 0x0001e80000100a00 */
[----:B------:R-:W-:Y:S04]  /*30720*/  STL.64 [R1+0x1f8], R34 ;  /* 0x0001f82201007387 */ /* 0x000fe80000100a00 */
[----:B0-----:R-:W3:Y:S02]  /*30730*/  LDL.LU.64 R32, [R1+0x3020] ;  /* 0x0030200001207983 */ /* 0x001ee40000300a00 */
[----:B---3--:R-:W-:-:S15]  /*30740*/  HMMA.16816.F32.BF16 R28, R20, R32, R28 ;  /* 0x00000020141c723c */ /* 0x008fde000004181c */
[----:B------:R-:W-:-:S08]  /*30750*/  NOP ;  /* 0x0000000000007918 */ /* 0x000fd00000000000 */
[----:B------:R0:W-:Y:S04]  /*30760*/  STL.64 [R1+0x1e0], R28 ;  /* 0x0001e01c01007387 */ /* 0x0001e80000100a00 */
[----:B------:R1:W-:Y:S04]  /*30770*/  STL.64 [R1+0x1e8], R30 ;  /* 0x0001e81e01007387 */ /* 0x0003e80000100a00 */
[----:B0-----:R-:W1:Y:S01]  /*30780*/  LDL.LU.64 R28, [R1+0x3018] ;  /* 0x00301800011c7983 */ /* 0x001e620000300a00 */
[C---:B--2---:R-:W-:Y:S06]  /*30790*/  HMMA.16816.F32.BF16 R16, R20.reuse, R44, R16 ;  /* 0x0000002c1410723c */ /* 0x044fec0000041810 */
[----:B-1----:R-:W-:Y:S01]  /*307a0*/  HMMA.16816.F32.BF16 R28, R20, R28, R48 ;  /* 0x0000001c141c723c */ /* 0x002fe20000041830 */
[----:B------:R-:W2:Y:S04]  /*307b0*/  LDL.LU.64 R48, [R1+0x860] ;  /* 0x0008600001307983 */ /* 0x000ea80000300a00 */
[----:B------:R-:W2:-:S15]  /*307c0*/  LDL.LU.64 R50, [R1+0x868] ;  /* 0x0008680001327983 */ /* 0x000e9e0000300a00 */
[----:B------:R-:W-:-:S03]  /*307d0*/  NOP ;  /* 0x0000000000007918 */ /* 0x000fc60000000000 */
[----:B------:R0:W-:Y:S04]  /*307e0*/  STL.64 [R1+0x1d0], R28 ;  /* 0x0001d01c01007387 */ /* 0x0001e80000100a00 */
[----:B------:R1:W-:Y:S04]  /*307f0*/  STL.64 [R1+0x1d8], R30 ;  /* 0x0001d81e01007387 */ /* 0x0003e80000100a00 */
[----:B0-----:R-:W3:Y:S04]  /*30800*/  LDL.LU.64 R28, [R1+0x850] ;  /* 0x00085000011c7983 */ /* 0x001ee80000300a00 */
[----:B-1----:R-:W3:Y:S04]  /*30810*/  LDL.LU.64 R30, [R1+0x858] ;  /* 0x00085800011e7983 */ /* 0x002ee80000300a00 */
[----:B------:R0:W-:Y:S04]  /*30820*/  STL.64 [R1+0x1c0], R16 ;  /* 0x0001c01001007387 */ /* 0x0001e80000100a00 */
[----:B------:R-:W-:Y:S01]  /*30830*/  STL.64 [R1+0x1c8], R18 ;  /* 0x0001c81201007387 */ /* 0x000fe20000100a00 */
[----:B0-----:R-:W-:-:S02]  /*30840*/  IMAD.MOV.U32 R17, RZ, RZ, R44 ;  /* 0x000000ffff117224 */ /* 0x001fc400078e002c */
[----:B------:R-:W-:Y:S02]  /*30850*/  IMAD.MOV.U32 R16, RZ, RZ, R45 ;  /* 0x000000ffff107224 */ /* 0x000fe400078e002d */
[----:B------:R-:W4:Y:S02]  /*30860*/  LDL.LU.64 R44, [R1+0x3010] ;  /* 0x00301000012c7983 */ /* 0x000f240000300a00 */
[----:B----4-:R-:W-:-:S15]  /*30870*/  HMMA.16816.F32.BF16 R4, R20, R44, R4 ;  /* 0x0000002c1404723c */ /* 0x010fde0000041804 */
[----:B------:R-:W-:-:S08]  /*30880*/  NOP ;  /* 0x0000000000007918 */ /* 0x000fd00000000000 */
[----:B------:R0:W-:Y:S04]  /*30890*/  STL.64 [R1+0x1b0], R4 ;  /* 0x0001b00401007387 */ /* 0x0001e80000100a00 */
[----:B------:R1:W-:Y:S04]  /*308a0*/  STL.64 [R1+0x1b8], R6 ;  /* 0x0001b80601007387 */ /* 0x0003e80000100a00 */
[----:B0-----:R-:W4:Y:S01]  /*308b0*/  LDL.LU.64 R4, [R1+0x3008] ;  /* 0x0030080001047983 */ /* 0x001f220000300a00 */
[----:B--2---:R-:W-:Y:S01]  /*308c0*/  HMMA.16816.F32.BF16 R52, R20, R52, R48 ;  /* 0x000000341434723c */ /* 0x004fe20000041830 */
[----:B------:R-:W-:-:S02]  /*308d0*/  IMAD.MOV.U32 R19, RZ, RZ, R44 ;  /* 0x000000ffff137224 */ /* 0x000fc400078e002c */
[----:B------:R-:W-:Y:S02]  /*308e0*/  IMAD.MOV.U32 R18, RZ, RZ, R45 ;  /* 0x000000ffff127224 */ /* 0x000fe400078e002d */
[----:B------:R-:W2:Y:S04]  /*308f0*/  LDL.LU.64 R44, [R1+0x7b0] ;  /* 0x0007b000012c7983 */ /* 0x000ea80000300a00 */
[----:B------:R-:W2:Y:S01]  /*30900*/  LDL.LU.64 R46, [R1+0x7b8] ;  /* 0x0007b800012e7983 */ /* 0x000ea20000300a00 */
[----:B----4-:R-:W-:Y:S06]  /*30910*/  HMMA.16816.F32.BF16 R8, R20, R4, R8 ;  /* 0x000000041408723c */ /* 0x010fec0000041808 */
[----:B------:R-:W-:-:S02]  /*30920*/  IMAD.MOV.U32 R60, RZ, RZ, R4 ;  /* 0x000000ffff3c7224 */ /* 0x000fc400078e0004 */
[----:B------:R-:W-:-:S15]  /*30930*/  IMAD.MOV.U32 R43, RZ, RZ, R5 ;  /* 0x000000ffff2b7224 */ /* 0x000fde00078e0005 */
[----:B------:R0:W-:Y:S04]  /*30940*/  STL.64 [R1+0x1a0], R8 ;  /* 0x0001a00801007387 */ /* 0x0001e80000100a00 */
[----:B------:R4:W-:Y:S04]  /*30950*/  STL.64 [R1+0x1a8], R10 ;  /* 0x0001a80a01007387 */ /* 0x0009e80000100a00 */
[----:B------:R-:W3:Y:S04]  /*30960*/  LDL.LU.64 R4, [R1+0x7a0] ;  /* 0x0007a00001047983 */ /* 0x000ee80000300a00 */
[----:B-1----:R-:W3:Y:S04]  /*30970*/  LDL.LU.64 R6, [R1+0x7a8] ;  /* 0x0007a80001067983 */ /* 0x002ee80000300a00 */
[----:B0-----:R-:W3:Y:S04]  /*30980*/  LDL.LU.64 R8, [R1+0x790] ;  /* 0x0007900001087983 */ /* 0x001ee80000300a00 */
[----:B----4-:R-:W4:Y:S04]  /*30990*/  LDL.LU.64 R10, [R1+0x798] ;  /* 0x00079800010a7983 */ /* 0x010f280000300a00 */
[----:B------:R-:W2:Y:S04]  /*309a0*/  LDL.LU.64 R48, [R1+0x3000] ;  /* 0x0030000001307983 */ /* 0x000ea80000300a00 */
[----:B------:R0:W-:Y:S04]  /*309b0*/  STL.64 [R1+0x190], R52 ;  /* 0x0001903401007387 */ /* 0x0001e80000100a00 */
[----:B------:R-:W-:Y:S04]  /*309c0*/  STL.64 [R1+0x198], R54 ;  /* 0x0001983601007387 */ /* 0x000fe80000100a00 */
[----:B0-----:R-:W3:Y:S01]  /*309d0*/  LDL.LU.64 R52, [R1+0x2ff8] ;  /* 0x002ff80001347983 */ /* 0x001ee20000300a00 */
[C---:B--2---:R-:W-:Y:S06]  /*309e0*/  HMMA.16816.F32.BF16 R44, R20.reuse, R48, R44 ;  /* 0x00000030142c723c */ /* 0x044fec000004182c */
[----:B---3--:R-:W-:Y:S06]  /*309f0*/  HMMA.16816.F32.BF16 R28, R20, R52, R28 ;  /* 0x00000034141c723c */ /* 0x008fec000004181c */
[----:B------:R-:W-:-:S02]  /*30a00*/  IMAD.MOV.U32 R35, RZ, RZ, R52 ;  /* 0x000000ffff237224 */ /* 0x000fc400078e0034 */
[----:B------:R-:W-:-:S15]  /*30a10*/  IMAD.MOV.U32 R34, RZ, RZ, R53 ;  /* 0x000000ffff227224 */ /* 0x000fde00078e0035 */
[----:B------:R0:W-:Y:S04]  /*30a20*/  STL.64 [R1+0x180], R28 ;  /* 0x0001801c01007387 */ /* 0x0001e80000100a00 */
[----:B------:R1:W-:Y:S04]  /*30a30*/  STL.64 [R1+0x188], R30 ;  /* 0x0001881e01007387 */ /* 0x0003e80000100a00 */
[----:B0-----:R-:W2:Y:S04]  /*30a40*/  LDL.LU.64 R28, [R1+0x780] ;  /* 0x00078000011c7983 */ /* 0x001ea80000300a00 */
[----:B-1----:R-:W2:Y:S04]  /*30a50*/  LDL.LU.64 R30, [R1+0x788] ;  /* 0x00078800011e7983 */ /* 0x002ea80000300a00 */
[----:B------:R-:W3:Y:S04]  /*30a60*/  LDL.LU.64 R52, [R1+0x750] ;  /* 0x0007500001347983 */ /* 0x000ee80000300a00 */
[----:B------:R-:W3:Y:S04]  /*30a70*/  LDL.LU.64 R54, [R1+0x758] ;  /* 0x0007580001367983 */ /* 0x000ee80000300a00 */
[----:B------:R0:W-:Y:S04]  /*30a80*/  STL.64 [R1+0x170], R44 ;  /* 0x0001702c01007387 */ /* 0x0001e80000100a00 */
[----:B------:R1:W-:Y:S04]  /*30a90*/  STL.64 [R1+0x178], R46 ;  /* 0x0001782e01007387 */ /* 0x0003e80000100a00 */
[----:B0-----:R-:W1:Y:S01]  /*30aa0*/  LDL.LU.64 R44, [R1+0x2ff0] ;  /* 0x002ff000012c7983 */ /* 0x001e620000300a00 */
[----:B------:R-:W-:-:S02]  /*30ab0*/  IMAD.MOV.U32 R42, RZ, RZ, R48 ;  /* 0x000000ffff2a7224 */ /* 0x000fc400078e0030 */
[----:B------:R-:W-:Y:S02]  /*30ac0*/  IMAD.MOV.U32 R39, RZ, RZ, R49 ;  /* 0x000000ffff277224 */ /* 0x000fe400078e0031 */
[----:B------:R-:W3:Y:S04]  /*30ad0*/  LDL.LU.64 R48, [R1+0xcc0] ;  /* 0x000cc00001307983 */ /* 0x000ee80000300a00 */
[----:B------:R-:W3:Y:S01]  /*30ae0*/  LDL.LU.64 R50, [R1+0xcc8] ;  /* 0x000cc80001327983 */ /* 0x000ee20000300a00 */
[----:B-1----:R-:W-:Y:S03]  /*30af0*/  HMMA.16816.F32.BF16 R44, R20, R44, R4 ;  /* 0x0000002c142c723c */ /* 0x002fe60000041804 */
[----:B------:R-:W2:Y:S04]  /*30b00*/  LDL.LU.64 R6, [R1+0x2fe8] ;  /* 0x002fe80001067983 */ /* 0x000ea80000300a00 */
[----:B------:R-:W4:-:S15]  /*30b10*/  LDL.LU.64 R4, [R1+0x2fe0] ;  /* 0x002fe00001047983 */ /* 0x000f1e0000300a00 */
[----:B------:R-:W-:-:S01]  /*30b20*/  NOP ;  /* 0x0000000000007918 */ /* 0x000fc20000000000 */
[----:B------:R0:W-:Y:S04]  /*30b30*/  STL.64 [R1+0x160], R44 ;  /* 0x0001602c01007387 */ /* 0x0001e80000100a00 */
[----:B------:R1:W-:Y:S04]  /*30b40*/  STL.64 [R1+0x168], R46 ;  /* 0x0001682e01007387 */ /* 0x0003e80000100a00 */
[----:B0-----:R-:W3:Y:S04]  /*30b50*/  LDL.LU.64 R44, [R1+0xbf0] ;  /* 0x000bf000012c7983 */ /* 0x001ee80000300a00 */
[----:B-1----:R-:W3:Y:S01]  /*30b60*/  LDL.LU.64 R46, [R1+0xbf8] ;  /* 0x000bf800012e7983 */ /* 0x002ee20000300a00 */
[----:B----4-:R-:W-:-:S15]  /*30b70*/  HMMA.16816.F32.BF16 R8, R20, R4, R8 ;  /* 0x000000041408723c */ /* 0x010fde0000041808 */
[----:B------:R-:W-:-:S08]  /*30b80*/  NOP ;  /* 0x0000000000007918 */ /* 0x000fd00000000000 */
[----:B------:R-:W-:Y:S04]  /*30b90*/  STL.64 [R1+0x150], R8 ;  /* 0x0001500801007387 */ /* 0x000fe80000100a00 */
[----:B------:R0:W-:Y:S04]  /*30ba0*/  STL.64 [R1+0x158], R10 ;  /* 0x0001580a01007387 */ /* 0x0001e80000100a00 */
[----:B0-----:R-:W4:Y:S04]  /*30bb0*/  LDL.LU.64 R10, [R1+0x2fd8] ;  /* 0x002fd800010a7983 */ /* 0x001f280000300a00 */
[----:B------:R-:W3:Y:S04]  /*30bc0*/  LDL.LU.64 R8, [R1+0x2fd0] ;  /* 0x002fd00001087983 */ /* 0x000ee80000300a00 */
[----:B--2---:R-:W-:Y:S04]  /*30bd0*/  STL.64 [R1+0x2f20], R6 ;  /* 0x002f200601007387 */ /* 0x004fe80000100a00 */
[----:B------:R0:W-:Y:S04]  /*30be0*/  STL.64 [R1+0x2f18], R4 ;  /* 0x002f180401007387 */ /* 0x0001e80000100a00 */
[----:B0-----:R-:W2:Y:S04]  /*30bf0*/  LDL.LU.64 R4, [R1+0xb10] ;  /* 0x000b100001047983 */ /* 0x001ea80000300a00 */
[----:B------:R-:W2:Y:S01]  /*30c00*/  LDL.LU.64 R6, [R1+0xb18] ;  /* 0x000b180001067983 */ /* 0x000ea20000300a00 */
[----:B---3--:R-:W-:-:S15]  /*30c10*/  HMMA.16816.F32.BF16 R28, R20, R8, R28 ;  /* 0x00000008141c723c */ /* 0x008fde000004181c */
[----:B------:R-:W-:-:S08]  /*30c20*/  NOP ;  /* 0x0000000000007918 */ /* 0x000fd00000000000 */
[----:B------:R-:W-:Y:S04]  /*30c30*/  STL.64 [R1+0x140], R28 ;  /* 0x0001401c01007387 */ /* 0x000fe80000100a00 */
[----:B------:R0:W-:Y:S04]  /*30c40*/  STL.64 [R1+0x148], R30 ;  /* 0x0001481e01007387 */ /* 0x0001e80000100a00 */
[----:B0-----:R-:W3:Y:S04]  /*30c50*/  LDL.LU.64 R30, [R1+0x2fc8] ;  /* 0x002fc800011e7983 */ /* 0x001ee80000300a00 */
[----:B------:R-:W3:Y:S01]  /*30c60*/  LDL.LU.64 R28, [R1+0x2fc0] ;  /* 0x002fc000011c7983 */ /* 0x000ee20000300a00 */
[----:B------:R-:W-:Y:S03]  /*30c70*/  HMMA.16816.F32.BF16 R52, R20, R12, R52 ;  /* 0x0000000c1434723c */ /* 0x000fe60000041834 */
[----:B----4-:R-:W-:Y:S04]  /*30c80*/  STL.64 [R1+0x2f30], R10 ;  /* 0x002f300a01007387 */ /* 0x010fe80000100a00 */
[----:B------:R-:W-:Y:S04]  /*30c90*/  STL.64 [R1+0x2f28], R8 ;  /* 0x002f280801007387 */ /* 0x000fe80000100a00 */
[----:B------:R-:W-:Y:S04]  /*30ca0*/  STL.64 [R1+0x2f40], R14 ;  /* 0x002f400e01007387 */ /* 0x000fe80000100a00 */
[----:B------:R-:W-:Y:S08]  /*30cb0*/  STL.64 [R1+0x2f38], R12 ;  /* 0x002f380c01007387 */ /* 0x000ff00000100a00 */
[----:B------:R0:W-:Y:S01]  /*30cc0*/  STL [R1+0x2a58], R55 ;  /* 0x002a583701007387 */ /* 0x0001e20000100800 */
[C---:B---3--:R-:W-:Y:S06]  /*30cd0*/  HMMA.16816.F32.BF16 R48, R28.reuse, R40, R48 ;  /* 0x000000281c30723c */ /* 0x048fec0000041830 */
[C---:B------:R-:W-:Y:S06]  /*30ce0*/  HMMA.16816.F32.BF16 R44, R28.reuse, R36, R44 ;  /* 0x000000241c2c723c */ /* 0x040fec000004182c */
[----:B--2---:R-:W-:Y:S11]  /*30cf0*/  HMMA.16816.F32.BF16 R4, R28, R24, R4 ;  /* 0x000000181c04723c */ /* 0x004ff60000041804 */
[----:B------:R1:W-:Y:S04]  /*30d00*/  STL [R1+0x2a54], R49 ;  /* 0x002a543101007387 */ /* 0x0003e80000100800 */
[----:B------:R2:W-:Y:S04]  /*30d10*/  STL [R1+0x2a50], R50 ;  /* 0x002a503201007387 */ /* 0x0005e80000100800 */
[----:B------:R3:W-:Y:S04]  /*30d20*/  STL [R1+0x2a4c], R51 ;  /* 0x002a4c3301007387 */ /* 0x0007e80000100800 */
[----:B------:R-:W-:Y:S04]  /*30d30*/  STL.64 [R1+0x2a68], R46 ;  /* 0x002a682e01007387 */ /* 0x000fe80000100a00 */
[----:B------:R4:W-:Y:S01]  /*30d40*/  STL.64 [R1+0x2a60], R44 ;  /* 0x002a602c01007387 */ /* 0x0009e20000100a00 */
[----:B0-----:R-:W-:-:S02]  /*30d50*/  IMAD.MOV.U32 R55, RZ, RZ, R4 ;  /* 0x000000ffff377224 */ /* 0x001fc400078e0004 */
[----:B-1----:R-:W-:Y:S02]  /*30d60*/  IMAD.MOV.U32 R49, RZ, RZ, R5 ;  /* 0x000000ffff317224 */ /* 0x002fe400078e0005 */
[----:B--2---:R-:W-:Y:S02]  /*30d70*/  IMAD.MOV.U32 R50, RZ, RZ, R6 ;  /* 0x000000ffff327224 */ /* 0x004fe400078e0006 */
[----:B---3--:R-:W-:Y:S01]  /*30d80*/  IMAD.MOV.U32 R51, RZ, RZ, R7 ;  /* 0x000000ffff337224 */ /* 0x008fe200078e0007 */
[----:B----4-:R-:W2:Y:S04]  /*30d90*/  LDL.LU.64 R44, [R1+0xf0] ;  /* 0x0000f000012c7983 */ /* 0x010ea80000300a00 */
[----:B------:R-:W3:Y:S04]  /*30da0*/  LDL.LU.64 R46, [R1+0xf8] ;  /* 0x0000f800012e7983 */ /* 0x000ee80000300a00 */
[----:B------:R-:W4:Y:S04]  /*30db0*/  LDL.LU.64 R4, [R1+0xa90] ;  /* 0x000a900001047983 */ /* 0x000f280000300a00 */
[----:B------:R-:W4:Y:S04]  /*30dc0*/  LDL.LU.64 R6, [R1+0xa98] ;  /* 0x000a980001067983 */ /* 0x000f280000300a00 */
[----:B------:R-:W-:Y:S04]  /*30dd0*/  STL.64 [R1+0x2f48], R26 ;  /* 0x002f481a01007387 */ /* 0x000fe80000100a00 */
[----:B------:R-:W-:Y:S04]  /*30de0*/  STL.64 [R1+0x2a88], R50 ;  /* 0x002a883201007387 */ /* 0x000fe80000100a00 */
[----:B------:R0:W-:Y:S02]  /*30df0*/  STL.64 [R1+0x2a80], R48 ;  /* 0x002a803001007387 */ /* 0x0001e40000100a00 */
[----:B0-----:R-:W-:-:S02]  /*30e00*/  IMAD.MOV.U32 R48, RZ, RZ, R60 ;  /* 0x000000ffff307224 */ /* 0x001fc400078e003c */
[----:B------:R-:W-:Y:S01]  /*30e10*/  IMAD.MOV.U32 R49, RZ, RZ, R43 ;  /* 0x000000ffff317224 */ /* 0x000fe200078e002b */
[----:B------:R-:W3:Y:S04]  /*30e20*/  LDL.LU R60, [R1+0x2fbc] ;  /* 0x002fbc00013c7983 */ /* 0x000ee80000300800 */
[----:B------:R-:W3:Y:S04]  /*30e30*/  LDL.LU R43, [R1+0x2fb8] ;  /* 0x002fb800012b7983 */ /* 0x000ee80000300800 */
[----:B------:R-:W2:Y:S04]  /*30e40*/  LDL R50, [R1+0xc8] ;  /* 0x0000c80001327983 */ /* 0x000ea80000100800 */
[----:B------:R-:W2:Y:S04]  /*30e50*/  LDL R51, [R1+0xcc] ;  /* 0x0000cc0001337983 */ /* 0x000ea80000100800 */
[----:B------:R-:W3:Y:S04]  /*30e60*/  LDL.LU.64 R12, [R1+0xa10] ;  /* 0x000a1000010c7983 */ /* 0x000ee80000300a00 */
[----:B------:R-:W3:Y:S01]  /*30e70*/  LDL.LU.64 R14, [R1+0xa18] ;  /* 0x000a1800010e7983 */ /* 0x000ee20000300a00 */
[----:B------:R-:W0:Y:S02]  /*30e80*/  S2R R11, SR_TID.X ;  /* 0x00000000000b7919 */ /* 0x000e240000002100 */
[C---:B0-----:R-:W-:Y:S01]  /*30e90*/  LOP3.LUT R9, R11.reuse, 0x7, RZ, 0xc0, !PT ;  /* 0x000000070b097812 */ /* 0x041fe200078ec0ff */
[----:B------:R-:W-:-:S02]  /*30ea0*/  IMAD.SHL.U32 R10, R11, 0x80, RZ ;  /* 0x000000800b0a7824 */ /* 0x000fc400078e00ff */
[----:B------:R-:W-:Y:S02]  /*30eb0*/  IMAD.SHL.U32 R11, R11, 0x2, RZ ;  /* 0x000000020b0b7824 */ /* 0x000fe400078e00ff */
[----:B------:R-:W-:Y:S01]  /*30ec0*/  IMAD R9, R9, 0x110, RZ ;  /* 0x0000011009097824 */ /* 0x000fe200078e02ff */
[----:B--2---:R-:W-:Y:S04]  /*30ed0*/  STL.64 [R1+0x2f80], R50 ;  /* 0x002f803201007387 */ /* 0x004fe80000100a00 */
[----:B------:R-:W-:Y:S04]  /*30ee0*/  STL.64 [R1+0x2f78], R48 ;  /* 0x002f783001007387 */ /* 0x000fe80000100a00 */
[----:B------:R-:W-:Y:S04]  /*30ef0*/  STL.64 [R1+0x2a78], R54 ;  /* 0x002a783601007387 */ /* 0x000fe80000100a00 */
[----:B------:R0:W-:Y:S04]  /*30f00*/  STL.64 [R1+0x2a70], R52 ;  /* 0x002a703401007387 */ /* 0x0001e80000100a00 */
[----:B0-----:R-:W2:Y:S04]  /*30f10*/  LDL.LU.64 R52, [R1] ;  /* 0x0000000001347983 */ /* 0x001ea80000300a00 */
[----:B------:R-:W4:Y:S01]  /*30f20*/  LDL.LU.64 R54, [R1+0x8] ;  /* 0x0000080001367983 */ /* 0x000f220000300a00 */
[----:B------:R-:W-:-:S04]  /*30f30*/  LOP3.LUT R11, R9, 0x10, R11, 0x78, !PT ;  /* 0x00000010090b7812 */ /* 0x000fc800078e780b */
[----:B------:R-:W-:-:S05]  /*30f40*/  LOP3.LUT R11, R11, 0x800, R10, 0xf8, !PT ;  /* 0x000008000b0b7812 */ /* 0x000fca00078ef80a */
[----:B------:R-:W0:Y:S04]  /*30f50*/  LDSM.16.MT88.4 R20, [R11+UR4+0x1080] ;  /* 0x001080040b14783b */ /* 0x000e280008004200 */
[----:B----4-:R-:W-:Y:S04]  /*30f60*/  STL.64 [R1+0x2f58], R54 ;  /* 0x002f583601007387 */ /* 0x010fe80000100a00 */
[----:B--2---:R-:W-:Y:S04]  /*30f70*/  STL.64 [R1+0x2f50], R52 ;  /* 0x002f503401007387 */ /* 0x004fe80000100a00 */
[----:B0-----:R-:W-:Y:S04]  /*30f80*/  STL.64 [R1+0x2e78], R22 ;  /* 0x002e781601007387 */ /* 0x001fe80000100a00 */
[----:B------:R0:W-:Y:S04]  /*30f90*/  STL.64 [R1+0x2e70], R20 ;  /* 0x002e701401007387 */ /* 0x0001e80000100a00 */
[----:B0-----:R-:W2:Y:S04]  /*30fa0*/  LDL.LU.64 R20, [R1+0xb0] ;  /* 0x0000b00001147983 */ /* 0x001ea80000300a00 */
[----:B------:R-:W4:Y:S01]  /*30fb0*/  LDL.64 R22, [R1+0xb8] ;  /* 0x0000b80001167983 */ /* 0x000f220000100a00 */
[----:B------:R-:W-:Y:S01]  /*30fc0*/  HMMA.16816.F32.BF16 R8, R28, R56, R4 ;  /* 0x000000381c08723c */ /* 0x000fe20000041804 */
[----:B------:R-:W-:-:S02]  /*30fd0*/  IMAD.MOV.U32 R24, RZ, RZ, R35 ;  /* 0x000000ffff187224 */ /* 0x000fc400078e0023 */
[----:B------:R-:W-:Y:S01]  /*30fe0*/  IMAD.MOV.U32 R25, RZ, RZ, R34 ;  /* 0x000000ffff197224 */ /* 0x000fe200078e0022 */
[----:B------:R-:W-:Y:S01]  /*30ff0*/  MOV R48, R19 ;  /* 0x0000001300307202 */ /* 0x000fe20000000f00 */
[----:B------:R-:W-:Y:S02]  /*31000*/  IMAD.MOV.U32 R49, RZ, RZ, R18 ;  /* 0x000000ffff317224 */ /* 0x000fe400078e0012 */
[----:B------:R-:W-:Y:S01]  /*31010*/  IMAD.MOV.U32 R35, RZ, RZ, R38 ;  /* 0x000000ffff237224 */ /* 0x000fe200078e0026 */
[----:B----4-:R-:W-:Y:S04]  /*31020*/  STL.64 [R1+0x2f70], R22 ;  /* 0x002f701601007387 */ /* 0x010fe80000100a00 */
[----:B--2---:R-:W-:Y:S04]  /*31030*/  STL.64 [R1+0x2f68], R20 ;  /* 0x002f681401007387 */ /* 0x004fe80000100a00 */
[----:B------:R-:W2:Y:S04]  /*31040*/  LDL.LU.64 R4, [R1+0x970] ;  /* 0x0009700001047983 */ /* 0x000ea80000300a00 */
[----:B------:R-:W2:Y:S04]  /*31050*/  LDL.LU.64 R6, [R1+0x978] ;  /* 0x0009780001067983 */ /* 0x000ea80000300a00 */
[----:B------:R0:W-:Y:S04]  /*31060*/  STL.64 [R1+0x7b0], R8 ;  /* 0x0007b00801007387 */ /* 0x0001e80000100a00 */
[----:B------:R-:W-:Y:S04]  /*31070*/  STL.64 [R1+0x7b8], R10 ;  /* 0x0007b80a01007387 */ /* 0x000fe80000100a00 */
[----:B------:R-:W-:Y:S01]  /*31080*/  STL.64 [R1+0x2f60], R58 ;  /* 0x002f603a01007387 */ /* 0x000fe20000100a00 */
[----:B0-----:R-:W-:-:S02]  /*31090*/  IMAD.MOV.U32 R8, RZ, RZ, R42 ;  /* 0x000000ffff087224 */ /* 0x001fc400078e002a */
[----:B------:R-:W-:Y:S01]  /*310a0*/  IMAD.MOV.U32 R9, RZ, RZ, R39 ;  /* 0x000000ffff097224 */ /* 0x000fe200078e0027 */
[----:B------:R-:W4:Y:S04]  /*310b0*/  LDL.LU R42, [R1+0x2fb4] ;  /* 0x002fb400012a7983 */ /* 0x000f280000300800 */
[----:B------:R-:W4:Y:S04]  /*310c0*/  LDL.LU R39, [R1+0x2fb0] ;  /* 0x002fb00001277983 */ /* 0x000f280000300800 */
[----:B------:R3:W-:Y:S02]  /*310d0*/  STL.64 [R1+0x2f88], R8 ;  /* 0x002f880801007387 */ /* 0x0007e40000100a00 */
[----:B---3--:R-:W-:Y:S02]  /*310e0*/  HMMA.16816.F32.BF16 R8, R28, R32, R12 ;  /* 0x000000201c08723c */ /* 0x008fe4000004180c */
[----:B------:R-:W-:Y:S04]  /*310f0*/  STL.64 [R1+0x2f90], R24 ;  /* 0x002f901801007387 */ /* 0x000fe80000100a00 */
[----:B------:R0:W-:Y:S04]  /*31100*/  STL.64 [R1+0x2f98], R48 ;  /* 0x002f983001007387 */ /* 0x0001e80000100a00 */
[----:B------:R-:W3:Y:S04]  /*31110*/  LDL.LU R32, [R1+0x290] ;  /* 0x0002900001207983 */ /* 0x000ee80000300800 */
[----:B------:R-:W3:Y:S04]  /*31120*/  LDL.LU R33, [R1+0x294] ;  /* 0x0002940001217983 */ /* 0x000ee80000300800 */
[----:B------:R-:W3:Y:S04]  /*31130*/  LDL.LU R34, [R1+0x298] ;  /* 0x0002980001227983 */ /* 0x000ee80000300800 */
[----:B------:R-:W3:Y:S02]  /*31140*/  LDL.LU R38, [R1+0x2fac] ;  /* 0x002fac0001267983 */ /* 0x000ee40000300800 */
[----:B------:R-:W-:-:S02]  /*31150*/  IMAD.MOV.U32 R36, RZ, RZ, R11 ;  /* 0x000000ffff247224 */ /* 0x000fc400078e000b */
[----:B------:R-:W-:Y:S02]  /*31160*/  IMAD.MOV.U32 R37, RZ, RZ, R10 ;  /* 0x000000ffff257224 */ /* 0x000fe400078e000a */
[----:B------:R-:W-:Y:S02]  /*31170*/  IMAD.MOV.U32 R40, RZ, RZ, R9 ;  /* 0x000000ffff287224 */ /* 0x000fe400078e0009 */
[----:B------:R-:W-:Y:S01]  /*31180*/  IMAD.MOV.U32 R41, RZ, RZ, R8 ;  /* 0x000000ffff297224 */ /* 0x000fe200078e0008 */
[----:B------:R-:W-:Y:S04]  /*31190*/  STL [R1+0x2a24], R36 ;  /* 0x002a242401007387 */ /* 0x000fe80000100800 */
[----:B------:R-:W-:Y:S04]  /*311a0*/  STL [R1+0x2a20], R37 ;  /* 0x002a202501007387 */ /* 0x000fe80000100800 */
[----:B------:R-:W-:Y:S04]  /*311b0*/  STL [R1+0x2a1c], R40 ;  /* 0x002a1c2801007387 */ /* 0x000fe80000100800 */
[----:B------:R-:W-:Y:S04]  /*311c0*/  STL [R1+0x2a18], R41 ;  /* 0x002a182901007387 */ /* 0x000fe80000100800 */
[----:B0-----:R-:W3:Y:S04]  /*311d0*/  LDL.LU.64 R48, [R1+0x8d0] ;  /* 0x0008d00001307983 */ /* 0x001ee80000300a00 */
[----:B------:R-:W3:Y:S01]  /*311e0*/  LDL.LU.64 R50, [R1+0x8d8] ;  /* 0x0008d80001327983 */ /* 0x000ee20000300a00 */
[----:B------:R-:W-:-:S02]  /*311f0*/  IMAD.MOV.U32 R24, RZ, RZ, R17 ;  /* 0x000000ffff187224 */ /* 0x000fc400078e0011 */
[----:B------:R-:W-:Y:S01]  /*31200*/  IMAD.MOV.U32 R25, RZ, RZ, R16 ;  /* 0x000000ffff197224 */ /* 0x000fe200078e0010 */
[----:B--2---:R-:W-:-:S15]  /*31210*/  HMMA.16816.F32.BF16 R4, R28, R44, R4 ;  /* 0x0000002c1c04723c */ /* 0x004fde0000041804 */
[----:B------:R-:W-:-:S08]  /*31220*/  NOP ;  /* 0x0000000000007918 */ /* 0x000fd00000000000 */
[----:B------:R0:W-:Y:S04]  /*31230*/  STL.64 [R1+0x790], R4 ;  /* 0x0007900401007387 */ /* 0x0001e80000100a00 */
[----:B------:R1:W-:Y:S04]  /*31240*/  STL.64 [R1+0x798], R6 ;  /* 0x0007980601007387 */ /* 0x0003e80000100a00 */
[----:B------:R-:W2:Y:S04]  /*31250*/  LDL.LU.64 R8, [R1+0x7c0] ;  /* 0x0007c00001087983 */ /* 0x000ea80000300a00 */
        /* <DEDUP_REMOVED lines=9> */
[----:B0-----:R-:W2:Y:S04]  /*312f0*/  LDL.LU.64 R4, [R1+0x810] ;  /* 0x0008100001047983 */ /* 0x001ea80000300a00 */
[----:B-1----:R-:W2:Y:S04]  /*31300*/  LDL.LU.64 R6, [R1+0x818] ;  /* 0x0008180001067983 */ /* 0x002ea80000300a00 */
[----:B------:R-:W2:Y:S04]  /*31310*/  LDL.LU.64 R16, [R1+0x820] ;  /* 0x0008200001107983 */ /* 0x000ea80000300a00 */
[----:B------:R-:W2:Y:S04]  /*31320*/  LDL.LU.64 R18, [R1+0x828] ;  /* 0x0008280001127983 */ /* 0x000ea80000300a00 */
[----:B------:R0:W-:Y:S01]  /*31330*/  STL.64 [R1+0x2ed0], R46 ;  /* 0x002ed02e01007387 */ /* 0x0001e20000100a00 */
[----:B----4-:R-:W-:-:S03]  /*31340*/  IMAD.MOV.U32 R44, RZ, RZ, R39 ;  /* 0x000000ffff2c7224 */ /* 0x010fc600078e0027 */
[----:B------:R-:W4:Y:S01]  /*31350*/  LDL.LU R39, [R1+0x2fa8] ;  /* 0x002fa80001277983 */ /* 0x000f220000300800 */
[----:B------:R-:W-:-:S03]  /*31360*/  IMAD.MOV.U32 R45, RZ, RZ, R42 ;  /* 0x000000ffff2d7224 */ /* 0x000fc600078e002a */
[----:B------:R-:W4:Y:S01]  /*31370*/  LDL.LU R42, [R1+0x2fa4] ;  /* 0x002fa400012a7983 */ /* 0x000f220000300800 */
[----:B0-----:R-:W-:-:S03]  /*31380*/  IMAD.MOV.U32 R46, RZ, RZ, R43 ;  /* 0x000000ffff2e7224 */ /* 0x001fc600078e002b */
[----:B------:R-:W4:Y:S01]  /*31390*/  LDL.LU R43, [R1+0x2fa0] ;  /* 0x002fa000012b7983 */ /* 0x000f220000300800 */
[----:B---3--:R-:W-:Y:S03]  /*313a0*/  HMMA.16816.F32.BF16 R24, R28, R24, R48 ;  /* 0x000000181c18723c */ /* 0x008fe60000041830 */
[----:B------:R-:W2:-:S15]  /*313b0*/  LDL.LU.64 R48, [R1+0x2f98] ;  /* 0x002f980001307983 */ /* 0x000e9e0000300a00 */
[----:B------:R-:W-:-:S05]  /*313c0*/  NOP ;  /* 0x0000000000007918 */ /* 0x000fca0000000000 */
[----:B------:R0:W-:Y:S04]  /*313d0*/  STL.64 [R1+0x780], R24 ;  /* 0x0007801801007387 */ /* 0x0001e80000100a00 */
[----:B------:R-:W-:Y:S04]  /*313e0*/  STL.64 [R1+0x788], R26 ;  /* 0x0007881a01007387 */ /* 0x000fe80000100a00 */
[----:B0-----:R-:W3:Y:S01]  /*313f0*/  LDL.LU.64 R24, [R1+0x2f90] ;  /* 0x002f900001187983 */ /* 0x001ee20000300a00 */
[----:B--2---:R-:W-:Y:S03]  /*31400*/  HMMA.16816.F32.BF16 R48, R28, R48, R8 ;  /* 0x000000301c30723c */ /* 0x004fe60000041808 */
[----:B------:R-:W2:-:S15]  /*31410*/  LDL.LU.64 R8, [R1+0x2f88] ;  /* 0x002f880001087983 */ /* 0x000e9e0000300a00 */
[----:B------:R-:W-:-:S05]  /*31420*/  NOP ;  /* 0x0000000000007918 */ /* 0x000fca0000000000 */
[----:B------:R-:W-:Y:S04]  /*31430*/  STL.64 [R1+0x7c0], R48 ;  /* 0x0007c03001007387 */ /* 0x000fe80000100a00 */
[----:B------:R0:W-:Y:S04]  /*31440*/  STL.64 [R1+0x7c8], R50 ;  /* 0x0007c83201007387 */ /* 0x0001e80000100a00 */
[----:B0-----:R-:W4:Y:S04]  /*31450*/  LDL.LU.64 R50, [R1+0x2f80] ;  /* 0x002f800001327983 */ /* 0x001f280000300a00 */
[----:B------:R-:W3:Y:S02]  /*31460*/  LDL.LU.64 R48, [R1+0x2f78] ;  /* 0x002f780001307983 */ /* 0x000ee40000300a00 */
[----:B---3--:R-:W-:-:S15]  /*31470*/  HMMA.16816.F32.BF16 R20, R28, R48, R20 ;  /* 0x000000301c14723c */ /* 0x008fde0000041814 */
[----:B------:R-:W-:-:S08]  /*31480*/  NOP ;  /* 0x0000000000007918 */ /* 0x000fd00000000000 */
[----:B------:R-:W-:Y:S04]  /*31490*/  STL.64 [R1+0x7d0], R20 ;  /* 0x0007d01401007387 */ /* 0x000fe80000100a00 */
[----:B------:R0:W-:Y:S04]  /*314a0*/  STL.64 [R1+0x7d8], R22 ;  /* 0x0007d81601007387 */ /* 0x0001e80000100a00 */
[----:B0-----:R-:W3:Y:S04]  /*314b0*/  LDL.LU.64 R22, [R1+0x2f70] ;  /* 0x002f700001167983 */ /* 0x001ee80000300a00 */
[----:B------:R-:W2:Y:S04]  /*314c0*/  LDL.LU.64 R20, [R1+0x2f68] ;  /* 0x002f680001147983 */ /* 0x000ea80000300a00 */
[----:B----4-:R0:W-:Y:S04]  /*314d0*/  STL.64 [R1+0x2ed8], R50 ;  /* 0x002ed83201007387 */ /* 0x0101e80000100a00 */
[----:B------:R-:W4:Y:S01]  /*314e0*/  LDL.LU.64 R48, [R1+0x830] ;  /* 0x0008300001307983 */ /* 0x000f220000300a00 */
[C---:B------:R-:W-:Y:S03]  /*314f0*/  HMMA.16816.F32.BF16 R24, R28.reuse, R24, R52 ;  /* 0x000000181c18723c */ /* 0x040fe60000041834 */
[----:B0-----:R-:W4:Y:S03]  /*31500*/  LDL.LU.64 R50, [R1+0x838] ;  /* 0x0008380001327983 */ /* 0x001f260000300a00 */
[----:B--2---:R-:W-:-:S15]  /*31510*/  HMMA.16816.F32.BF16 R56, R28, R20, R56 ;  /* 0x000000141c38723c */ /* 0x004fde0000041838 */
[----:B------:R-:W-:-:S08]  /*31520*/  NOP ;  /* 0x0000000000007918 */ /* 0x000fd00000000000 */
[----:B------:R-:W-:Y:S04]  /*31530*/  STL.64 [R1+0x7e0], R56 ;  /* 0x0007e03801007387 */ /* 0x000fe80000100a00 */
[----:B------:R0:W-:Y:S04]  /*31540*/  STL.64 [R1+0x7e8], R58 ;  /* 0x0007e83a01007387 */ /* 0x0001e80000100a00 */
[----:B0-----:R-:W2:Y:S04]  /*31550*/  LDL.LU.64 R58, [R1+0x2f60] ;  /* 0x002f6000013a7983 */ /* 0x001ea80000300a00 */
[----:B------:R-:W3:Y:S04]  /*31560*/  LDL.LU.64 R54, [R1+0x2f58] ;  /* 0x002f580001367983 */ /* 0x000ee80000300a00 */
[----:B------:R-:W4:Y:S01]  /*31570*/  LDL.LU.64 R52, [R1+0x2f50] ;  /* 0x002f500001347983 */ /* 0x000f220000300a00 */
[C---:B------:R-:W-:Y:S03]  /*31580*/  HMMA.16816.F32.BF16 R8, R28.reuse, R8, R12 ;  /* 0x000000081c08723c */ /* 0x040fe6000004180c */
[----:B------:R-:W-:Y:S04]  /*31590*/  STL.64 [R1+0x7f0], R24 ;  /* 0x0007f01801007387 */ /* 0x000fe80000100a00 */
[----:B------:R0:W-:Y:S04]  /*315a0*/  STL.64 [R1+0x7f8], R26 ;  /* 0x0007f81a01007387 */ /* 0x0001e80000100a00 */
[----:B0-----:R-:W2:Y:S04]  /*315b0*/  LDL.LU.64 R26, [R1+0x2f48] ;  /* 0x002f4800011a7983 */ /* 0x001ea80000300a00 */
[----:B------:R-:W2:Y:S04]  /*315c0*/  LDL.LU.64 R14, [R1+0x2f40] ;  /* 0x002f4000010e7983 */ /* 0x000ea80000300a00 */
[----:B------:R-:W2:Y:S04]  /*315d0*/  LDL.LU.64 R12, [R1+0x2f38] ;  /* 0x002f3800010c7983 */ /* 0x000ea80000300a00 */
[----:B------:R-:W-:Y:S04]  /*315e0*/  STL.64 [R1+0x800], R8 ;  /* 0x0008000801007387 */ /* 0x000fe80000100a00 */
[----:B------:R0:W-:Y:S04]  /*315f0*/  STL.64 [R1+0x808], R10 ;  /* 0x0008080a01007387 */ /* 0x0001e80000100a00 */
[----:B0-----:R-:W2:Y:S04]  /*31600*/  LDL.LU.64 R10, [R1+0x2f30] ;  /* 0x002f3000010a7983 */ /* 0x001ea80000300a00 */
[----:B------:R-:W2:Y:S01]  /*31610*/  LDL.LU.64 R8, [R1+0x2f28] ;  /* 0x002f280001087983 */ /* 0x000ea20000300a00 */
[----:B----4-:R-:W-:-:S15]  /*31620*/  HMMA.16816.F32.BF16 R4, R28, R52, R4 ;  /* 0x000000341c04723c */ /* 0x010fde0000041804 */
[----:B------:R-:W-:-:S08]  /*31630*/  NOP ;  /* 0x0000000000007918 */ /* 0x000fd00000000000 */
[----:B------:R-:W-:Y:S04]  /*31640*/  STL.64 [R1+0x810], R4 ;  /* 0x0008100401007387 */ /* 0x000fe80000100a00 */
[----:B------:R0:W-:Y:S04]  /*31650*/  STL.64 [R1+0x818], R6 ;  /* 0x0008180601007387 */ /* 0x0001e80000100a00 */
[----:B0-----:R-:W4:Y:S04]  /*31660*/  LDL.LU.64 R6, [R1+0x2f20] ;  /* 0x002f200001067983 */ /* 0x001f280000300a00 */
[----:B------:R-:W2:Y:S04]  /*31670*/  LDL.LU.64 R4, [R1+0x2f18] ;  /* 0x002f180001047983 */ /* 0x000ea80000300a00 */
[----:B---3--:R0:W-:Y:S04]  /*31680*/  STL.64 [R1+0x2ea8], R54 ;  /* 0x002ea83601007387 */ /* 0x0081e80000100a00 */
[----:B------:R-:W3:Y:S04]  /*31690*/  LDL.LU.64 R52, [R1+0x840] ;  /* 0x0008400001347983 */ /* 0x000ee80000300a00 */
[----:B0-----:R-:W3:Y:S01]  /*316a0*/  LDL.LU.64 R54, [R1+0x848] ;  /* 0x0008480001367983 */ /* 0x001ee20000300a00 */
[----:B--2---:R-:W-:-:S15]  /*316b0*/  HMMA.16816.F32.BF16 R16, R28, R4, R16 ;  /* 0x000000041c10723c */ /* 0x004fde0000041810 */
[----:B------:R-:W-:-:S08]  /*316c0*/  NOP ;  /* 0x0000000000007918 */ /* 0x000fd00000000000 */
[----:B------:R-:W-:Y:S04]  /*316d0*/  STL.64 [R1+0x820], R16 ;  /* 0x0008201001007387 */ /* 0x000fe80000100a00 */
[----:B------:R0:W-:Y:S04]  /*316e0*/  STL.64 [R1+0x828], R18 ;  /* 0x0008281201007387 */ /* 0x0001e80000100a00 */
[----:B0-----:R-:W2:Y:S04]  /*316f0*/  LDL.LU.64 R18, [R1+0x2f10] ;  /* 0x002f100001127983 */ /* 0x001ea80000300a00 */
[----:B------:R-:W2:Y:S01]  /*31700*/  LDL.LU.64 R16, [R1+0x2f08] ;  /* 0x002f080001107983 */ /* 0x000ea20000300a00 */
[C---:B------:R-:W-:Y:S06]  /*31710*/  HMMA.16816.F32.BF16 R48, R28.reuse, R12, R48 ;  /* 0x0000000c1c30723c */ /* 0x040fec0000041830 */
[----:B---3--:R-:W-:Y:S01]  /*31720*/  HMMA.16816.F32.BF16 R52, R28, R8, R52 ;  /* 0x000000081c34723c */ /* 0x008fe20000041834 */
[----:B------:R-:W-:Y:S01]  /*31730*/  IMAD.MOV.U32 R47, RZ, RZ, R60 ;  /* 0x000000ffff2f7224 */ /* 0x000fe200078e003c */
[----:B------:R-:W0:-:S15]  /*31740*/  S2R R36, SR_TID.X ;  /* 0x0000000000247919 */ /* 0x000e1e0000002100 */
[----:B------:R-:W-:-:S01]  /*31750*/  NOP ;  /* 0x0000000000007918 */ /* 0x000fc20000000000 */
[----:B------:R-:W-:Y:S02]  /*31760*/  IMAD.MOV.U32 R4, RZ, RZ, R48 ;  /* 0x000000ffff047224 */ /* 0x000fe400078e0030 */
[----:B------:R-:W-:-:S03]  /*31770*/  IMAD.MOV.U32 R5, RZ, RZ, R49 ;  /* 0x000000ffff057224 */ /* 0x000fc600078e0031 */
[----:B------:R-:W-:Y:S04]  /*31780*/  STL.64 [R1+0x860], R52 ;  /* 0x0008603401007387 */ /* 0x000fe80000100a00 */
[----:B------:R-:W-:Y:S04]  /*31790*/  STL.64 [R1+0x868], R54 ;  /* 0x0008683601007387 */ /* 0x000fe80000100a00 */
[----:B------:R-:W-:Y:S04]  /*317a0*/  STL.64 [R1+0x858], R50 ;  /* 0x0008583201007387 */ /* 0x000fe80000100a00 */
[----:B----4-:R-:W-:Y:S04]  /*317b0*/  STL.64 [R1+0x2ea0], R6 ;  /* 0x002ea00601007387 */ /* 0x010fe80000100a00 */
[----:B------:R1:W-:Y:S04]  /*317c0*/  STL.64 [R1+0x2e98], R4 ;  /* 0x002e980401007387 */ /* 0x0003e80000100a00 */
[----:B------:R-:W-:Y:S01]  /*317d0*/  STL.64 [R1+0x2e80], R42 ;  /* 0x002e802a01007387 */ /* 0x000fe20000100a00 */
[----:B------:R-:W-:Y:S01]  /*317e0*/  IMAD.MOV.U32 R37, RZ, RZ, R27 ;  /* 0x000000ffff257224 */ /* 0x000fe200078e001b */
[C---:B0-----:R-:W-:Y:S01]  /*317f0*/  LOP3.LUT R24, R36.reuse, 0x7, RZ, 0xc0, !PT ;  /* 0x0000000724187812 */ /* 0x041fe200078ec0ff */
[----:B------:R-:W-:Y:S01]  /*31800*/  IMAD.SHL.U32 R25, R36, 0x80, RZ ;  /* 0x0000008024197824 */ /* 0x000fe200078e00ff */
[C---:B--2---:R-:W-:Y:S06]  /*31810*/  HMMA.16816.F32.BF16 R28, R16.reuse, R42, R44 ;  /* 0x0000002a101c723c */ /* 0x044fec000004182c */
[----:B-1----:R-:W-:Y:S07]  /*31820*/  HMMA.16816.F32.BF16 R4, R16, R38, R32 ;  /* 0x000000261004723c */ /* 0x002fee0000041820 */
[----:B------:R-:W-:-:S02]  /*31830*/  IMAD.MOV.U32 R33, RZ, RZ, R0 ;  /* 0x000000ffff217224 */ /* 0x000fc400078e0000 */
[----:B------:R-:W-:Y:S02]  /*31840*/  IMAD.MOV.U32 R34, RZ, RZ, R2 ;  /* 0x000000ffff227224 */ /* 0x000fe400078e0002 */
[----:B------:R-:W-:-:S06]  /*31850*/  IMAD.MOV.U32 R35, RZ, RZ, R3 ;  /* 0x000000ffff237224 */ /* 0x000fcc00078e0003 */
[----:B------:R-:W-:Y:S04]  /*31860*/  STL.64 [R1+0x840], R28 ;  /* 0x0008401c01007387 */ /* 0x000fe80000100a00 */
[----:B------:R-:W-:Y:S04]  /*31870*/  STL.64 [R1+0x848], R30 ;  /* 0x0008481e01007387 */ /* 0x000fe80000100a00 */
[----:B------:R0:W-:Y:S04]  /*31880*/  STL.64 [R1+0x830], R4 ;  /* 0x0008300401007387 */ /* 0x0001e80000100a00 */
[----:B------:R1:W-:Y:S01]  /*31890*/  STL [R1+0x838], R6 ;  /* 0x0008380601007387 */ /* 0x0003e20000100800 */
[----:B------:R-:W-:-:S03]  /*318a0*/  IMAD.MOV.U32 R13, RZ, RZ, R7 ;  /* 0x000000ffff0d7224 */ /* 0x000fc600078e0007 */
[----:B0-----:R-:W2:Y:S04]  /*318b0*/  LDL.LU R4, [R1+0x740] ;  /* 0x0007400001047983 */ /* 0x001ea80000300800 */
[----:B------:R-:W2:Y:S04]  /*318c0*/  LDL.LU R5, [R1+0x744] ;  /* 0x0007440001057983 */ /* 0x000ea80000300800 */
[----:B-1----:R-:W2:Y:S04]  /*318d0*/  LDL.LU R6, [R1+0x748] ;  /* 0x0007480001067983 */ /* 0x002ea80000300800 */
[----:B------:R-:W2:Y:S04]  /*318e0*/  LDL.LU R7, [R1+0x74c] ;  /* 0x00074c0001077983 */ /* 0x000ea80000300800 */
[----:B------:R-:W3:Y:S04]  /*318f0*/  LDL.LU R32, [R1+0x6e0] ;  /* 0x0006e00001207983 */ /* 0x000ee80000300800 */
[----:B------:R-:W4:Y:S04]  /*31900*/  LDL.LU R0, [R1+0x2f00] ;  /* 0x002f000001007983 */ /* 0x000f280000300800 */
[----:B------:R-:W2:Y:S04]  /*31910*/  LDL.LU R2, [R1+0x2efc] ;  /* 0x002efc0001027983 */ /* 0x000ea80000300800 */
[----:B------:R-:W3:Y:S04]  /*31920*/  LDL.LU R3, [R1+0x2ef8] ;  /* 0x002ef80001037983 */ /* 0x000ee80000300800 */
[----:B------:R-:W4:Y:S04]  /*31930*/  LDL.LU R52, [R1+0x730] ;  /* 0x0007300001347983 */ /* 0x000f280000300800 */
[----:B------:R-:W4:Y:S04]  /*31940*/  LDL.LU R53, [R1+0x734] ;  /* 0x0007340001357983 */ /* 0x000f280000300800 */
[----:B------:R-:W4:Y:S04]  /*31950*/  LDL.LU R54, [R1+0x738] ;  /* 0x0007380001367983 */ /* 0x000f280000300800 */
[----:B------:R-:W4:Y:S04]  /*31960*/  LDL.LU R55, [R1+0x73c] ;  /* 0x00073c0001377983 */ /* 0x000f280000300800 */
[----:B------:R-:W3:Y:S04]  /*31970*/  LDL.64 R42, [R1+0xd8] ;  /* 0x0000d800012a7983 */ /* 0x000ee80000100a00 */
[----:B------:R-:W-:Y:S04]  /*31980*/  STL.64 [R1+0x2e68], R38 ;  /* 0x002e682601007387 */ /* 0x000fe80000100a00 */
[----:B------:R0:W-:Y:S02]  /*31990*/  STL [R1+0x2e60], R36 ;  /* 0x002e602401007387 */ /* 0x0001e40000100800 */
[----:B0-----:R-:W-:-:S02]  /*319a0*/  IMAD.MOV.U32 R36, RZ, RZ, R26 ;  /* 0x000000ffff247224 */ /* 0x001fc400078e001a */
[----:B------:R-:W2:Y:S04]  /*319b0*/  LDL.LU R26, [R1+0x2ef4] ;  /* 0x002ef400011a7983 */ /* 0x000ea80000300800 */
[----:B------:R-:W4:Y:S01]  /*319c0*/  LDL.LU R27, [R1+0x2ef0] ;  /* 0x002ef000011b7983 */ /* 0x000f220000300800 */
[----:B------:R-:W-:Y:S01]  /*319d0*/  IMAD.MOV.U32 R38, RZ, RZ, R10 ;  /* 0x000000ffff267224 */ /* 0x000fe200078e000a */
[----:B------:R-:W-:Y:S02]  /*319e0*/  MOV R39, R11 ;  /* 0x0000000b00277202 */ /* 0x000fe40000000f00 */
[----:B------:R-:W3:Y:S04]  /*319f0*/  LDL.LU R10, [R1+0x2eec] ;  /* 0x002eec00010a7983 */ /* 0x000ee80000300800 */
[----:B------:R-:W3:Y:S04]  /*31a00*/  LDL.LU R11, [R1+0x2ee8] ;  /* 0x002ee800010b7983 */ /* 0x000ee80000300800 */
[----:B------:R-:W3:Y:S04]  /*31a10*/  LDL.LU R48, [R1+0x720] ;  /* 0x0007200001307983 */ /* 0x000ee80000300800 */
[----:B------:R-:W3:Y:S01]  /*31a20*/  LDL.LU R49, [R1+0x724] ;  /* 0x0007240001317983 */ /* 0x000ee20000300800 */
[----:B------:R-:W0:Y:S01]  /*31a30*/  S2R R60, SR_TID.X ;  /* 0x00000000003c7919 */ /* 0x000e220000002100 */
[----:B------:R-:W-:-:S02]  /*31a40*/  IMAD R24, R24, 0x110, RZ ;  /* 0x0000011018187824 */ /* 0x000fc400078e02ff */
[----:B--2---:R-:W-:Y:S02]  /*31a50*/  IMAD.MOV.U32 R50, RZ, RZ, R26 ;  /* 0x000000ffff327224 */ /* 0x004fe400078e001a */
[----:B----4-:R-:W-:Y:S01]  /*31a60*/  IMAD.MOV.U32 R51, RZ, RZ, R27 ;  /* 0x000000ffff337224 */ /* 0x010fe200078e001b */
[----:B------:R-:W2:Y:S04]  /*31a70*/  LDL.LU R26, [R1+0x2ee4] ;  /* 0x002ee400011a7983 */ /* 0x000ea80000300800 */
[----:B------:R-:W2:Y:S04]  /*31a80*/  LDL.LU R27, [R1+0x2ee0] ;  /* 0x002ee000011b7983 */ /* 0x000ea80000300800 */
[----:B------:R-:W4:Y:S01]  /*31a90*/  LDL.64 R46, [R1+0x108] ;  /* 0x00010800012e7983 */ /* 0x000f220000100a00 */
[----:B0-----:R-:W-:-:S05]  /*31aa0*/  IMAD.SHL.U32 R9, R60, 0x2, RZ ;  /* 0x000000023c097824 */ /* 0x001fca00078e00ff */
[----:B------:R-:W-:-:S04]  /*31ab0*/  LOP3.LUT R9, R24, 0x10, R9, 0x78, !PT ;  /* 0x0000001018097812 */ /* 0x000fc800078e7809 */
[----:B------:R-:W-:-:S04]  /*31ac0*/  LOP3.LUT R9, R9, 0x800, R25, 0xf8, !PT ;  /* 0x0000080009097812 */ /* 0x000fc800078ef819 */
[----:B------:R-:W-:-:S05]  /*31ad0*/  LOP3.LUT R9, R9, 0x20, RZ, 0x3c, !PT ;  /* 0x0000002009097812 */ /* 0x000fca00078e3cff */
[----:B------:R-:W0:Y:S01]  /*31ae0*/  LDSM.16.MT88.4 R28, [R9+UR4+0x1000] ;  /* 0x00100004091c783b */ /* 0x000e220008004200 */
[----:B------:R-:W-:Y:S03]  /*31af0*/  HMMA.16816.F32.BF16 R52, R16, R58, R52 ;  /* 0x0000003a1034723c */ /* 0x000fe60000041834 */
[----:B---3--:R1:W-:Y:S04]  /*31b00*/  STL.64 [R1+0x2e90], R10 ;  /* 0x002e900a01007387 */ /* 0x0083e80000100a00 */
[----:B------:R3:W-:Y:S04]  /*31b10*/  STL [R1+0x2e88], R9 ;  /* 0x002e880901007387 */ /* 0x0007e80000100800 */
[----:B------:R-:W4:Y:S01]  /*31b20*/  LDL.LU R8, [R1+0x700] ;  /* 0x0007000001087983 */ /* 0x000f220000300800 */
[----:B-1----:R-:W-:-:S02]  /*31b30*/  IMAD.MOV.U32 R11, RZ, RZ, R0 ;  /* 0x000000ffff0b7224 */ /* 0x002fc400078e0000 */
[----:B------:R-:W-:Y:S02]  /*31b40*/  IMAD.MOV.U32 R10, RZ, RZ, R2 ;  /* 0x000000ffff0a7224 */ /* 0x000fe400078e0002 */
[----:B---3--:R-:W-:Y:S01]  /*31b50*/  IMAD.MOV.U32 R9, RZ, RZ, R3 ;  /* 0x000000ffff097224 */ /* 0x008fe200078e0003 */
[----:B0-----:R0:W-:Y:S04]  /*31b60*/  STL.64 [R1+0x2db0], R30 ;  /* 0x002db01e01007387 */ /* 0x0011e80000100a00 */
[----:B------:R-:W-:Y:S04]  /*31b70*/  STL.64 [R1+0x2da8], R28 ;  /* 0x002da81c01007387 */ /* 0x000fe80000100a00 */
[----:B0-----:R-:W3:Y:S01]  /*31b80*/  LDL.64 R30, [R1+0xe8] ;  /* 0x0000e800011e7983 */ /* 0x001ee20000100a00 */
[C---:B--2---:R-:W-:Y:S06]  /*31b90*/  HMMA.16816.F32.BF16 R4, R16.reuse, R26, R4 ;  /* 0x0000001a1004723c */ /* 0x044fec0000041804 */
[----:B----4-:R-:W-:Y:S01]  /*31ba0*/  HMMA.16816.F32.BF16 R48, R16, R46, R48 ;  /* 0x0000002e1030723c */ /* 0x010fe20000041830 */
[----:B------:R-:W-:Y:S04]  /*31bb0*/  STL.64 [R1+0x2eb8], R26 ;  /* 0x002eb81a01007387 */ /* 0x000fe80000100a00 */
[----:B------:R0:W-:Y:S04]  /*31bc0*/  STL.64 [R1+0x2eb0], R24 ;  /* 0x002eb01801007387 */ /* 0x0001e80000100a00 */
[----:B0-----:R-:W2:Y:S04]  /*31bd0*/  LDL.LU R24, [R1+0x710] ;  /* 0x0007100001187983 */ /* 0x001ea80000300800 */
[----:B------:R-:W2:Y:S04]  /*31be0*/  LDL.LU R25, [R1+0x714] ;  /* 0x0007140001197983 */ /* 0x000ea80000300800 */
[----:B------:R-:W2:Y:S04]  /*31bf0*/  LDL.LU R26, [R1+0x718] ;  /* 0x00071800011a7983 */ /* 0x000ea80000300800 */
[----:B------:R-:W2:Y:S01]  /*31c00*/  LDL.LU R27, [R1+0x71c] ;  /* 0x00071c00011b7983 */ /* 0x000ea20000300800 */
[----:B------:R-:W-:-:S02]  /*31c10*/  IMAD.MOV.U32 R0, RZ, RZ, R7 ;  /* 0x000000ffff007224 */ /* 0x000fc400078e0007 */
[----:B------:R-:W-:Y:S02]  /*31c20*/  IMAD.MOV.U32 R2, RZ, RZ, R6 ;  /* 0x000000ffff027224 */ /* 0x000fe400078e0006 */
[----:B------:R-:W-:Y:S01]  /*31c30*/  IMAD.MOV.U32 R3, RZ, RZ, R5 ;  /* 0x000000ffff037224 */ /* 0x000fe200078e0005 */
[----:B------:R-:W-:Y:S04]  /*31c40*/  STL [R1+0x2a14], R0 ;  /* 0x002a140001007387 */ /* 0x000fe80000100800 */
[----:B------:R-:W-:Y:S04]  /*31c50*/  STL [R1+0x2a10], R2 ;  /* 0x002a100201007387 */ /* 0x000fe80000100800 */
[----:B------:R-:W-:Y:S04]  /*31c60*/  STL [R1+0x29f0], R3 ;  /* 0x0029f00301007387 */ /* 0x000fe80000100800 */
[----:B------:R0:W-:Y:S04]  /*31c70*/  STL.64 [R1+0xb90], R52 ;  /* 0x000b903401007387 */ /* 0x0001e80000100a00 */
[----:B------:R1:W-:Y:S01]  /*31c80*/  STL.64 [R1+0xb98], R54 ;  /* 0x000b983601007387 */ /* 0x0003e20000100a00 */
[----:B------:R-:W-:-:S02]  /*31c90*/  IMAD.MOV.U32 R12, RZ, RZ, R4 ;  /* 0x000000ffff0c7224 */ /* 0x000fc400078e0004 */
[----:B------:R-:W-:Y:S01]  /*31ca0*/  IMAD.MOV.U32 R4, RZ, RZ, R58 ;  /* 0x000000ffff047224 */ /* 0x000fe200078e003a */
[----:B0-----:R-:W4:Y:S04]  /*31cb0*/  LDL.LU R52, [R1+0x6d0] ;  /* 0x0006d00001347983 */ /* 0x001f280000300800 */
[----:B------:R-:W4:Y:S04]  /*31cc0*/  LDL.LU R53, [R1+0x6d4] ;  /* 0x0006d40001357983 */ /* 0x000f280000300800 */
[----:B-1----:R-:W4:Y:S04]  /*31cd0*/  LDL.LU R54, [R1+0x6d8] ;  /* 0x0006d80001367983 */ /* 0x002f280000300800 */
[----:B------:R-:W4:Y:S04]  /*31ce0*/  LDL.LU R55, [R1+0x6dc] ;  /* 0x0006dc0001377983 */ /* 0x000f280000300800 */
[----:B------:R-:W4:Y:S04]  /*31cf0*/  LDL.LU R56, [R1+0x6c0] ;  /* 0x0006c00001387983 */ /* 0x000f280000300800 */
[----:B------:R-:W4:Y:S01]  /*31d00*/  LDL.LU R57, [R1+0x6c4] ;  /* 0x0006c40001397983 */ /* 0x000f220000300800 */
[----:B------:R-:W-:-:S03]  /*31d10*/  IMAD.MOV.U32 R3, RZ, RZ, R59 ;  /* 0x000000ffff037224 */ /* 0x000fc600078e003b */
[----:B------:R-:W4:Y:S04]  /*31d20*/  LDL.LU R58, [R1+0x6c8] ;  /* 0x0006c800013a7983 */ /* 0x000f280000300800 */
[----:B------:R-:W4:Y:S04]  /*31d30*/  LDL.LU R59, [R1+0x6cc] ;  /* 0x0006cc00013b7983 */ /* 0x000f280000300800 */
[----:B------:R-:W-:Y:S04]  /*31d40*/  STL.64 [R1+0xb80], R48 ;  /* 0x000b803001007387 */ /* 0x000fe80000100a00 */
[----:B------:R0:W-:Y:S01]  /*31d50*/  STL.64 [R1+0xb88], R50 ;  /* 0x000b883201007387 */ /* 0x0001e20000100a00 */
[----:B------:R-:W-:-:S02]  /*31d60*/  IMAD.MOV.U32 R6, RZ, RZ, R46 ;  /* 0x000000ffff067224 */ /* 0x000fc400078e002e */
[----:B------:R-:W-:Y:S01]  /*31d70*/  IMAD.MOV.U32 R5, RZ, RZ, R47 ;  /* 0x000000ffff057224 */ /* 0x000fe200078e002f */
[----:B0-----:R-:W4:Y:S04]  /*31d80*/  LDL.LU.64 R50, [R1+0x2ed8] ;  /* 0x002ed80001327983 */ /* 0x001f280000300a00 */
[----:B------:R-:W2:Y:S01]  /*31d90*/  LDL.LU.64 R46, [R1+0x2ed0] ;  /* 0x002ed000012e7983 */ /* 0x000ea20000300a00 */
[----:B---3--:R-:W-:Y:S01]  /*31da0*/  IMAD.MOV.U32 R7, RZ, RZ, R31 ;  /* 0x000000ffff077224 */ /* 0x008fe200078e001f */
[----:B--2---:R-:W-:Y:S06]  /*31db0*/  HMMA.16816.F32.BF16 R24, R16, R46, R24 ;  /* 0x0000002e1018723c */ /* 0x004fec0000041818 */
[----:B------:R-:W-:-:S15]  /*31dc0*/  STL.64 [R1+0x2e28], R46 ;  /* 0x002e282e01007387 */ /* 0x000fde0000100a00 */
[----:B------:R-:W-:-:S02]  /*31dd0*/  NOP ;  /* 0x0000000000007918 */ /* 0x000fc40000000000 */
[----:B------:R-:W-:Y:S04]  /*31de0*/  STL.64 [R1+0xb70], R24 ;  /* 0x000b701801007387 */ /* 0x000fe80000100a00 */
[----:B------:R0:W-:Y:S02]  /*31df0*/  STL.64 [R1+0xb78], R26 ;  /* 0x000b781a01007387 */ /* 0x0001e40000100a00 */
[----:B0-----:R-:W-:-:S15]  /*31e00*/  HMMA.16816.F32.BF16 R24, R16, R30, R8 ;  /* 0x0000001e1018723c */ /* 0x001fde0000041808 */
[----:B------:R-:W-:-:S08]  /*31e10*/  NOP ;  /* 0x0000000000007918 */ /* 0x000fd00000000000 */
[----:B------:R-:W-:Y:S04]  /*31e20*/  STL.64 [R1+0xb60], R24 ;  /* 0x000b601801007387 */ /* 0x000fe80000100a00 */
[----:B------:R0:W-:Y:S02]  /*31e30*/  STL.64 [R1+0xb68], R26 ;  /* 0x000b681a01007387 */ /* 0x0001e40000100a00 */
[----:B0-----:R-:W-:-:S15]  /*31e40*/  HMMA.16816.F32.BF16 R24, R16, R42, R36 ;  /* 0x0000002a1018723c */ /* 0x001fde0000041824 */
[----:B------:R-:W-:-:S08]  /*31e50*/  NOP ;  /* 0x0000000000007918 */ /* 0x000fd00000000000 */
[----:B------:R-:W-:Y:S04]  /*31e60*/  STL.64 [R1+0xb50], R24 ;  /* 0x000b501801007387 */ /* 0x000fe80000100a00 */
[----:B------:R4:W-:Y:S02]  /*31e70*/  STL.64 [R1+0xb58], R26 ;  /* 0x000b581a01007387 */ /* 0x0009e40000100a00 */
[----:B----4-:R-:W-:Y:S06]  /*31e80*/  HMMA.16816.F32.BF16 R24, R16, R50, R32 ;  /* 0x000000321018723c */ /* 0x010fec0000041820 */
[----:B------:R-:W-:Y:S04]  /*31e90*/  STL.64 [R1+0x2df0], R50 ;  /* 0x002df03201007387 */ /* 0x000fe80000100a00 */
[----:B------:R-:W2:Y:S01]  /*31ea0*/  LDL.LU R28, [R1+0x440] ;  /* 0x00044000011c7983 */ /* 0x000ea20000300800 */
[----:B------:R-:W-:-:S12]  /*31eb0*/  IMAD.MOV.U32 R8, RZ, RZ, R30 ;  /* 0x000000ffff087224 */ /* 0x000fd800078e001e */
[----:B------:R-:W-:Y:S04]  /*31ec0*/  STL.64 [R1+0xb40], R24 ;  /* 0x000b401801007387 */ /* 0x000fe80000100a00 */
[----:B------:R-:W-:Y:S04]  /*31ed0*/  STL.64 [R1+0xb48], R26 ;  /* 0x000b481a01007387 */ /* 0x000fe80000100a00 */
[----:B------:R-:W2:Y:S04]  /*31ee0*/  LDL.LU R29, [R1+0x444] ;  /* 0x00044400011d7983 */ /* 0x000ea80000300800 */
[----:B------:R-:W3:Y:S04]  /*31ef0*/  LDL.LU R30, [R1+0x448] ;  /* 0x00044800011e7983 */ /* 0x000ee80000300800 */
[----:B------:R-:W3:Y:S04]  /*31f00*/  LDL.LU R31, [R1+0x44c] ;  /* 0x00044c00011f7983 */ /* 0x000ee80000300800 */
[----:B---3--:R0:W-:Y:S04]  /*31f10*/  STL.64 [R1+0x2dc0], R30 ;  /* 0x002dc01e01007387 */ /* 0x0081e80000100a00 */
[----:B--2---:R-:W-:Y:S04]  /*31f20*/  STL.64 [R1+0x2db8], R28 ;  /* 0x002db81c01007387 */ /* 0x004fe80000100a00 */
[----:B0-----:R-:W2:Y:S04]  /*31f30*/  LDL R30, [R1+0x28] ;  /* 0x00002800011e7983 */ /* 0x001ea80000100800 */
[----:B------:R-:W2:Y:S04]  /*31f40*/  LDL R31, [R1+0x2c] ;  /* 0x00002c00011f7983 */ /* 0x000ea80000100800 */
[----:B------:R-:W3:Y:S04]  /*31f50*/  LDL.LU R32, [R1+0x430] ;  /* 0x0004300001207983 */ /* 0x000ee80000300800 */
[----:B------:R-:W3:Y:S01]  /*31f60*/  LDL.LU R33, [R1+0x434] ;  /* 0x0004340001217983 */ /* 0x000ee20000300800 */
[----:B------:R-:W-:Y:S06]  /*31f70*/  HMMA.16816.F32.BF16 R24, R16, R22, R52 ;  /* 0x000000161018723c */ /* 0x000fec0000041834 */
[----:B------:R-:W-:-:S02]  /*31f80*/  IMAD.MOV.U32 R2, RZ, RZ, R22 ;  /* 0x000000ffff027224 */ /* 0x000fc400078e0016 */
[----:B------:R-:W-:Y:S02]  /*31f90*/  IMAD.MOV.U32 R0, RZ, RZ, R23 ;  /* 0x000000ffff007224 */ /* 0x000fe400078e0017 */
[----:B------:R-:W-:Y:S02]  /*31fa0*/  IMAD.MOV.U32 R34, RZ, RZ, R15 ;  /* 0x000000ffff227224 */ /* 0x000fe400078e000f */
[----:B------:R-:W-:Y:S01]  /*31fb0*/  IMAD.MOV.U32 R35, RZ, RZ, R14 ;  /* 0x000000ffff237224 */ /* 0x000fe200078e000e */
[----:B------:R-:W4:Y:S04]  /*31fc0*/  LDL.LU R15, [R1+0x2ecc] ;  /* 0x002ecc00010f7983 */ /* 0x000f280000300800 */
[----:B------:R-:W4:Y:S04]  /*31fd0*/  LDL.LU R14, [R1+0x2ec8] ;  /* 0x002ec800010e7983 */ /* 0x000f280000300800 */
[----:B------:R-:W-:Y:S01]  /*31fe0*/  STL.64 [R1+0x2dd0], R34 ;  /* 0x002dd02201007387 */ /* 0x000fe20000100a00 */
[----:B--2---:R-:W-:Y:S03]  /*31ff0*/  HMMA.16816.F32.BF16 R20, R16, R30, R56 ;  /* 0x0000001e1014723c */ /* 0x004fe60000041838 */
[----:B---3--:R-:W-:Y:S04]  /*32000*/  STL.64 [R1+0x2dc8], R32 ;  /* 0x002dc82001007387 */ /* 0x008fe80000100a00 */
[----:B------:R-:W-:Y:S04]  /*32010*/  STL.64 [R1+0xb30], R24 ;  /* 0x000b301801007387 */ /* 0x000fe80000100a00 */
[----:B------:R-:W-:Y:S04]  /*32020*/  STL.64 [R1+0xb38], R26 ;  /* 0x000b381a01007387 */ /* 0x000fe80000100a00 */
[----:B------:R-:W2:Y:S08]  /*32030*/  LDL.LU R56, [R1+0x480] ;  /* 0x0004800001387983 */ /* 0x000eb00000300800 */
[----:B------:R-:W-:Y:S04]  /*32040*/  STL.64 [R1+0xb20], R20 ;  /* 0x000b201401007387 */ /* 0x000fe80000100a00 */
[----:B------:R-:W-:Y:S04]  /*32050*/  STL.64 [R1+0xb28], R22 ;  /* 0x000b281601007387 */ /* 0x000fe80000100a00 */
[----:B------:R-:W2:Y:S04]  /*32060*/  LDL.LU R57, [R1+0x484] ;  /* 0x0004840001397983 */ /* 0x000ea80000300800 */
[----:B------:R-:W3:Y:S04]  /*32070*/  LDL.LU R58, [R1+0x488] ;  /* 0x00048800013a7983 */ /* 0x000ee80000300800 */
[----:B------:R-:W3:Y:S01]  /*32080*/  LDL.LU R59, [R1+0x48c] ;  /* 0x00048c00013b7983 */ /* 0x000ee20000300800 */
[----:B------:R-:W-:-:S02]  /*32090*/  IMAD.MOV.U32 R10, RZ, RZ, R42 ;  /* 0x000000ffff0a7224 */ /* 0x000fc400078e002a */
[----:B------:R-:W-:Y:S02]  /*320a0*/  IMAD.MOV.U32 R9, RZ, RZ, R43 ;  /* 0x000000ffff097224 */ /* 0x000fe400078e002b */
[----:B------:R-:W-:Y:S02]  /*320b0*/  IMAD.MOV.U32 R50, RZ, RZ, R10 ;  /* 0x000000ffff327224 */ /* 0x000fe400078e000a */
[----:B------:R-:W-:Y:S01]  /*320c0*/  IMAD.MOV.U32 R51, RZ, RZ, R9 ;  /* 0x000000ffff337224 */ /* 0x000fe200078e0009 */
[----:B---3--:R-:W-:Y:S04]  /*320d0*/  STL.64 [R1+0x2e00], R58 ;  /* 0x002e003a01007387 */ /* 0x008fe80000100a00 */
[----:B--2---:R0:W-:Y:S04]  /*320e0*/  STL.64 [R1+0x2df8], R56 ;  /* 0x002df83801007387 */ /* 0x0041e80000100a00 */
[----:B------:R1:W-:Y:S04]  /*320f0*/  STL.64 [R1+0x2e08], R50 ;  /* 0x002e083201007387 */ /* 0x0003e80000100a00 */
[----:B0-----:R-:W2:Y:S04]  /*32100*/  LDL.LU R56, [R1+0x490] ;  /* 0x0004900001387983 */ /* 0x001ea80000300800 */
[----:B------:R-:W2:Y:S04]  /*32110*/  LDL.LU R57, [R1+0x494] ;  /* 0x0004940001397983 */ /* 0x000ea80000300800 */
[----:B------:R-:W3:Y:S04]  /*32120*/  LDL.LU R58, [R1+0x498] ;  /* 0x00049800013a7983 */ /* 0x000ee80000300800 */
[----:B------:R-:W3:Y:S01]  /*32130*/  LDL.LU R59, [R1+0x49c] ;  /* 0x00049c00013b7983 */ /* 0x000ee20000300800 */
[----:B-1----:R-:W-:Y:S01]  /*32140*/  MOV R50, R8 ;  /* 0x0000000800327202 */ /* 0x002fe20000000f00 */
[----:B------:R-:W-:-:S02]  /*32150*/  IMAD.MOV.U32 R51, RZ, RZ, R7 ;  /* 0x000000ffff337224 */ /* 0x000fc400078e0007 */
[----:B---3--:R-:W-:Y:S04]  /*32160*/  STL.64 [R1+0x2e18], R58 ;  /* 0x002e183a01007387 */ /* 0x008fe80000100a00 */
[----:B--2---:R-:W-:Y:S04]  /*32170*/  STL.64 [R1+0x2e10], R56 ;  /* 0x002e103801007387 */ /* 0x004fe80000100a00 */
[----:B------:R0:W-:Y:S04]  /*32180*/  STL.64 [R1+0x2e20], R50 ;  /* 0x002e203201007387 */ /* 0x0001e80000100a00 */
[----:B------:R-:W2:Y:S04]  /*32190*/  LDL.LU R48, [R1+0x4b0] ;  /* 0x0004b00001307983 */ /* 0x000ea80000300800 */
[----:B------:R-:W2:Y:S04]  /*321a0*/  LDL.LU R49, [R1+0x4b4] ;  /* 0x0004b40001317983 */ /* 0x000ea80000300800 */
[----:B0-----:R-:W3:Y:S04]  /*321b0*/  LDL.LU R50, [R1+0x4b8] ;  /* 0x0004b80001327983 */ /* 0x001ee80000300800 */
[----:B------:R-:W3:Y:S01]  /*321c0*/  LDL.LU R51, [R1+0x4bc] ;  /* 0x0004bc0001337983 */ /* 0x000ee20000300800 */
[----:B------:R-:W-:-:S02]  /*321d0*/  IMAD.MOV.U32 R46, RZ, RZ, R6 ;  /* 0x000000ffff2e7224 */ /* 0x000fc400078e0006 */
        /* <DEDUP_REMOVED lines=8> */
[----:B-1----:R-:W-:-:S02]  /*32260*/  IMAD.MOV.U32 R46, RZ, RZ, R4 ;  /* 0x000000ffff2e7224 */ /* 0x002fc400078e0004 */
[----:B------:R-:W-:Y:S01]  /*32270*/  IMAD.MOV.U32 R47, RZ, RZ, R3 ;  /* 0x000000ffff2f7224 */ /* 0x000fe200078e0003 */
[----:B---3--:R-:W-:Y:S04]  /*32280*/  STL.64 [R1+0x2e50], R50 ;  /* 0x002e503201007387 */ /* 0x008fe80000100a00 */
[----:B--2---:R0:W-:Y:S04]  /*32290*/  STL.64 [R1+0x2e48], R48 ;  /* 0x002e483001007387 */ /* 0x0041e80000100a00 */
[----:B------:R1:W-:Y:S04]  /*322a0*/  STL.64 [R1+0x2e58], R46 ;  /* 0x002e582e01007387 */ /* 0x0003e80000100a00 */
[----:B0-----:R-:W2:Y:S04]  /*322b0*/  LDL.LU R48, [R1+0x4d0] ;  /* 0x0004d00001307983 */ /* 0x001ea80000300800 */
[----:B------:R-:W2:Y:S04]  /*322c0*/  LDL.LU R49, [R1+0x4d4] ;  /* 0x0004d40001317983 */ /* 0x000ea80000300800 */
[----:B------:R-:W2:Y:S04]  /*322d0*/  LDL.LU R50, [R1+0x4d8] ;  /* 0x0004d80001327983 */ /* 0x000ea80000300800 */
[----:B------:R-:W2:Y:S04]  /*322e0*/  LDL.LU R51, [R1+0x4dc] ;  /* 0x0004dc0001337983 */ /* 0x000ea80000300800 */
[----:B------:R-:W3:Y:S04]  /*322f0*/  LDL.LU R20, [R1+0x280] ;  /* 0x0002800001147983 */ /* 0x000ee80000300800 */
[----:B------:R-:W3:Y:S04]  /*32300*/  LDL.LU R21, [R1+0x284] ;  /* 0x0002840001157983 */ /* 0x000ee80000300800 */
[----:B------:R-:W3:Y:S04]  /*32310*/  LDL.LU R22, [R1+0x288] ;  /* 0x0002880001167983 */ /* 0x000ee80000300800 */
[----:B------:R-:W3:Y:S04]  /*32320*/  LDL.LU R23, [R1+0x28c] ;  /* 0x00028c0001177983 */ /* 0x000ee80000300800 */
[----:B------:R-:W2:Y:S04]  /*32330*/  LDL.LU R8, [R1+0x690] ;  /* 0x0006900001087983 */ /* 0x000ea80000300800 */
[----:B------:R-:W2:Y:S04]  /*32340*/  LDL.LU R9, [R1+0x694] ;  /* 0x0006940001097983 */ /* 0x000ea80000300800 */
[----:B------:R-:W2:Y:S04]  /*32350*/  LDL.LU R10, [R1+0x698] ;  /* 0x00069800010a7983 */ /* 0x000ea80000300800 */
[----:B------:R-:W2:Y:S04]  /*32360*/  LDL.LU R11, [R1+0x69c] ;  /* 0x00069c00010b7983 */ /* 0x000ea80000300800 */
[----:B------:R-:W4:Y:S04]  /*32370*/  LDL.LU R24, [R1+0x6b0] ;  /* 0x0006b00001187983 */ /* 0x000f280000300800 */
[----:B------:R-:W4:Y:S04]  /*32380*/  LDL.LU R25, [R1+0x6b4] ;  /* 0x0006b40001197983 */ /* 0x000f280000300800 */
[----:B------:R-:W4:Y:S04]  /*32390*/  LDL.LU R26, [R1+0x6b8] ;  /* 0x0006b800011a7983 */ /* 0x000f280000300800 */
[----:B------:R-:W4:Y:S04]  /*323a0*/  LDL.LU R27, [R1+0x6bc] ;  /* 0x0006bc00011b7983 */ /* 0x000f280000300800 */
[----:B------:R-:W4:Y:S04]  /*323b0*/  LDL.64 R54, [R1+0x18] ;  /* 0x0000180001367983 */ /* 0x000f280000100a00 */
        /* <DEDUP_REMOVED lines=14> */
[----:B-1----:R-:W2:Y:S04]  /*324a0*/  LDL.LU R46, [R1+0x4e8] ;  /* 0x0004e800012e7983 */ /* 0x002ea80000300800 */
[----:B------:R-:W2:Y:S04]  /*324b0*/  LDL.LU R47, [R1+0x4ec] ;  /* 0x0004ec00012f7983 */ /* 0x000ea80000300800 */
[----:B------:R-:W2:Y:S04]  /*324c0*/  LDL.LU R56, [R1+0x4a0] ;  /* 0x0004a00001387983 */ /* 0x000ea80000300800 */
[----:B------:R-:W2:Y:S04]  /*324d0*/  LDL.LU R57, [R1+0x4a4] ;  /* 0x0004a40001397983 */ /* 0x000ea80000300800 */
[----:B------:R-:W2:Y:S04]  /*324e0*/  LDL.LU R58, [R1+0x4a8] ;  /* 0x0004a800013a7983 */ /* 0x000ea80000300800 */
[----:B------:R-:W2:Y:S04]  /*324f0*/  LDL.LU R59, [R1+0x4ac] ;  /* 0x0004ac00013b7983 */ /* 0x000ea80000300800 */
[----:B------:R0:W-:Y:S04]  /*32500*/  STL.64 [R1+0x2dd8], R30 ;  /* 0x002dd81e01007387 */ /* 0x0001e80000100a00 */
[----:B------:R-:W3:Y:S04]  /*32510*/  LDL.LU R32, [R1+0x460] ;  /* 0x0004600001207983 */ /* 0x000ee80000300800 */
[----:B------:R-:W3:Y:S04]  /*32520*/  LDL.LU R33, [R1+0x464] ;  /* 0x0004640001217983 */ /* 0x000ee80000300800 */
[----:B------:R-:W2:Y:S04]  /*32530*/  LDL.LU R34, [R1+0x468] ;  /* 0x0004680001227983 */ /* 0x000ea80000300800 */
[----:B------:R-:W2:Y:S01]  /*32540*/  LDL.LU R35, [R1+0x46c] ;  /* 0x00046c0001237983 */ /* 0x000ea20000300800 */
[----:B0-----:R-:W-:-:S02]  /*32550*/  IMAD.MOV.U32 R30, RZ, RZ, R2 ;  /* 0x000000ffff1e7224 */ /* 0x001fc400078e0002 */
[----:B------:R-:W-:Y:S01]  /*32560*/  IMAD.MOV.U32 R31, RZ, RZ, R0 ;  /* 0x000000ffff1f7224 */ /* 0x000fe200078e0000 */
[----:B----4-:R-:W-:Y:S06]  /*32570*/  HMMA.16816.F32.BF16 R24, R16, R54, R24 ;  /* 0x000000361018723c */ /* 0x010fec0000041818 */
[----:B------:R-:W-:Y:S02]  /*32580*/  IMAD.MOV.U32 R2, RZ, RZ, R54 ;  /* 0x000000ffff027224 */ /* 0x000fe400078e0036 */
[----:B------:R-:W-:Y:S01]  /*32590*/  IMAD.MOV.U32 R0, RZ, RZ, R55 ;  /* 0x000000ffff007224 */ /* 0x000fe200078e0037 */
[----:B--2---:R0:W-:Y:S04]  /*325a0*/  STL.64 [R1+0x2de8], R34 ;  /* 0x002de82201007387 */ /* 0x0041e80000100a00 */
[----:B---3--:R1:W-:Y:S01]  /*325b0*/  STL.64 [R1+0x2de0], R32 ;  /* 0x002de02001007387 */ /* 0x0083e20000100a00 */
[----:B0-----:R-:W-:-:S03]  /*325c0*/  IMAD.MOV.U32 R34, RZ, RZ, R14 ;  /* 0x000000ffff227224 */ /* 0x001fc600078e000e */
[----:B-1----:R-:W2:Y:S04]  /*325d0*/  LDL.LU R32, [R1+0x470] ;  /* 0x0004700001207983 */ /* 0x002ea80000300800 */
[----:B------:R-:W2:Y:S04]  /*325e0*/  LDL.LU R33, [R1+0x474] ;  /* 0x0004740001217983 */ /* 0x000ea80000300800 */
[----:B------:R-:W3:Y:S01]  /*325f0*/  LDL.LU R14, [R1+0x2ec4] ;  /* 0x002ec400010e7983 */ /* 0x000ee20000300800 */
[----:B------:R-:W-:-:S03]  /*32600*/  IMAD.MOV.U32 R35, RZ, RZ, R15 ;  /* 0x000000ffff237224 */ /* 0x000fc600078e000f */
[----:B------:R-:W3:Y:S04]  /*32610*/  LDL.LU R15, [R1+0x2ec0] ;  /* 0x002ec000010f7983 */ /* 0x000ee80000300800 */
[----:B------:R-:W-:Y:S04]  /*32620*/  STL.64 [R1+0xb10], R24 ;  /* 0x000b101801007387 */ /* 0x000fe80000100a00 */
[----:B------:R0:W-:Y:S04]  /*32630*/  STL.64 [R1+0xb18], R26 ;  /* 0x000b181a01007387 */ /* 0x0001e80000100a00 */
[----:B0-----:R-:W4:Y:S04]  /*32640*/  LDL.LU.64 R26, [R1+0x2eb8] ;  /* 0x002eb800011a7983 */ /* 0x001f280000300a00 */
[----:B------:R-:W2:Y:S04]  /*32650*/  LDL.LU.64 R24, [R1+0x2eb0] ;  /* 0x002eb00001187983 */ /* 0x000ea80000300a00 */
[----:B------:R-:W3:Y:S02]  /*32660*/  LDL.LU.64 R54, [R1+0x2ea8] ;  /* 0x002ea80001367983 */ /* 0x000ee40000300a00 */
[----:B---3--:R-:W-:-:S15]  /*32670*/  HMMA.16816.F32.BF16 R4, R16, R54, R4 ;  /* 0x000000361004723c */ /* 0x008fde0000041804 */
[----:B------:R-:W-:-:S08]  /*32680*/  NOP ;  /* 0x0000000000007918 */ /* 0x000fd00000000000 */
[----:B------:R-:W-:Y:S04]  /*32690*/  STL.64 [R1+0xb00], R4 ;  /* 0x000b000401007387 */ /* 0x000fe80000100a00 */
[----:B------:R0:W-:Y:S04]  /*326a0*/  STL.64 [R1+0xb08], R6 ;  /* 0x000b080601007387 */ /* 0x0001e80000100a00 */
[----:B0-----:R-:W3:Y:S04]  /*326b0*/  LDL.LU.64 R6, [R1+0x2ea0] ;  /* 0x002ea00001067983 */ /* 0x001ee80000300a00 */
[----:B------:R-:W2:Y:S01]  /*326c0*/  LDL.LU.64 R4, [R1+0x2e98] ;  /* 0x002e980001047983 */ /* 0x000ea20000300a00 */
[----:B---3--:R-:W-:-:S15]  /*326d0*/  HMMA.16816.F32.BF16 R8, R16, R6, R8 ;  /* 0x000000061008723c */ /* 0x008fde0000041808 */
[----:B------:R-:W-:-:S08]  /*326e0*/  NOP ;  /* 0x0000000000007918 */ /* 0x000fd00000000000 */
[----:B------:R-:W-:Y:S04]  /*326f0*/  STL.64 [R1+0xaf0], R8 ;  /* 0x000af00801007387 */ /* 0x000fe80000100a00 */
[----:B------:R0:W-:Y:S04]  /*32700*/  STL.64 [R1+0xaf8], R10 ;  /* 0x000af80a01007387 */ /* 0x0001e80000100a00 */
[----:B0-----:R-:W3:Y:S04]  /*32710*/  LDL.LU.64 R10, [R1+0x2e90] ;  /* 0x002e9000010a7983 */ /* 0x001ee80000300a00 */
[----:B------:R-:W2:Y:S01]  /*32720*/  LDL.LU R9, [R1+0x2e88] ;  /* 0x002e880001097983 */ /* 0x000ea20000300800 */
[C---:B---3--:R-:W-:Y:S06]  /*32730*/  HMMA.16816.F32.BF16 R40, R16.reuse, R10, R40 ;  /* 0x0000000a1028723c */ /* 0x048fec0000041828 */
[----:B------:R-:W-:-:S15]  /*32740*/  HMMA.16816.F32.BF16 R16, R16, R14, R20 ;  /* 0x0000000e1010723c */ /* 0x000fde0000041814 */
[----:B------:R-:W-:-:S02]  /*32750*/  NOP ;  /* 0x0000000000007918 */ /* 0x000fc40000000000 */
[----:B------:R-:W-:Y:S04]  /*32760*/  STL.64 [R1+0xae0], R40 ;  /* 0x000ae02801007387 */ /* 0x000fe80000100a00 */
[----:B------:R0:W-:Y:S04]  /*32770*/  STL.64 [R1+0xae8], R42 ;  /* 0x000ae82a01007387 */ /* 0x0001e80000100a00 */
[----:B0-----:R-:W3:Y:S04]  /*32780*/  LDL.LU.64 R42, [R1+0x2e80] ;  /* 0x002e8000012a7983 */ /* 0x001ee80000300a00 */
[----:B------:R-:W3:Y:S04]  /*32790*/  LDL.LU.64 R22, [R1+0x2e78] ;  /* 0x002e780001167983 */ /* 0x000ee80000300a00 */
[----:B------:R-:W3:Y:S04]  /*327a0*/  LDL.LU.64 R20, [R1+0x2e70] ;  /* 0x002e700001147983 */ /* 0x000ee80000300a00 */
[----:B------:R0:W-:Y:S04]  /*327b0*/  STL.64 [R1+0x690], R16 ;  /* 0x0006901001007387 */ /* 0x0001e80000100a00 */
[----:B------:R1:W-:Y:S04]  /*327c0*/  STL.64 [R1+0x698], R18 ;  /* 0x0006981201007387 */ /* 0x0003e80000100a00 */
[----:B0-----:R-:W2:Y:S04]  /*327d0*/  LDL.LU R16, [R1+0x120] ;  /* 0x0001200001107983 */ /* 0x001ea80000300800 */
[----:B------:R-:W2:Y:S04]  /*327e0*/  LDL.LU R17, [R1+0x124] ;  /* 0x0001240001117983 */ /* 0x000ea80000300800 */
[----:B-1----:R-:W2:Y:S04]  /*327f0*/  LDL.LU R18, [R1+0x128] ;  /* 0x0001280001127983 */ /* 0x002ea80000300800 */
[----:B------:R-:W2:Y:S01]  /*32800*/  LDL.LU R19, [R1+0x12c] ;  /* 0x00012c0001137983 */ /* 0x000ea20000300800 */
[----:B---3--:R-:W-:-:S15]  /*32810*/  HMMA.16816.F32.BF16 R36, R20, R42, R36 ;  /* 0x0000002a1424723c */ /* 0x008fde0000041824 */
[----:B------:R-:W-:-:S08]  /*32820*/  NOP ;  /* 0x0000000000007918 */ /* 0x000fd00000000000 */
[----:B------:R-:W-:Y:S04]  /*32830*/  STL.64 [R1+0x680], R36 ;  /* 0x0006802401007387 */ /* 0x000fe80000100a00 */
[----:B------:R0:W-:Y:S04]  /*32840*/  STL.64 [R1+0x688], R38 ;  /* 0x0006882601007387 */ /* 0x0001e80000100a00 */
[----:B0-----:R-:W2:Y:S04]  /*32850*/  LDL.LU.64 R38, [R1+0x2e68] ;  /* 0x002e680001267983 */ /* 0x001ea80000300a00 */
[----:B------:R-:W3:Y:S01]  /*32860*/  LDL.LU R36, [R1+0x2e60] ;  /* 0x002e600001247983 */ /* 0x000ee20000300800 */
[C---:B----4-:R-:W-:Y:S06]  /*32870*/  HMMA.16816.F32.BF16 R44, R20.reuse, R26, R44 ;  /* 0x0000001a142c723c */ /* 0x050fec000004182c */
[----:B--2---:R-:W-:-:S15]  /*32880*/  HMMA.16816.F32.BF16 R16, R20, R38, R16 ;  /* 0x000000261410723c */ /* 0x004fde0000041810 */
[----:B------:R-:W-:-:S08]  /*32890*/  NOP ;  /* 0x0000000000007918 */ /* 0x000fd00000000000 */
[----:B------:R-:W-:Y:S04]  /*328a0*/  STL [R1+0x2a4], R17 ;  /* 0x0002a41101007387 */ /* 0x000fe80000100800 */
[----:B------:R-:W-:Y:S01]  /*328b0*/  STL.64 [R1+0x2a8], R18 ;  /* 0x0002a81201007387 */ /* 0x000fe20000100a00 */
[----:B------:R-:W-:-:S03]  /*328c0*/  IMAD.MOV.U32 R8, RZ, RZ, R16 ;  /* 0x000000ffff087224 */ /* 0x000fc600078e0010 */
[----:B------:R-:W0:Y:S04]  /*328d0*/  LDSM.16.MT88.4 R16, [R9+UR4+0x1080] ;  /* 0x001080040910783b */ /* 0x000e280008004200 */
[----:B0-----:R-:W-:Y:S04]  /*328e0*/  STL.64 [R1+0x2d28], R18 ;  /* 0x002d281201007387 */ /* 0x001fe80000100a00 */
[----:B------:R-:W-:Y:S04]  /*328f0*/  STL.64 [R1+0x2d20], R16 ;  /* 0x002d201001007387 */ /* 0x000fe80000100a00 */
[----:B------:R-:W-:Y:S04]  /*32900*/  STL.64 [R1+0x8a0], R44 ;  /* 0x0008a02c01007387 */ /* 0x000fe80000100a00 */
[----:B------:R0:W-:Y:S04]  /*32910*/  STL.64 [R1+0x8a8], R46 ;  /* 0x0008a82e01007387 */ /* 0x0001e80000100a00 */
[----:B0-----:R-:W2:Y:S02]  /*32920*/  LDL.LU.64 R46, [R1+0x2e58] ;  /* 0x002e5800012e7983 */ /* 0x001ea40000300a00 */
[----:B--2---:R-:W-:Y:S02]  /*32930*/  HMMA.16816.F32.BF16 R44, R20, R46, R48 ;  /* 0x0000002e142c723c */ /* 0x004fe40000041830 */
[----:B------:R-:W2:Y:S04]  /*32940*/  LDL.LU.64 R50, [R1+0x2e50] ;  /* 0x002e500001327983 */ /* 0x000ea80000300a00 */
[----:B------:R-:W2:-:S15]  /*32950*/  LDL.LU.64 R48, [R1+0x2e48] ;  /* 0x002e480001307983 */ /* 0x000e9e0000300a00 */
[----:B------:R-:W-:-:S02]  /*32960*/  NOP ;  /* 0x0000000000007918 */ /* 0x000fc40000000000 */
        /* <DEDUP_REMOVED lines=10> */
[----:B--2---:R-:W-:-:S15]  /*32a10*/  HMMA.16816.F32.BF16 R48, R20, R46, R48 ;  /* 0x0000002e1430723c */ /* 0x004fde0000041830 */
[----:B------:R-:W-:-:S08]  /*32a20*/  NOP ;  /* 0x0000000000007918 */ /* 0x000fd00000000000 */
        /* <DEDUP_REMOVED lines=16> */
[----:B0-----:R-:W2:Y:S01]  /*32b30*/  LDL.LU.64 R50, [R1+0x2df0] ;  /* 0x002df00001327983 */ /* 0x001ea20000300a00 */
[C---:B------:R-:W-:Y:S06]  /*32b40*/  HMMA.16816.F32.BF16 R28, R20.reuse, R30, R32 ;  /* 0x0000001e141c723c */ /* 0x040fec0000041820 */
[----:B--2---:R-:W-:-:S15]  /*32b50*/  HMMA.16816.F32.BF16 R56, R20, R50, R56 ;  /* 0x000000321438723c */ /* 0x004fde0000041838 */
[----:B------:R-:W-:-:S08]  /*32b60*/  NOP ;  /* 0x0000000000007918 */ /* 0x000fd00000000000 */
[----:B------:R0:W-:Y:S04]  /*32b70*/  STL.64 [R1+0x700], R56 ;  /* 0x0007003801007387 */ /* 0x0001e80000100a00 */
[----:B------:R1:W-:Y:S04]  /*32b80*/  STL.64 [R1+0x708], R58 ;  /* 0x0007083a01007387 */ /* 0x0003e80000100a00 */
[----:B0-----:R-:W2:Y:S04]  /*32b90*/  LDL.LU R56, [R1+0x420] ;  /* 0x0004200001387983 */ /* 0x001ea80000300800 */
[----:B------:R-:W2:Y:S04]  /*32ba0*/  LDL.LU R57, [R1+0x424] ;  /* 0x0004240001397983 */ /* 0x000ea80000300800 */
[----:B-1----:R-:W2:Y:S04]  /*32bb0*/  LDL.LU R58, [R1+0x428] ;  /* 0x00042800013a7983 */ /* 0x002ea80000300800 */
[----:B------:R-:W2:Y:S04]  /*32bc0*/  LDL.LU R59, [R1+0x42c] ;  /* 0x00042c00013b7983 */ /* 0x000ea80000300800 */
[----:B------:R0:W-:Y:S04]  /*32bd0*/  STL.64 [R1+0x2d98], R50 ;  /* 0x002d983201007387 */ /* 0x0001e80000100a00 */
[----:B------:R-:W4:Y:S04]  /*32be0*/  LDL.LU R48, [R1+0x450] ;  /* 0x0004500001307983 */ /* 0x000f280000300800 */
[----:B------:R-:W4:Y:S04]  /*32bf0*/  LDL.LU R49, [R1+0x454] ;  /* 0x0004540001317983 */ /* 0x000f280000300800 */
[----:B0-----:R-:W4:Y:S04]  /*32c00*/  LDL.LU R50, [R1+0x458] ;  /* 0x0004580001327983 */ /* 0x001f280000300800 */
[----:B------:R-:W4:Y:S04]  /*32c10*/  LDL.LU R51, [R1+0x45c] ;  /* 0x00045c0001337983 */ /* 0x000f280000300800 */
[----:B------:R-:W3:Y:S04]  /*32c20*/  LDL.LU.64 R34, [R1+0x2de8] ;  /* 0x002de80001227983 */ /* 0x000ee80000300a00 */
[----:B------:R-:W3:Y:S04]  /*32c30*/  LDL.LU.64 R32, [R1+0x2de0] ;  /* 0x002de00001207983 */ /* 0x000ee80000300a00 */
[----:B------:R-:W-:Y:S04]  /*32c40*/  STL.64 [R1+0x6f0], R28 ;  /* 0x0006f01c01007387 */ /* 0x000fe80000100a00 */
[----:B------:R0:W-:Y:S04]  /*32c50*/  STL.64 [R1+0x6f8], R30 ;  /* 0x0006f81e01007387 */ /* 0x0001e80000100a00 */
[----:B0-----:R-:W3:Y:S01]  /*32c60*/  LDL.LU.64 R30, [R1+0x2dd8] ;  /* 0x002dd800011e7983 */ /* 0x001ee20000300a00 */
[----:B------:R-:W-:-:S02]  /*32c70*/  IMAD.MOV.U32 R18, RZ, RZ, R2 ;  /* 0x000000ffff127224 */ /* 0x000fc400078e0002 */
[----:B------:R-:W-:Y:S01]  /*32c80*/  IMAD.MOV.U32 R19, RZ, RZ, R0 ;  /* 0x000000ffff137224 */ /* 0x000fe200078e0000 */
[----:B---3--:R-:W-:Y:S01]  /*32c90*/  HMMA.16816.F32.BF16 R28, R20, R30, R32 ;  /* 0x0000001e141c723c */ /* 0x008fe20000041820 */
[----:B------:R-:W3:Y:S04]  /*32ca0*/  LDL.LU.64 R34, [R1+0x2dd0] ;  /* 0x002dd00001227983 */ /* 0x000ee80000300a00 */
[----:B------:R-:W3:-:S15]  /*32cb0*/  LDL.LU.64 R32, [R1+0x2dc8] ;  /* 0x002dc80001207983 */ /* 0x000ede0000300a00 */
[----:B------:R-:W-:-:S03]  /*32cc0*/  NOP ;  /* 0x0000000000007918 */ /* 0x000fc60000000000 */
[----:B------:R-:W-:Y:S04]  /*32cd0*/  STL.64 [R1+0x6e0], R28 ;  /* 0x0006e01c01007387 */ /* 0x000fe80000100a00 */
[----:B------:R0:W-:Y:S04]  /*32ce0*/  STL.64 [R1+0x6e8], R30 ;  /* 0x0006e81e01007387 */ /* 0x0001e80000100a00 */
[----:B0-----:R-:W2:Y:S04]  /*32cf0*/  LDL.LU.64 R30, [R1+0x2dc0] ;  /* 0x002dc000011e7983 */ /* 0x001ea80000300a00 */
[----:B------:R-:W2:Y:S01]  /*32d00*/  LDL.LU.64 R28, [R1+0x2db8] ;  /* 0x002db800011c7983 */ /* 0x000ea20000300a00 */
[----:B----4-:R-:W-:Y:S03]  /*32d10*/  HMMA.16816.F32.BF16 R16, R20, R18, R48 ;  /* 0x000000121410723c */ /* 0x010fe60000041830 */
[----:B------:R-:W-:-:S15]  /*32d20*/  STL.64 [R1+0x2d60], R54 ;  /* 0x002d603601007387 */ /* 0x000fde0000100a00 */
[----:B------:R-:W-:-:S05]  /*32d30*/  NOP ;  /* 0x0000000000007918 */ /* 0x000fca0000000000 */
[----:B------:R-:W-:Y:S04]  /*32d40*/  STL.64 [R1+0x6d0], R16 ;  /* 0x0006d01001007387 */ /* 0x000fe80000100a00 */
[----:B------:R3:W-:Y:S02]  /*32d50*/  STL.64 [R1+0x6d8], R18 ;  /* 0x0006d81201007387 */ /* 0x0007e40000100a00 */
[C---:B---3--:R-:W-:Y:S06]  /*32d60*/  HMMA.16816.F32.BF16 R16, R20.reuse, R6, R32 ;  /* 0x000000061410723c */ /* 0x048fec0000041820 */
[----:B--2---:R-:W-:-:S15]  /*32d70*/  HMMA.16816.F32.BF16 R28, R20, R54, R28 ;  /* 0x00000036141c723c */ /* 0x004fde000004181c */
[----:B------:R-:W-:-:S08]  /*32d80*/  NOP ;  /* 0x0000000000007918 */ /* 0x000fd00000000000 */
[----:B------:R0:W-:Y:S04]  /*32d90*/  STL.64 [R1+0x6c0], R28 ;  /* 0x0006c01c01007387 */ /* 0x0001e80000100a00 */
[----:B------:R1:W-:Y:S04]  /*32da0*/  STL.64 [R1+0x6c8], R30 ;  /* 0x0006c81e01007387 */ /* 0x0003e80000100a00 */
[----:B0-----:R-:W2:Y:S04]  /*32db0*/  LDL.LU R28, [R1+0xa0] ;  /* 0x0000a000011c7983 */ /* 0x001ea80000300800 */
[----:B------:R0:W-:Y:S04]  /*32dc0*/  STL.64 [R1+0x6b0], R16 ;  /* 0x0006b01001007387 */ /* 0x0001e80000100a00 */
[----:B------:R3:W-:Y:S04]  /*32dd0*/  STL.64 [R1+0x6b8], R18 ;  /* 0x0006b81201007387 */ /* 0x0007e80000100a00 */
[----:B------:R-:W2:Y:S04]  /*32de0*/  LDL.LU R29, [R1+0xa4] ;  /* 0x0000a400011d7983 */ /* 0x000ea80000300800 */
[----:B-1----:R-:W2:Y:S04]  /*32df0*/  LDL.LU R30, [R1+0xa8] ;  /* 0x0000a800011e7983 */ /* 0x002ea80000300800 */
[----:B------:R-:W2:Y:S01]  /*32e00*/  LDL.LU R31, [R1+0xac] ;  /* 0x0000ac00011f7983 */ /* 0x000ea20000300800 */
[C---:B------:R-:W-:Y:S03]  /*32e10*/  HMMA.16816.F32.BF16 R56, R20.reuse, R10, R56 ;  /* 0x0000000a1438723c */ /* 0x040fe60000041838 */
[----:B------:R-:W4:Y:S04]  /*32e20*/  LDL.LU R52, [R1+0x660] ;  /* 0x0006600001347983 */ /* 0x000f280000300800 */
[----:B------:R-:W4:Y:S04]  /*32e30*/  LDL.LU R53, [R1+0x664] ;  /* 0x0006640001357983 */ /* 0x000f280000300800 */
[----:B------:R-:W4:Y:S04]  /*32e40*/  LDL.LU R54, [R1+0x668] ;  /* 0x0006680001367983 */ /* 0x000f280000300800 */
[----:B------:R-:W4:Y:S04]  /*32e50*/  LDL.LU R55, [R1+0x66c] ;  /* 0x00066c0001377983 */ /* 0x000f280000300800 */
[----:B------:R-:W4:Y:S04]  /*32e60*/  LDL.64 R50, [R1+0x118] ;  /* 0x0001180001327983 */ /* 0x000f280000100a00 */
[----:B------:R-:W4:Y:S04]  /*32e70*/  LDL.LU R32, [R1+0x640] ;  /* 0x0006400001207983 */ /* 0x000f280000300800 */
[----:B------:R-:W4:Y:S04]  /*32e80*/  LDL.LU R33, [R1+0x644] ;  /* 0x0006440001217983 */ /* 0x000f280000300800 */
[----:B------:R-:W4:Y:S04]  /*32e90*/  LDL.LU R34, [R1+0x648] ;  /* 0x0006480001227983 */ /* 0x000f280000300800 */
[----:B------:R-:W4:Y:S04]  /*32ea0*/  LDL.LU R35, [R1+0x64c] ;  /* 0x00064c0001237983 */ /* 0x000f280000300800 */
[----:B0-----:R-:W4:Y:S04]  /*32eb0*/  LDL.LU R16, [R1+0x650] ;  /* 0x0006500001107983 */ /* 0x001f280000300800 */
[----:B------:R-:W4:Y:S04]  /*32ec0*/  LDL.LU R17, [R1+0x654] ;  /* 0x0006540001117983 */ /* 0x000f280000300800 */
[----:B---3--:R-:W3:Y:S04]  /*32ed0*/  LDL.LU R18, [R1+0x658] ;  /* 0x0006580001127983 */ /* 0x008ee80000300800 */
[----:B------:R-:W3:Y:S04]  /*32ee0*/  LDL.LU R19, [R1+0x65c] ;  /* 0x00065c0001137983 */ /* 0x000ee80000300800 */
[----:B------:R-:W-:Y:S04]  /*32ef0*/  STL.64 [R1+0x2d58], R6 ;  /* 0x002d580601007387 */ /* 0x000fe80000100a00 */
[----:B------:R0:W-:Y:S04]  /*32f00*/  STL.64 [R1+0x2d50], R4 ;  /* 0x002d500401007387 */ /* 0x0001e80000100a00 */
[----:B0-----:R-:W4:Y:S04]  /*32f10*/  LDL.LU R4, [R1+0x670] ;  /* 0x0006700001047983 */ /* 0x001f280000300800 */
[----:B------:R-:W4:Y:S04]  /*32f20*/  LDL.LU R5, [R1+0x674] ;  /* 0x0006740001057983 */ /* 0x000f280000300800 */
[----:B------:R-:W4:Y:S04]  /*32f30*/  LDL.LU R6, [R1+0x678] ;  /* 0x0006780001067983 */ /* 0x000f280000300800 */
[----:B------:R-:W4:Y:S04]  /*32f40*/  LDL.LU R7, [R1+0x67c] ;  /* 0x00067c0001077983 */ /* 0x000f280000300800 */
[----:B------:R-:W-:Y:S04]  /*32f50*/  STL.64 [R1+0x2d48], R10 ;  /* 0x002d480a01007387 */ /* 0x000fe80000100a00 */
[----:B------:R0:W-:Y:S04]  /*32f60*/  STL.64 [R1+0x2d40], R8 ;  /* 0x002d400801007387 */ /* 0x0001e80000100a00 */
[----:B------:R-:W-:Y:S04]  /*32f70*/  STL.64 [R1+0x6a0], R56 ;  /* 0x0006a03801007387 */ /* 0x000fe80000100a00 */
[----:B------:R-:W-:Y:S04]  /*32f80*/  STL.64 [R1+0x6a8], R58 ;  /* 0x0006a83a01007387 */ /* 0x000fe80000100a00 */
[----:B0-----:R-:W3:Y:S04]  /*32f90*/  LDL.LU R8, [R1+0x260] ;  /* 0x0002600001087983 */ /* 0x001ee80000300800 */
[----:B------:R-:W3:Y:S04]  /*32fa0*/  LDL.LU R9, [R1+0x264] ;  /* 0x0002640001097983 */ /* 0x000ee80000300800 */
[----:B------:R-:W3:Y:S04]  /*32fb0*/  LDL.LU R10, [R1+0x268] ;  /* 0x00026800010a7983 */ /* 0x000ee80000300800 */
[----:B------:R-:W3:Y:S01]  /*32fc0*/  LDL.LU R11, [R1+0x26c] ;  /* 0x00026c00010b7983 */ /* 0x000ee20000300800 */
[----:B--2---:R-:W-:Y:S03]  /*32fd0*/  HMMA.16816.F32.BF16 R20, R20, R14, R28 ;  /* 0x0000000e1414723c */ /* 0x004fe6000004181c */
[----:B------:R-:W3:Y:S04]  /*32fe0*/  LDL.LU.64 R30, [R1+0x2db0] ;  /* 0x002db000011e7983 */ /* 0x000ee80000300a00 */
[----:B------:R-:W3:-:S15]  /*32ff0*/  LDL.LU.64 R28, [R1+0x2da8] ;  /* 0x002da800011c7983 */ /* 0x000ede0000300a00 */
[----:B------:R-:W-:-:S01]  /*33000*/  NOP ;  /* 0x0000000000007918 */ /* 0x000fc20000000000 */
[----:B------:R0:W-:Y:S04]  /*33010*/  STL.64 [R1+0x290], R20 ;  /* 0x0002901401007387 */ /* 0x0001e80000100a00 */
[----:B------:R1:W-:Y:S04]  /*33020*/  STL.64 [R1+0x298], R22 ;  /* 0x0002981601007387 */ /* 0x0003e80000100a00 */
[----:B0-----:R-:W2:Y:S04]  /*33030*/  LDL.LU R20, [R1+0x270] ;  /* 0x0002700001147983 */ /* 0x001ea80000300800 */
[----:B------:R-:W2:Y:S04]  /*33040*/  LDL.LU R21, [R1+0x274] ;  /* 0x0002740001157983 */ /* 0x000ea80000300800 */
[----:B-1----:R-:W2:Y:S04]  /*33050*/  LDL.LU R22, [R1+0x278] ;  /* 0x0002780001167983 */ /* 0x002ea80000300800 */
[----:B------:R-:W2:Y:S01]  /*33060*/  LDL.LU R23, [R1+0x27c] ;  /* 0x00027c0001177983 */ /* 0x000ea20000300800 */
[----:B------:R-:W0:Y:S03]  /*33070*/  S2R R59, SR_TID.X ;  /* 0x00000000003b7919 */ /* 0x000e260000002100 */
[----:B------:R-:W-:Y:S04]  /*33080*/  STL.64 [R1+0x2d38], R14 ;  /* 0x002d380e01007387 */ /* 0x000fe80000100a00 */
[----:B------:R2:W-:Y:S01]  /*33090*/  STL.64 [R1+0x2d30], R12 ;  /* 0x002d300c01007387 */ /* 0x0005e20000100a00 */
[C---:B0-----:R-:W-:Y:S01]  /*330a0*/  LOP3.LUT R57, R59.reuse, 0x7, RZ, 0xc0, !PT ;  /* 0x000000073b397812 */ /* 0x041fe200078ec0ff */
[----:B------:R-:W-:-:S02]  /*330b0*/  IMAD.SHL.U32 R58, R59, 0x80, RZ ;  /* 0x000000803b3a7824 */ /* 0x000fc400078e00ff */
[----:B------:R-:W-:Y:S02]  /*330c0*/  IMAD.SHL.U32 R59, R59, 0x2, RZ ;  /* 0x000000023b3b7824 */ /* 0x000fe400078e00ff */
[----:B------:R-:W-:-:S05]  /*330d0*/  IMAD R57, R57, 0x110, RZ ;  /* 0x0000011039397824 */ /* 0x000fca00078e02ff */
[----:B------:R-:W-:-:S04]  /*330e0*/  LOP3.LUT R59, R57, 0x10, R59, 0x78, !PT ;  /* 0x00000010393b7812 */ /* 0x000fc800078e783b */
[----:B------:R-:W-:-:S04]  /*330f0*/  LOP3.LUT R59, R59, 0x800, R58, 0xf8, !PT ;  /* 0x000008003b3b7812 */ /* 0x000fc800078ef83a */
[----:B------:R-:W-:Y:S01]  /*33100*/  LOP3.LUT R59, R59, 0x40, RZ, 0x3c, !PT ;  /* 0x000000403b3b7812 */ /* 0x000fe200078e3cff */
[----:B------:R-:W-:Y:S01]  /*33110*/  STL.64 [R1+0x2d68], R42 ;  /* 0x002d682a01007387 */ /* 0x000fe20000100a00 */
[C---:B---3--:R-:W-:Y:S06]  /*33120*/  HMMA.16816.F32.BF16 R8, R28.reuse, R38, R8 ;  /* 0x000000261c08723c */ /* 0x048fec0000041808 */
[----:B--2---:R-:W-:Y:S01]  /*33130*/  HMMA.16816.F32.BF16 R12, R28, R42, R20 ;  /* 0x0000002a1c0c723c */ /* 0x004fe20000041814 */
[----:B------:R-:W0:-:S15]  /*33140*/  LDSM.16.MT88.4 R20, [R59+UR4+0x1000] ;  /* 0x001000043b14783b */ /* 0x000e1e0008004200 */
[----:B------:R-:W-:-:S07]  /*33150*/  NOP ;  /* 0x0000000000007918 */ /* 0x000fce0000000000 */
[----:B------:R-:W-:Y:S04]  /*33160*/  STL.64 [R1+0x440], R12 ;  /* 0x0004400c01007387 */ /* 0x000fe80000100a00 */
[----:B------:R-:W-:Y:S04]  /*33170*/  STL.64 [R1+0x448], R14 ;  /* 0x0004480e01007387 */ /* 0x000fe80000100a00 */
[----:B------:R1:W-:Y:S04]  /*33180*/  STL [R1+0x2d1c], R59 ;  /* 0x002d1c3b01007387 */ /* 0x0003e80000100800 */
[----:B------:R-:W-:Y:S04]  /*33190*/  STL.64 [R1+0x430], R8 ;  /* 0x0004300801007387 */ /* 0x000fe80000100a00 */
[----:B------:R-:W-:Y:S04]  /*331a0*/  STL.64 [R1+0x438], R10 ;  /* 0x0004380a01007387 */ /* 0x000fe80000100a00 */
[----:B-1----:R-:W2:Y:S04]  /*331b0*/  LDL.64 R58, [R1+0x108] ;  /* 0x00010800013a7983 */ /* 0x002ea80000100a00 */
[----:B0-----:R0:W-:Y:S04]  /*331c0*/  STL.64 [R1+0x2cb0], R22 ;  /* 0x002cb01601007387 */ /* 0x0011e80000100a00 */
[----:B------:R-:W-:Y:S04]  /*331d0*/  STL.64 [R1+0x2ca8], R20 ;  /* 0x002ca81401007387 */ /* 0x000fe80000100a00 */
[----:B0-----:R-:W3:Y:S01]  /*331e0*/  LDL.64 R22, [R1+0x18] ;  /* 0x0000180001167983 */ /* 0x001ee20000100a00 */
[----:B----4-:R-:W-:Y:S01]  /*331f0*/  HMMA.16816.F32.BF16 R4, R28, R26, R4 ;  /* 0x0000001a1c04723c */ /* 0x010fe20000041804 */
[----:B------:R-:W-:-:S02]  /*33200*/  IMAD.MOV.U32 R37, RZ, RZ, R50 ;  /* 0x000000ffff257224 */ /* 0x000fc400078e0032 */
[----:B------:R-:W-:Y:S01]  /*33210*/  IMAD.MOV.U32 R3, RZ, RZ, R51 ;  /* 0x000000ffff037224 */ /* 0x000fe200078e0033 */
[----:B---3--:R-:W-:Y:S04]  /*33220*/  STL.64 [R1+0x2d90], R22 ;  /* 0x002d901601007387 */ /* 0x008fe80000100a00 */
[----:B------:R-:W-:Y:S04]  /*33230*/  STL.64 [R1+0x2d78], R26 ;  /* 0x002d781a01007387 */ /* 0x000fe80000100a00 */
[----:B------:R-:W-:Y:S11]  /*33240*/  STL.64 [R1+0x2d70], R24 ;  /* 0x002d701801007387 */ /* 0x000ff60000100a00 */
[----:B------:R-:W-:Y:S04]  /*33250*/  STL.64 [R1+0xad0], R4 ;  /* 0x000ad00401007387 */ /* 0x000fe80000100a00 */
[----:B------:R0:W-:Y:S02]  /*33260*/  STL.64 [R1+0xad8], R6 ;  /* 0x000ad80601007387 */ /* 0x0001e40000100a00 */
[C---:B0-----:R-:W-:Y:S06]  /*33270*/  HMMA.16816.F32.BF16 R4, R28.reuse, R50, R52 ;  /* 0x000000321c04723c */ /* 0x041fec0000041834 */
[----:B--2---:R-:W-:-:S15]  /*33280*/  HMMA.16816.F32.BF16 R8, R28, R58, R16 ;  /* 0x0000003a1c08723c */ /* 0x004fde0000041810 */
[----:B------:R-:W-:-:S02]  /*33290*/  NOP ;  /* 0x0000000000007918 */ /* 0x000fc40000000000 */
[----:B------:R-:W-:Y:S04]  /*332a0*/  STL.64 [R1+0xac0], R4 ;  /* 0x000ac00401007387 */ /* 0x000fe80000100a00 */
[----:B------:R0:W-:Y:S02]  /*332b0*/  STL.64 [R1+0xac8], R6 ;  /* 0x000ac80601007387 */ /* 0x0001e40000100a00 */
[C---:B0-----:R-:W-:Y:S02]  /*332c0*/  HMMA.16816.F32.BF16 R4, R28.reuse, R46, R32 ;  /* 0x0000002e1c04723c */ /* 0x041fe40000041820 */
[----:B------:R-:W-:Y:S04]  /*332d0*/  STL.64 [R1+0x2d88], R38 ;  /* 0x002d882601007387 */ /* 0x000fe80000100a00 */
[----:B------:R-:W-:Y:S04]  /*332e0*/  STL.64 [R1+0x2d80], R36 ;  /* 0x002d802401007387 */ /* 0x000fe80000100a00 */
[----:B------:R0:W-:Y:S04]  /*332f0*/  STL.64 [R1+0x2da0], R58 ;  /* 0x002da03a01007387 */ /* 0x0001e80000100a00 */
[----:B------:R-:W-:Y:S04]  /*33300*/  STL.64 [R1+0xab0], R8 ;  /* 0x000ab00801007387 */ /* 0x000fe80000100a00 */
[----:B------:R-:W-:Y:S04]  /*33310*/  STL.64 [R1+0xab8], R10 ;  /* 0x000ab80a01007387 */ /* 0x000fe80000100a00 */
[----:B------:R-:W2:Y:S04]  /*33320*/  LDL.LU R32, [R1+0x630] ;  /* 0x0006300001207983 */ /* 0x000ea80000300800 */
[----:B------:R1:W-:Y:S04]  /*33330*/  STL.64 [R1+0xaa0], R4 ;  /* 0x000aa00401007387 */ /* 0x0003e80000100a00 */
[----:B------:R3:W-:Y:S04]  /*33340*/  STL.64 [R1+0xaa8], R6 ;  /* 0x000aa80601007387 */ /* 0x0007e80000100a00 */
[----:B------:R-:W2:Y:S04]  /*33350*/  LDL.LU R33, [R1+0x634] ;  /* 0x0006340001217983 */ /* 0x000ea80000300800 */
[----:B------:R-:W2:Y:S04]  /*33360*/  LDL.LU R34, [R1+0x638] ;  /* 0x0006380001227983 */ /* 0x000ea80000300800 */
[----:B------:R-:W2:Y:S04]  /*33370*/  LDL.LU R35, [R1+0x63c] ;  /* 0x00063c0001237983 */ /* 0x000ea80000300800 */
[----:B------:R-:W2:Y:S04]  /*33380*/  LDL.64 R14, [R1+0xe8] ;  /* 0x0000e800010e7983 */ /* 0x000ea80000100a00 */
[----:B------:R-:W4:Y:S04]  /*33390*/  LDL.LU R56, [R1+0x620] ;  /* 0x0006200001387983 */ /* 0x000f280000300800 */
[----:B------:R-:W4:Y:S04]  /*333a0*/  LDL.LU R57, [R1+0x624] ;  /* 0x0006240001397983 */ /* 0x000f280000300800 */
[----:B0-----:R-:W4:Y:S04]  /*333b0*/  LDL.LU R58, [R1+0x628] ;  /* 0x00062800013a7983 */ /* 0x001f280000300800 */
[----:B------:R-:W4:Y:S04]  /*333c0*/  LDL.LU R59, [R1+0x62c] ;  /* 0x00062c00013b7983 */ /* 0x000f280000300800 */
[----:B------:R-:W4:Y:S04]  /*333d0*/  LDL.64 R50, [R1+0xd8] ;  /* 0x0000d80001327983 */ /* 0x000f280000100a00 */
[----:B------:R-:W4:Y:S04]  /*333e0*/  LDL.LU R16, [R1+0x610] ;  /* 0x0006100001107983 */ /* 0x000f280000300800 */
[----:B------:R-:W4:Y:S04]  /*333f0*/  LDL.LU R17, [R1+0x614] ;  /* 0x0006140001117983 */ /* 0x000f280000300800 */
[----:B------:R-:W4:Y:S04]  /*33400*/  LDL.LU R18, [R1+0x618] ;  /* 0x0006180001127983 */ /* 0x000f280000300800 */
[----:B------:R-:W4:Y:S04]  /*33410*/  LDL.LU R19, [R1+0x61c] ;  /* 0x00061c0001137983 */ /* 0x000f280000300800 */
[----:B-1----:R-:W4:Y:S04]  /*33420*/  LDL.LU R4, [R1+0x5d0] ;  /* 0x0005d00001047983 */ /* 0x002f280000300800 */
[----:B------:R-:W4:Y:S04]  /*33430*/  LDL.LU R5, [R1+0x5d4] ;  /* 0x0005d40001057983 */ /* 0x000f280000300800 */
[----:B---3--:R-:W3:Y:S04]  /*33440*/  LDL.LU R6, [R1+0x5d8] ;  /* 0x0005d80001067983 */ /* 0x008ee80000300800 */
[----:B------:R-:W3:Y:S04]  /*33450*/  LDL.LU R7, [R1+0x5dc] ;  /* 0x0005dc0001077983 */ /* 0x000ee80000300800 */
[----:B------:R-:W3:Y:S04]  /*33460*/  LDL.LU R20, [R1+0x600] ;  /* 0x0006000001147983 */ /* 0x000ee80000300800 */
[----:B------:R-:W3:Y:S04]  /*33470*/  LDL.LU R21, [R1+0x604] ;  /* 0x0006040001157983 */ /* 0x000ee80000300800 */
[----:B------:R-:W3:Y:S04]  /*33480*/  LDL.LU R22, [R1+0x608] ;  /* 0x0006080001167983 */ /* 0x000ee80000300800 */
[----:B------:R-:W3:Y:S04]  /*33490*/  LDL.LU R23, [R1+0x60c] ;  /* 0x00060c0001177983 */ /* 0x000ee80000300800 */
[----:B------:R-:W3:Y:S04]  /*334a0*/  LDL.64 R38, [R1+0xb8] ;  /* 0x0000b80001267983 */ /* 0x000ee80000100a00 */
        /* <DEDUP_REMOVED lines=9> */
[----:B------:R-:W3:Y:S04]  /*33540*/  LDL.LU R8, [R1+0x5c0] ;  /* 0x0005c00001087983 */ /* 0x000ee80000300800 */
[----:B------:R-:W3:Y:S04]  /*33550*/  LDL.LU R9, [R1+0x5c4] ;  /* 0x0005c40001097983 */ /* 0x000ee80000300800 */
[----:B------:R-:W3:Y:S04]  /*33560*/  LDL.LU R10, [R1+0x5c8] ;  /* 0x0005c800010a7983 */ /* 0x000ee80000300800 */
[----:B------:R-:W3:Y:S01]  /*33570*/  LDL.LU R11, [R1+0x5cc] ;  /* 0x0005cc00010b7983 */ /* 0x000ee20000300800 */
[C---:B--2---:R-:W-:Y:S06]  /*33580*/  HMMA.16816.F32.BF16 R32, R28.reuse, R14, R32 ;  /* 0x0000000e1c20723c */ /* 0x044fec0000041820 */
[----:B----4-:R-:W-:Y:S06]  /*33590*/  HMMA.16816.F32.BF16 R56, R28, R50, R56 ;  /* 0x000000321c38723c */ /* 0x010fec0000041838 */
[----:B------:R-:W-:-:S02]  /*335a0*/  IMAD.MOV.U32 R2, RZ, RZ, R50 ;  /* 0x000000ffff027224 */ /* 0x000fc400078e0032 */
[----:B------:R-:W-:-:S09]  /*335b0*/  IMAD.MOV.U32 R0, RZ, RZ, R51 ;  /* 0x000000ffff007224 */ /* 0x000fd200078e0033 */
[----:B------:R-:W-:Y:S04]  /*335c0*/  STL.64 [R1+0xa90], R32 ;  /* 0x000a902001007387 */ /* 0x000fe80000100a00 */
[----:B------:R0:W-:Y:S04]  /*335d0*/  STL.64 [R1+0xa98], R34 ;  /* 0x000a982201007387 */ /* 0x0001e80000100a00 */
[----:B------:R-:W2:Y:S04]  /*335e0*/  LDL.LU R12, [R1+0x5b0] ;  /* 0x0005b000010c7983 */ /* 0x000ea80000300800 */
[----:B------:R-:W2:Y:S01]  /*335f0*/  LDL.LU R13, [R1+0x5b4] ;  /* 0x0005b400010d7983 */ /* 0x000ea20000300800 */
[----:B0-----:R-:W-:-:S02]  /*33600*/  IMAD.MOV.U32 R35, RZ, RZ, R14 ;  /* 0x000000ffff237224 */ /* 0x001fc400078e000e */
[----:B------:R-:W-:Y:S01]  /*33610*/  IMAD.MOV.U32 R34, RZ, RZ, R15 ;  /* 0x000000ffff227224 */ /* 0x000fe200078e000f */
[----:B------:R-:W2:Y:S04]  /*33620*/  LDL.LU R14, [R1+0x5b8] ;  /* 0x0005b800010e7983 */ /* 0x000ea80000300800 */
[----:B------:R-:W2:Y:S04]  /*33630*/  LDL.LU R15, [R1+0x5bc] ;  /* 0x0005bc00010f7983 */ /* 0x000ea80000300800 */
[----:B------:R-:W-:Y:S04]  /*33640*/  STL.64 [R1+0xa80], R56 ;  /* 0x000a803801007387 */ /* 0x000fe80000100a00 */
[----:B------:R0:W-:Y:S04]  /*33650*/  STL.64 [R1+0xa88], R58 ;  /* 0x000a883a01007387 */ /* 0x0001e80000100a00 */
[----:B0-----:R-:W4:Y:S04]  /*33660*/  LDL.LU.64 R58, [R1+0x2da0] ;  /* 0x002da000013a7983 */ /* 0x001f280000300a00 */
[----:B------:R-:W2:Y:S01]  /*33670*/  LDL.LU.64 R50, [R1+0x2d98] ;  /* 0x002d980001327983 */ /* 0x000ea20000300a00 */
[C---:B---3--:R-:W-:Y:S06]  /*33680*/  HMMA.16816.F32.BF16 R20, R28.reuse, R38, R20 ;  /* 0x000000261c14723c */ /* 0x048fec0000041814 */
        /* <DEDUP_REMOVED lines=9> */
[----:B------:R-:W3:Y:S04]  /*33720*/  LDL.LU R48, [R1+0x50] ;  /* 0x0000500001307983 */ /* 0x000ee80000300800 */
[----:B------:R-:W3:Y:S04]  /*33730*/  LDL.LU R49, [R1+0x54] ;  /* 0x0000540001317983 */ /* 0x000ee80000300800 */
[----:B0-----:R-:W3:Y:S04]  /*33740*/  LDL.LU R50, [R1+0x58] ;  /* 0x0000580001327983 */ /* 0x001ee80000300800 */
[----:B------:R-:W3:Y:S04]  /*33750*/  LDL.LU R51, [R1+0x5c] ;  /* 0x00005c0001337983 */ /* 0x000ee80000300800 */
[----:B------:R-:W-:Y:S04]  /*33760*/  STL.64 [R1+0xa60], R20 ;  /* 0x000a601401007387 */ /* 0x000fe80000100a00 */
[----:B------:R0:W-:Y:S04]  /*33770*/  STL.64 [R1+0xa68], R22 ;  /* 0x000a681601007387 */ /* 0x0001e80000100a00 */
[----:B0-----:R-:W4:Y:S01]  /*33780*/  LDL.LU.64 R22, [R1+0x2d90] ;  /* 0x002d900001167983 */ /* 0x001f220000300a00 */
[----:B------:R-:W-:Y:S01]  /*33790*/  HMMA.16816.F32.BF16 R24, R28, R42, R24 ;  /* 0x0000002a1c18723c */ /* 0x000fe20000041818 */
[----:B------:R-:W-:Y:S01]  /*337a0*/  IMAD.MOV.U32 R21, RZ, RZ, R38 ;  /* 0x000000ffff157224 */ /* 0x000fe200078e0026 */
[----:B------:R-:W-:-:S02]  /*337b0*/  MOV R20, R39 ;  /* 0x0000002700147202 */ /* 0x000fc40000000f00 */
[----:B------:R-:W3:Y:S04]  /*337c0*/  LDL.LU.64 R38, [R1+0x2d88] ;  /* 0x002d880001267983 */ /* 0x000ee80000300a00 */
[----:B------:R-:W3:Y:S01]  /*337d0*/  LDL.LU.64 R36, [R1+0x2d80] ;  /* 0x002d800001247983 */ /* 0x000ee20000300a00 */
[----:B------:R-:W-:Y:S02]  /*337e0*/  IMAD.MOV.U32 R33, RZ, RZ, R42 ;  /* 0x000000ffff217224 */ /* 0x000fe400078e002a */
[----:B------:R-:W-:-:S12]  /*337f0*/  IMAD.MOV.U32 R32, RZ, RZ, R43 ;  /* 0x000000ffff207224 */ /* 0x000fd800078e002b */
[----:B------:R-:W-:Y:S04]  /*33800*/  STL.64 [R1+0xa50], R24 ;  /* 0x000a501801007387 */ /* 0x000fe80000100a00 */
[----:B------:R0:W-:Y:S04]  /*33810*/  STL.64 [R1+0xa58], R26 ;  /* 0x000a581a01007387 */ /* 0x0001e80000100a00 */
[----:B0-----:R-:W3:Y:S04]  /*33820*/  LDL.LU.64 R26, [R1+0x2d78] ;  /* 0x002d7800011a7983 */ /* 0x001ee80000300a00 */
[----:B------:R-:W3:Y:S04]  /*33830*/  LDL.LU.64 R24, [R1+0x2d70] ;  /* 0x002d700001187983 */ /* 0x000ee80000300a00 */
[----:B------:R-:W3:Y:S01]  /*33840*/  LDL.LU.64 R42, [R1+0x2d68] ;  /* 0x002d6800012a7983 */ /* 0x000ee20000300a00 */
[----:B----4-:R-:W-:-:S15]  /*33850*/  HMMA.16816.F32.BF16 R52, R28, R22, R52 ;  /* 0x000000161c34723c */ /* 0x010fde0000041834 */
[----:B------:R-:W-:-:S08]  /*33860*/  NOP ;  /* 0x0000000000007918 */ /* 0x000fd00000000000 */
[----:B------:R-:W-:Y:S04]  /*33870*/  STL.64 [R1+0xa40], R52 ;  /* 0x000a403401007387 */ /* 0x000fe80000100a00 */
[----:B------:R0:W-:Y:S04]  /*33880*/  STL.64 [R1+0xa48], R54 ;  /* 0x000a483601007387 */ /* 0x0001e80000100a00 */
[----:B0-----:R-:W4:Y:S04]  /*33890*/  LDL.LU.64 R54, [R1+0x2d60] ;  /* 0x002d600001367983 */ /* 0x001f280000300a00 */
[----:B------:R-:W-:Y:S01]  /*338a0*/  STL.64 [R1+0x2cc0], R22 ;  /* 0x002cc01601007387 */ /* 0x000fe20000100a00 */
[----:B----4-:R-:W-:-:S15]  /*338b0*/  HMMA.16816.F32.BF16 R4, R28, R54, R4 ;  /* 0x000000361c04723c */ /* 0x010fde0000041804 */
[----:B------:R-:W-:-:S08]  /*338c0*/  NOP ;  /* 0x0000000000007918 */ /* 0x000fd00000000000 */
[----:B------:R-:W-:Y:S04]  /*338d0*/  STL.64 [R1+0xa30], R4 ;  /* 0x000a300401007387 */ /* 0x000fe80000100a00 */
[----:B------:R0:W-:Y:S04]  /*338e0*/  STL.64 [R1+0xa38], R6 ;  /* 0x000a380601007387 */ /* 0x0001e80000100a00 */
[----:B0-----:R-:W4:Y:S04]  /*338f0*/  LDL.LU.64 R6, [R1+0x2d58] ;  /* 0x002d580001067983 */ /* 0x001f280000300a00 */
[----:B------:R-:W2:Y:S04]  /*33900*/  LDL.LU.64 R4, [R1+0x2d50] ;  /* 0x002d500001047983 */ /* 0x000ea80000300a00 */
[----:B------:R-:W-:Y:S01]  /*33910*/  STL.64 [R1+0x2cb8], R54 ;  /* 0x002cb83601007387 */ /* 0x000fe20000100a00 */
[----:B----4-:R-:W-:-:S15]  /*33920*/  HMMA.16816.F32.BF16 R8, R28, R6, R8 ;  /* 0x000000061c08723c */ /* 0x010fde0000041808 */
[----:B------:R-:W-:-:S08]  /*33930*/  NOP ;  /* 0x0000000000007918 */ /* 0x000fd00000000000 */
[----:B------:R-:W-:Y:S04]  /*33940*/  STL.64 [R1+0xa20], R8 ;  /* 0x000a200801007387 */ /* 0x000fe80000100a00 */
[----:B------:R0:W-:Y:S04]  /*33950*/  STL.64 [R1+0xa28], R10 ;  /* 0x000a280a01007387 */ /* 0x0001e80000100a00 */
[----:B0-----:R-:W4:Y:S04]  /*33960*/  LDL.LU.64 R10, [R1+0x2d48] ;  /* 0x002d4800010a7983 */ /* 0x001f280000300a00 */
[----:B------:R-:W3:Y:S04]  /*33970*/  LDL.LU.64 R8, [R1+0x2d40] ;  /* 0x002d400001087983 */ /* 0x000ee80000300a00 */
[----:B------:R-:W-:Y:S04]  /*33980*/  STL.64 [R1+0x2cd0], R6 ;  /* 0x002cd00601007387 */ /* 0x000fe80000100a00 */
[----:B--2---:R0:W-:Y:S04]  /*33990*/  STL.64 [R1+0x2cc8], R4 ;  /* 0x002cc80401007387 */ /* 0x0041e80000100a00 */
[----:B0-----:R-:W2:Y:S04]  /*339a0*/  LDL.LU R4, [R1+0x60] ;  /* 0x0000600001047983 */ /* 0x001ea80000300800 */
[----:B------:R-:W2:Y:S04]  /*339b0*/  LDL.LU R5, [R1+0x64] ;  /* 0x0000640001057983 */ /* 0x000ea80000300800 */
[----:B------:R-:W2:Y:S04]  /*339c0*/  LDL.LU R6, [R1+0x68] ;  /* 0x0000680001067983 */ /* 0x000ea80000300800 */
[----:B------:R-:W2:Y:S01]  /*339d0*/  LDL.LU R7, [R1+0x6c] ;  /* 0x00006c0001077983 */ /* 0x000ea20000300800 */
[----:B----4-:R-:W-:-:S15]  /*339e0*/  HMMA.16816.F32.BF16 R12, R28, R10, R12 ;  /* 0x0000000a1c0c723c */ /* 0x010fde000004180c */
[----:B------:R-:W-:-:S08]  /*339f0*/  NOP ;  /* 0x0000000000007918 */ /* 0x000fd00000000000 */
[----:B------:R-:W-:Y:S04]  /*33a00*/  STL.64 [R1+0xa10], R12 ;  /* 0x000a100c01007387 */ /* 0x000fe80000100a00 */
[----:B------:R0:W-:Y:S04]  /*33a10*/  STL.64 [R1+0xa18], R14 ;  /* 0x000a180e01007387 */ /* 0x0001e80000100a00 */
[----:B0-----:R-:W4:Y:S04]  /*33a20*/  LDL.LU.64 R14, [R1+0x2d38] ;  /* 0x002d3800010e7983 */ /* 0x001f280000300a00 */
[----:B------:R-:W2:Y:S04]  /*33a30*/  LDL.LU.64 R12, [R1+0x2d30] ;  /* 0x002d3000010c7983 */ /* 0x000ea80000300a00 */
[----:B------:R-:W-:Y:S04]  /*33a40*/  STL.64 [R1+0x2ce0], R10 ;  /* 0x002ce00a01007387 */ /* 0x000fe80000100a00 */
[----:B---3--:R0:W-:Y:S04]  /*33a50*/  STL.64 [R1+0x2cd8], R8 ;  /* 0x002cd80801007387 */ /* 0x0081e80000100a00 */
[----:B0-----:R-:W3:Y:S04]  /*33a60*/  LDL.LU R8, [R1+0x70] ;  /* 0x0000700001087983 */ /* 0x001ee80000300800 */
[----:B------:R-:W3:Y:S04]  /*33a70*/  LDL.LU R9, [R1+0x74] ;  /* 0x0000740001097983 */ /* 0x000ee80000300800 */
[----:B------:R-:W3:Y:S04]  /*33a80*/  LDL.LU R10, [R1+0x78] ;  /* 0x00007800010a7983 */ /* 0x000ee80000300800 */
[----:B------:R-:W3:Y:S01]  /*33a90*/  LDL.LU R11, [R1+0x7c] ;  /* 0x00007c00010b7983 */ /* 0x000ee20000300800 */
[----:B----4-:R-:W-:Y:S03]  /*33aa0*/  HMMA.16816.F32.BF16 R28, R28, R14, R16 ;  /* 0x0000000e1c1c723c */ /* 0x010fe60000041810 */
[----:B------:R-:W3:Y:S04]  /*33ab0*/  LDL.LU.64 R18, [R1+0x2d28] ;  /* 0x002d280001127983 */ /* 0x000ee80000300a00 */
[----:B------:R-:W3:-:S15]  /*33ac0*/  LDL.LU.64 R16, [R1+0x2d20] ;  /* 0x002d200001107983 */ /* 0x000ede0000300a00 */
[----:B------:R-:W-:-:S01]  /*33ad0*/  NOP ;  /* 0x0000000000007918 */ /* 0x000fc20000000000 */
[----:B------:R0:W-:Y:S04]  /*33ae0*/  STL.64 [R1+0x420], R28 ;  /* 0x0004201c01007387 */ /* 0x0001e80000100a00 */
[----:B------:R1:W-:Y:S04]  /*33af0*/  STL.64 [R1+0x428], R30 ;  /* 0x0004281e01007387 */ /* 0x0003e80000100a00 */
[----:B0-----:R-:W4:Y:S04]  /*33b00*/  LDL.LU R28, [R1+0x80] ;  /* 0x00008000011c7983 */ /* 0x001f280000300800 */
[----:B------:R-:W4:Y:S04]  /*33b10*/  LDL.LU R29, [R1+0x84] ;  /* 0x00008400011d7983 */ /* 0x000f280000300800 */
[----:B-1----:R-:W4:Y:S04]  /*33b20*/  LDL.LU R30, [R1+0x88] ;  /* 0x00008800011e7983 */ /* 0x002f280000300800 */
[----:B------:R-:W4:Y:S04]  /*33b30*/  LDL.LU R31, [R1+0x8c] ;  /* 0x00008c00011f7983 */ /* 0x000f280000300800 */
[----:B------:R-:W-:Y:S04]  /*33b40*/  STL.64 [R1+0x2cf0], R14 ;  /* 0x002cf00e01007387 */ /* 0x000fe80000100a00 */
[----:B--2---:R0:W-:Y:S04]  /*33b50*/  STL.64 [R1+0x2ce8], R12 ;  /* 0x002ce80c01007387 */ /* 0x0041e80000100a00 */
[----:B0-----:R-:W2:Y:S04]  /*33b60*/  LDL.LU R12, [R1+0x90] ;  /* 0x00009000010c7983 */ /* 0x001ea80000300800 */
[----:B------:R-:W2:Y:S04]  /*33b70*/  LDL.LU R13, [R1+0x94] ;  /* 0x00009400010d7983 */ /* 0x000ea80000300800 */
[----:B------:R-:W2:Y:S04]  /*33b80*/  LDL.LU R14, [R1+0x98] ;  /* 0x00009800010e7983 */ /* 0x000ea80000300800 */
[----:B------:R-:W2:Y:S04]  /*33b90*/  LDL.LU R15, [R1+0x9c] ;  /* 0x00009c00010f7983 */ /* 0x000ea80000300800 */
[----:B------:R-:W-:Y:S01]  /*33ba0*/  STL.64 [R1+0x2cf8], R42 ;  /* 0x002cf82a01007387 */ /* 0x000fe20000100a00 */
[----:B------:R-:W-:-:S02]  /*33bb0*/  IMAD.MOV.U32 R54, RZ, RZ, R37 ;  /* 0x000000ffff367224 */ /* 0x000fc400078e0025 */
[----:B------:R-:W-:Y:S02]  /*33bc0*/  IMAD.MOV.U32 R55, RZ, RZ, R3 ;  /* 0x000000ffff377224 */ /* 0x000fe400078e0003 */
[----:B------:R-:W-:Y:S02]  /*33bd0*/  IMAD.MOV.U32 R37, RZ, RZ, R58 ;  /* 0x000000ffff257224 */ /* 0x000fe400078e003a */
[----:B------:R-:W-:Y:S01]  /*33be0*/  IMAD.MOV.U32 R3, RZ, RZ, R59 ;  /* 0x000000ffff037224 */ /* 0x000fe200078e003b */
[C---:B---3--:R-:W-:Y:S06]  /*33bf0*/  HMMA.16816.F32.BF16 R8, R16.reuse, R26, R8 ;  /* 0x0000001a1008723c */ /* 0x048fec0000041808 */
[----:B--2---:R-:W-:-:S15]  /*33c00*/  HMMA.16816.F32.BF16 R12, R16, R42, R12 ;  /* 0x0000002a100c723c */ /* 0x004fde000004180c */
[----:B------:R-:W-:-:S08]  /*33c10*/  NOP ;  /* 0x0000000000007918 */ /* 0x000fd00000000000 */
[----:B------:R-:W-:Y:S04]  /*33c20*/  STL.64 [R1+0x280], R12 ;  /* 0x0002800c01007387 */ /* 0x000fe80000100a00 */
[----:B------:R4:W-:Y:S02]  /*33c30*/  STL.64 [R1+0x288], R14 ;  /* 0x0002880e01007387 */ /* 0x0009e40000100a00 */
[----:B----4-:R-:W-:Y:S02]  /*33c40*/  HMMA.16816.F32.BF16 R12, R16, R38, R28 ;  /* 0x00000026100c723c */ /* 0x010fe4000004181c */
[----:B------:R-:W-:-:S15]  /*33c50*/  STL.64 [R1+0x2d10], R26 ;  /* 0x002d101a01007387 */ /* 0x000fde0000100a00 */
[----:B------:R-:W-:-:S06]  /*33c60*/  NOP ;  /* 0x0000000000007918 */ /* 0x000fcc0000000000 */
[----:B------:R-:W-:Y:S04]  /*33c70*/  STL.64 [R1+0x270], R12 ;  /* 0x0002700c01007387 */ /* 0x000fe80000100a00 */
[----:B------:R-:W-:Y:S04]  /*33c80*/  STL.64 [R1+0x278], R14 ;  /* 0x0002780e01007387 */ /* 0x000fe80000100a00 */
[----:B------:R-:W-:Y:S04]  /*33c90*/  STL.64 [R1+0x2d08], R24 ;  /* 0x002d081801007387 */ /* 0x000fe80000100a00 */
[----:B------:R-:W-:Y:S04]  /*33ca0*/  STL.64 [R1+0x640], R8 ;  /* 0x0006400801007387 */ /* 0x000fe80000100a00 */
[----:B------:R0:W-:Y:S02]  /*33cb0*/  STL.64 [R1+0x648], R10 ;  /* 0x0006480a01007387 */ /* 0x0001e40000100a00 */
[C---:B0-----:R-:W-:Y:S06]  /*33cc0*/  HMMA.16816.F32.BF16 R8, R16.reuse, R54, R4 ;  /* 0x000000361008723c */ /* 0x041fec0000041804 */
[----:B------:R-:W-:-:S15]  /*33cd0*/  HMMA.16816.F32.BF16 R4, R16, R58, R48 ;  /* 0x0000003a1004723c */ /* 0x000fde0000041830 */
[----:B------:R-:W-:-:S02]  /*33ce0*/  NOP ;  /* 0x0000000000007918 */ /* 0x000fc40000000000 */
[----:B------:R-:W-:Y:S04]  /*33cf0*/  STL.64 [R1+0x630], R8 ;  /* 0x0006300801007387 */ /* 0x000fe80000100a00 */
[----:B------:R-:W-:Y:S04]  /*33d00*/  STL.64 [R1+0x638], R10 ;  /* 0x0006380a01007387 */ /* 0x000fe80000100a00 */
[----:B------:R0:W-:Y:S04]  /*33d10*/  STL.64 [R1+0x620], R4 ;  /* 0x0006200401007387 */ /* 0x0001e80000100a00 */
[----:B------:R1:W-:Y:S04]  /*33d20*/  STL.64 [R1+0x628], R6 ;  /* 0x0006280601007387 */ /* 0x0003e80000100a00 */
[----:B------:R-:W2:Y:S04]  /*33d30*/  LDL.LU R56, [R1+0x40] ;  /* 0x0000400001387983 */ /* 0x000ea80000300800 */
[----:B------:R-:W2:Y:S04]  /*33d40*/  LDL.LU R57, [R1+0x44] ;  /* 0x0000440001397983 */ /* 0x000ea80000300800 */
[----:B------:R-:W2:Y:S04]  /*33d50*/  LDL.LU R58, [R1+0x48] ;  /* 0x00004800013a7983 */ /* 0x000ea80000300800 */
[----:B------:R-:W2:Y:S04]  /*33d60*/  LDL.LU R59, [R1+0x4c] ;  /* 0x00004c00013b7983 */ /* 0x000ea80000300800 */
[----:B------:R-:W3:Y:S04]  /*33d70*/  LDL.LU R52, [R1+0x3d0] ;  /* 0x0003d00001347983 */ /* 0x000ee80000300800 */
[----:B------:R-:W3:Y:S04]  /*33d80*/  LDL.LU R53, [R1+0x3d4] ;  /* 0x0003d40001357983 */ /* 0x000ee80000300800 */
[----:B------:R-:W3:Y:S04]  /*33d90*/  LDL.LU R54, [R1+0x3d8] ;  /* 0x0003d80001367983 */ /* 0x000ee80000300800 */
[----:B------:R-:W3:Y:S04]  /*33da0*/  LDL.LU R55, [R1+0x3dc] ;  /* 0x0003dc0001377983 */ /* 0x000ee80000300800 */
[----:B------:R-:W4:Y:S04]  /*33db0*/  LDL.LU R40, [R1+0x400] ;  /* 0x0004000001287983 */ /* 0x000f280000300800 */
[----:B------:R-:W4:Y:S04]  /*33dc0*/  LDL.LU R41, [R1+0x404] ;  /* 0x0004040001297983 */ /* 0x000f280000300800 */
[----:B------:R-:W4:Y:S04]  /*33dd0*/  LDL.LU R42, [R1+0x408] ;  /* 0x00040800012a7983 */ /* 0x000f280000300800 */
[----:B------:R-:W4:Y:S04]  /*33de0*/  LDL.LU R43, [R1+0x40c] ;  /* 0x00040c00012b7983 */ /* 0x000f280000300800 */
        /* <DEDUP_REMOVED lines=8> */
[----:B0-----:R-:W4:Y:S04]  /*33e70*/  LDL.LU R4, [R1+0x3e0] ;  /* 0x0003e00001047983 */ /* 0x001f280000300800 */
[----:B------:R-:W4:Y:S04]  /*33e80*/  LDL.LU R5, [R1+0x3e4] ;  /* 0x0003e40001057983 */ /* 0x000f280000300800 */
[----:B-1----:R-:W4:Y:S01]  /*33e90*/  LDL.LU R6, [R1+0x3e8] ;  /* 0x0003e80001067983 */ /* 0x002f220000300800 */
[----:B------:R-:W-:-:S03]  /*33ea0*/  IMAD.MOV.U32 R23, RZ, RZ, R32 ;  /* 0x000000ffff177224 */ /* 0x000fc600078e0020 */
[----:B------:R-:W4:Y:S01]  /*33eb0*/  LDL.LU R7, [R1+0x3ec] ;  /* 0x0003ec0001077983 */ /* 0x000f220000300800 */
[----:B------:R-:W-:-:S03]  /*33ec0*/  IMAD.MOV.U32 R22, RZ, RZ, R33 ;  /* 0x000000ffff167224 */ /* 0x000fc600078e0021 */
[----:B------:R-:W4:Y:S01]  /*33ed0*/  LDL.LU R32, [R1+0x3c0] ;  /* 0x0003c00001207983 */ /* 0x000f220000300800 */
[----:B------:R-:W-:-:S03]  /*33ee0*/  IMAD.MOV.U32 R31, RZ, RZ, R34 ;  /* 0x000000ffff1f7224 */ /* 0x000fc600078e0022 */
[----:B------:R-:W4:Y:S01]  /*33ef0*/  LDL.LU R33, [R1+0x3c4] ;  /* 0x0003c40001217983 */ /* 0x000f220000300800 */
[----:B------:R-:W-:-:S03]  /*33f00*/  IMAD.MOV.U32 R30, RZ, RZ, R35 ;  /* 0x000000ffff1e7224 */ /* 0x000fc600078e0023 */
[----:B------:R-:W4:Y:S04]  /*33f10*/  LDL.LU R34, [R1+0x3c8] ;  /* 0x0003c80001227983 */ /* 0x000f280000300800 */
[----:B------:R-:W4:Y:S01]  /*33f20*/  LDL.LU R35, [R1+0x3cc] ;  /* 0x0003cc0001237983 */ /* 0x000f220000300800 */
[----:B--2---:R-:W-:-:S15]  /*33f30*/  HMMA.16816.F32.BF16 R56, R16, R46, R56 ;  /* 0x0000002e1038723c */ /* 0x004fde0000041838 */
[----:B------:R-:W-:-:S08]  /*33f40*/  NOP ;  /* 0x0000000000007918 */ /* 0x000fd00000000000 */
[----:B------:R-:W-:Y:S04]  /*33f50*/  STL.64 [R1+0x610], R56 ;  /* 0x0006103801007387 */ /* 0x000fe80000100a00 */
[----:B------:R0:W-:Y:S04]  /*33f60*/  STL.64 [R1+0x618], R58 ;  /* 0x0006183a01007387 */ /* 0x0001e80000100a00 */
[----:B0-----:R-:W2:Y:S04]  /*33f70*/  LDL.LU R59, [R1+0x2d1c] ;  /* 0x002d1c00013b7983 */ /* 0x001ea80000300800 */
[----:B------:R0:W-:Y:S04]  /*33f80*/  STL.64 [R1+0x2c60], R46 ;  /* 0x002c602e01007387 */ /* 0x0001e80000100a00 */
[----:B------:R-:W4:Y:S04]  /*33f90*/  LDL.LU R44, [R1+0x30] ;  /* 0x00003000012c7983 */ /* 0x000f280000300800 */
[----:B------:R-:W4:Y:S04]  /*33fa0*/  LDL.LU R45, [R1+0x34] ;  /* 0x00003400012d7983 */ /* 0x000f280000300800 */
[----:B0-----:R-:W4:Y:S04]  /*33fb0*/  LDL.LU R46, [R1+0x38] ;  /* 0x00003800012e7983 */ /* 0x001f280000300800 */
[----:B------:R-:W4:Y:S01]  /*33fc0*/  LDL.LU R47, [R1+0x3c] ;  /* 0x00003c00012f7983 */ /* 0x000f220000300800 */
[----:B------:R-:W-:-:S02]  /*33fd0*/  IMAD.MOV.U32 R50, RZ, RZ, R2 ;  /* 0x000000ffff327224 */ /* 0x000fc400078e0002 */
[----:B------:R-:W-:-:S07]  /*33fe0*/  IMAD.MOV.U32 R51, RZ, RZ, R0 ;  /* 0x000000ffff337224 */ /* 0x000fce00078e0000 */
[C---:B---3--:R-:W-:Y:S06]  /*33ff0*/  HMMA.16816.F32.BF16 R48, R16.reuse, R50, R24 ;  /* 0x000000321030723c */ /* 0x048fec0000041818 */
[----:B----4-:R-:W-:Y:S01]  /*34000*/  HMMA.16816.F32.BF16 R44, R16, R30, R44 ;  /* 0x0000001e102c723c */ /* 0x010fe2000004182c */
[----:B--2---:R0:W1:Y:S02]  /*34010*/  LDSM.16.MT88.4 R28, [R59+UR4+0x1080] ;  /* 0x001080043b1c783b */ /* 0x0040640008004200 */
[----:B0-----:R-:W-:-:S15]  /*34020*/  IMAD.MOV.U32 R59, RZ, RZ, R61 ;  /* 0x000000ffff3b7224 */ /* 0x001fde00078e003d */
[----:B------:R-:W-:-:S05]  /*34030*/  NOP ;  /* 0x0000000000007918 */ /* 0x000fca0000000000 */
[----:B------:R0:W-:Y:S04]  /*34040*/  STL.64 [R1+0x600], R44 ;  /* 0x0006002c01007387 */ /* 0x0001e80000100a00 */
[----:B------:R2:W-:Y:S04]  /*34050*/  STL.64 [R1+0x608], R46 ;  /* 0x0006082e01007387 */ /* 0x0005e80000100a00 */
[----:B0-----:R-:W3:Y:S04]  /*34060*/  LDL.LU R44, [R1+0x240] ;  /* 0x00024000012c7983 */ /* 0x001ee80000300800 */
[----:B------:R-:W3:Y:S04]  /*34070*/  LDL.LU R45, [R1+0x244] ;  /* 0x00024400012d7983 */ /* 0x000ee80000300800 */
[----:B--2---:R-:W3:Y:S04]  /*34080*/  LDL.LU R46, [R1+0x248] ;  /* 0x00024800012e7983 */ /* 0x004ee80000300800 */
[----:B------:R-:W3:Y:S04]  /*34090*/  LDL.LU R47, [R1+0x24c] ;  /* 0x00024c00012f7983 */ /* 0x000ee80000300800 */
[----:B------:R-:W2:Y:S04]  /*340a0*/  LDL.LU R56, [R1+0x230] ;  /* 0x0002300001387983 */ /* 0x000ea80000300800 */
[----:B------:R-:W2:Y:S04]  /*340b0*/  LDL.LU R57, [R1+0x234] ;  /* 0x0002340001397983 */ /* 0x000ea80000300800 */
[----:B------:R-:W2:Y:S04]  /*340c0*/  LDL.LU R58, [R1+0x238] ;  /* 0x00023800013a7983 */ /* 0x000ea80000300800 */
[----:B------:R-:W4:Y:S04]  /*340d0*/  LDL.LU R61, [R1+0x2d18] ;  /* 0x002d1800013d7983 */ /* 0x000f280000300800 */
[----:B-1----:R-:W-:Y:S04]  /*340e0*/  STL.64 [R1+0x2c00], R30 ;  /* 0x002c001e01007387 */ /* 0x002fe80000100a00 */
[----:B------:R0:W-:Y:S04]  /*340f0*/  STL.64 [R1+0x2bf8], R28 ;  /* 0x002bf81c01007387 */ /* 0x0001e80000100a00 */
[----:B0-----:R-:W3:Y:S04]  /*34100*/  LDL.LU R28, [R1+0x3a0] ;  /* 0x0003a000011c7983 */ /* 0x001ee80000300800 */
[----:B------:R-:W3:Y:S04]  /*34110*/  LDL.LU R29, [R1+0x3a4] ;  /* 0x0003a400011d7983 */ /* 0x000ee80000300800 */
[----:B------:R-:W3:Y:S04]  /*34120*/  LDL.LU R30, [R1+0x3a8] ;  /* 0x0003a800011e7983 */ /* 0x000ee80000300800 */
[----:B------:R-:W3:Y:S04]  /*34130*/  LDL.LU R31, [R1+0x3ac] ;  /* 0x0003ac00011f7983 */ /* 0x000ee80000300800 */
[----:B------:R-:W2:Y:S04]  /*34140*/  LDL.LU.64 R26, [R1+0x2d10] ;  /* 0x002d1000011a7983 */ /* 0x000ea80000300a00 */
[----:B------:R-:W2:Y:S04]  /*34150*/  LDL.LU.64 R24, [R1+0x2d08] ;  /* 0x002d080001187983 */ /* 0x000ea80000300a00 */
[----:B------:R-:W-:Y:S04]  /*34160*/  STL.64 [R1+0x5f0], R48 ;  /* 0x0005f03001007387 */ /* 0x000fe80000100a00 */
[----:B------:R0:W-:Y:S04]  /*34170*/  STL.64 [R1+0x5f8], R50 ;  /* 0x0005f83201007387 */ /* 0x0001e80000100a00 */
[----:B0-----:R-:W4:Y:S01]  /*34180*/  LDL.LU.64 R50, [R1+0x2d00] ;  /* 0x002d000001327983 */ /* 0x001f220000300a00 */
[----:B------:R-:W-:-:S02]  /*34190*/  IMAD.MOV.U32 R10, RZ, RZ, R21 ;  /* 0x000000ffff0a7224 */ /* 0x000fc400078e0015 */
[----:B------:R-:W-:-:S07]  /*341a0*/  IMAD.MOV.U32 R11, RZ, RZ, R20 ;  /* 0x000000ffff0b7224 */ /* 0x000fce00078e0014 */
[C---:B------:R-:W-:Y:S06]  /*341b0*/  HMMA.16816.F32.BF16 R8, R16.reuse, R10, R12 ;  /* 0x0000000a1008723c */ /* 0x040fec000004180c */
[C---:B------:R-:W-:Y:S06]  /*341c0*/  HMMA.16816.F32.BF16 R20, R16.reuse, R22, R4 ;  /* 0x000000161014723c */ /* 0x040fec0000041804 */
[----:B----4-:R-:W-:-:S15]  /*341d0*/  HMMA.16816.F32.BF16 R40, R16, R50, R40 ;  /* 0x000000321028723c */ /* 0x010fde0000041828 */
[----:B------:R-:W-:-:S08]  /*341e0*/  NOP ;  /* 0x0000000000007918 */ /* 0x000fd00000000000 */
[----:B------:R-:W-:Y:S04]  /*341f0*/  STL.64 [R1+0x4e0], R40 ;  /* 0x0004e02801007387 */ /* 0x000fe80000100a00 */
[----:B------:R0:W-:Y:S04]  /*34200*/  STL.64 [R1+0x4e8], R42 ;  /* 0x0004e82a01007387 */ /* 0x0001e80000100a00 */
[----:B0-----:R-:W4:Y:S04]  /*34210*/  LDL.LU.64 R42, [R1+0x2cf8] ;  /* 0x002cf800012a7983 */ /* 0x001f280000300a00 */
[----:B------:R0:W-:Y:S04]  /*34220*/  STL.64 [R1+0x2c30], R50 ;  /* 0x002c303201007387 */ /* 0x0001e80000100a00 */
[----:B------:R-:W2:Y:S04]  /*34230*/  LDL.LU R48, [R1+0x3b0] ;  /* 0x0003b00001307983 */ /* 0x000ea80000300800 */
[----:B------:R-:W2:Y:S04]  /*34240*/  LDL.LU R49, [R1+0x3b4] ;  /* 0x0003b40001317983 */ /* 0x000ea80000300800 */
[----:B0-----:R-:W2:Y:S04]  /*34250*/  LDL.LU R50, [R1+0x3b8] ;  /* 0x0003b80001327983 */ /* 0x001ea80000300800 */
[----:B------:R-:W4:Y:S04]  /*34260*/  LDL.LU.64 R14, [R1+0x2cf0] ;  /* 0x002cf000010e7983 */ /* 0x000f280000300a00 */
[----:B------:R-:W4:Y:S04]  /*34270*/  LDL.LU.64 R12, [R1+0x2ce8] ;  /* 0x002ce800010c7983 */ /* 0x000f280000300a00 */
[----:B------:R-:W-:Y:S04]  /*34280*/  STL.64 [R1+0x4d0], R8 ;  /* 0x0004d00801007387 */ /* 0x000fe80000100a00 */
[----:B------:R0:W-:Y:S04]  /*34290*/  STL.64 [R1+0x4d8], R10 ;  /* 0x0004d80a01007387 */ /* 0x0001e80000100a00 */
[----:B0-----:R-:W3:Y:S04]  /*342a0*/  LDL.LU.64 R10, [R1+0x2ce0] ;  /* 0x002ce000010a7983 */ /* 0x001ee80000300a00 */
[----:B------:R-:W4:Y:S04]  /*342b0*/  LDL.LU.64 R8, [R1+0x2cd8] ;  /* 0x002cd80001087983 */ /* 0x000f280000300a00 */
[----:B------:R-:W2:Y:S04]  /*342c0*/  LDL.LU.64 R6, [R1+0x2cd0] ;  /* 0x002cd00001067983 */ /* 0x000ea80000300a00 */
[----:B------:R-:W4:Y:S04]  /*342d0*/  LDL.LU.64 R4, [R1+0x2cc8] ;  /* 0x002cc80001047983 */ /* 0x000f280000300a00 */
[----:B------:R-:W-:Y:S04]  /*342e0*/  STL.64 [R1+0x4c0], R20 ;  /* 0x0004c01401007387 */ /* 0x000fe80000100a00 */
[----:B------:R0:W-:Y:S04]  /*342f0*/  STL.64 [R1+0x4c8], R22 ;  /* 0x0004c81601007387 */ /* 0x0001e80000100a00 */
[----:B0-----:R-:W3:Y:S02]  /*34300*/  LDL.LU.64 R22, [R1+0x2cc0] ;  /* 0x002cc00001167983 */ /* 0x001ee40000300a00 */
[----:B---3--:R-:W-:-:S15]  /*34310*/  HMMA.16816.F32.BF16 R52, R16, R22, R52 ;  /* 0x000000161034723c */ /* 0x008fde0000041834 */
[----:B------:R-:W-:-:S08]  /*34320*/  NOP ;  /* 0x0000000000007918 */ /* 0x000fd00000000000 */
[----:B------:R-:W-:Y:S04]  /*34330*/  STL.64 [R1+0x4b0], R52 ;  /* 0x0004b03401007387 */ /* 0x000fe80000100a00 */
[----:B------:R0:W-:Y:S04]  /*34340*/  STL.64 [R1+0x4b8], R54 ;  /* 0x0004b83601007387 */ /* 0x0001e80000100a00 */
[----:B0-----:R-:W3:Y:S01]  /*34350*/  LDL.LU.64 R54, [R1+0x2cb8] ;  /* 0x002cb80001367983 */ /* 0x001ee20000300a00 */
[----:B------:R-:W-:Y:S02]  /*34360*/  IMAD.MOV.U32 R2, RZ, RZ, R22 ;  /* 0x000000ffff027224 */ /* 0x000fe400078e0016 */
[----:B------:R-:W-:-:S02]  /*34370*/  IMAD.MOV.U32 R0, RZ, RZ, R23 ;  /* 0x000000ffff007224 */ /* 0x000fc400078e0017 */
[----:B------:R-:W4:Y:S04]  /*34380*/  LDL.LU.64 R22, [R1+0x2cb0] ;  /* 0x002cb00001167983 */ /* 0x000f280000300a00 */
[----:B------:R-:W4:Y:S01]  /*34390*/  LDL.LU.64 R20, [R1+0x2ca8] ;  /* 0x002ca80001147983 */ /* 0x000f220000300a00 */
[----:B---3--:R-:W-:-:S15]  /*343a0*/  HMMA.16816.F32.BF16 R32, R16, R54, R32 ;  /* 0x000000361020723c */ /* 0x008fde0000041820 */
[----:B------:R-:W-:-:S08]  /*343b0*/  NOP ;  /* 0x0000000000007918 */ /* 0x000fd00000000000 */
[----:B------:R-:W-:Y:S04]  /*343c0*/  STL.64 [R1+0x4a0], R32 ;  /* 0x0004a02001007387 */ /* 0x000fe80000100a00 */
[----:B------:R0:W-:Y:S04]  /*343d0*/  STL.64 [R1+0x4a8], R34 ;  /* 0x0004a82201007387 */ /* 0x0001e80000100a00 */
[----:B0-----:R-:W3:Y:S04]  /*343e0*/  LDL.LU.64 R34, [R1+0x2ca0] ;  /* 0x002ca00001227983 */ /* 0x001ee80000300a00 */
[----:B------:R-:W3:Y:S01]  /*343f0*/  LDL.LU.64 R32, [R1+0x2c98] ;  /* 0x002c980001207983 */ /* 0x000ee20000300a00 */
[----:B------:R-:W-:Y:S01]  /*34400*/  IMAD.MOV.U32 R51, RZ, RZ, R61 ;  /* 0x000000ffff337224 */ /* 0x000fe200078e003d */
[C---:B------:R-:W-:Y:S02]  /*34410*/  HMMA.16816.F32.BF16 R28, R16.reuse, R10, R28 ;  /* 0x0000000a101c723c */ /* 0x040fe4000004181c */
[----:B------:R-:W-:Y:S04]  /*34420*/  STL.64 [R1+0x2c08], R54 ;  /* 0x002c083601007387 */ /* 0x000fe80000100a00 */
[----:B--2---:R-:W-:Y:S06]  /*34430*/  HMMA.16816.F32.BF16 R48, R16, R6, R48 ;  /* 0x000000061030723c */ /* 0x004fec0000041830 */
[----:B------:R-:W-:Y:S04]  /*34440*/  STL.64 [R1+0x2c18], R6 ;  /* 0x002c180601007387 */ /* 0x000fe80000100a00 */
[----:B----4-:R3:W-:Y:S08]  /*34450*/  STL.64 [R1+0x2c10], R4 ;  /* 0x002c100401007387 */ /* 0x0107f00000100a00 */
[----:B------:R-:W-:-:S05]  /*34460*/  IMAD.MOV.U32 R61, RZ, RZ, R31 ;  /* 0x000000ffff3d7224 */ /* 0x000fca00078e001f */
[----:B------:R-:W-:Y:S04]  /*34470*/  STL.64 [R1+0x490], R48 ;  /* 0x0004903001007387 */ /* 0x000fe80000100a00 */
[----:B------:R-:W-:Y:S04]  /*34480*/  STL.64 [R1+0x498], R50 ;  /* 0x0004983201007387 */ /* 0x000fe80000100a00 */
[----:B------:R-:W-:Y:S04]  /*34490*/  STL.64 [R1+0x480], R28 ;  /* 0x0004801c01007387 */ /* 0x000fe80000100a00 */
[----:B------:R-:W-:Y:S04]  /*344a0*/  STL [R1+0x488], R30 ;  /* 0x0004881e01007387 */ /* 0x000fe80000100800 */
[----:B------:R-:W-:Y:S04]  /*344b0*/  STL.64 [R1+0x2c28], R10 ;  /* 0x002c280a01007387 */ /* 0x000fe80000100a00 */
[----:B------:R-:W-:Y:S04]  /*344c0*/  STL.64 [R1+0x2c20], R8 ;  /* 0x002c200801007387 */ /* 0x000fe80000100a00 */
[----:B------:R-:W-:Y:S04]  /*344d0*/  STL [R1+0x2708], R61 ;  /* 0x0027083d01007387 */ /* 0x000fe80000100800 */
[----:B------:R-:W-:Y:S01]  /*344e0*/  STL.64 [R1+0x2c40], R14 ;  /* 0x002c400e01007387 */ /* 0x000fe20000100a00 */
[----:B---3--:R-:W-:-:S15]  /*344f0*/  HMMA.16816.F32.BF16 R4, R16, R14, R32 ;  /* 0x0000000e1004723c */ /* 0x008fde0000041820 */
[----:B------:R-:W-:-:S08]  /*34500*/  NOP ;  /* 0x0000000000007918 */ /* 0x000fd00000000000 */
[----:B------:R-:W-:Y:S04]  /*34510*/  STL.64 [R1+0x260], R4 ;  /* 0x0002600401007387 */ /* 0x000fe80000100a00 */
[----:B------:R0:W-:Y:S02]  /*34520*/  STL.64 [R1+0x268], R6 ;  /* 0x0002680601007387 */ /* 0x0001e40000100a00 */
[----:B0-----:R-:W-:Y:S02]  /*34530*/  HMMA.16816.F32.BF16 R4, R20, R42, R44 ;  /* 0x0000002a1404723c */ /* 0x001fe4000004182c */
[----:B------:R-:W-:-:S15]  /*34540*/  STL.64 [R1+0x2c38], R12 ;  /* 0x002c380c01007387 */ /* 0x000fde0000100a00 */
[----:B------:R-:W-:-:S06]  /*34550*/  NOP ;  /* 0x0000000000007918 */ /* 0x000fcc0000000000 */
[----:B------:R-:W-:Y:S04]  /*34560*/  STL.64 [R1+0x3d0], R4 ;  /* 0x0003d00401007387 */ /* 0x000fe80000100a00 */
[----:B------:R0:W-:Y:S01]  /*34570*/  STL [R1+0x3d8], R6 ;  /* 0x0003d80601007387 */ /* 0x0001e20000100800 */
[----:B------:R-:W-:Y:S02]  /*34580*/  IMAD.MOV.U32 R61, RZ, RZ, R7 ;  /* 0x000000ffff3d7224 */ /* 0x000fe400078e0007 */
[----:B0-----:R-:W-:Y:S01]  /*34590*/  HMMA.16816.F32.BF16 R4, R20, R38, R56 ;  /* 0x000000261404723c */ /* 0x001fe20000041838 */
[----:B------:R-:W-:Y:S04]  /*345a0*/  STL.64 [R1+0x2c48], R42 ;  /* 0x002c482a01007387 */ /* 0x000fe80000100a00 */
[----:B------:R-:W-:Y:S04]  /*345b0*/  STL [R1+0x27c0], R61 ;  /* 0x0027c03d01007387 */ /* 0x000fe80000100800 */
[----:B------:R-:W2:-:S14]  /*345c0*/  LDL.LU R16, [R1+0x500] ;  /* 0x0005000001107983 */ /* 0x000e9c0000300800 */
[----:B------:R-:W-:Y:S04]  /*345d0*/  STL.64 [R1+0x3c0], R4 ;  /* 0x0003c00401007387 */ /* 0x000fe80000100a00 */
[----:B------:R-:W-:Y:S04]  /*345e0*/  STL.64 [R1+0x3c8], R6 ;  /* 0x0003c80601007387 */ /* 0x000fe80000100a00 */
[----:B------:R-:W2:Y:S04]  /*345f0*/  LDL.LU R17, [R1+0x504] ;  /* 0x0005040001117983 */ /* 0x000ea80000300800 */
[----:B------:R-:W3:Y:S04]  /*34600*/  LDL.LU R18, [R1+0x508] ;  /* 0x0005080001127983 */ /* 0x000ee80000300800 */
[----:B------:R-:W3:Y:S04]  /*34610*/  LDL.LU R19, [R1+0x50c] ;  /* 0x00050c0001137983 */ /* 0x000ee80000300800 */
[----:B---3--:R-:W-:Y:S04]  /*34620*/  STL.64 [R1+0x2c58], R18 ;  /* 0x002c581201007387 */ /* 0x008fe80000100a00 */
[----:B--2---:R0:W-:Y:S04]  /*34630*/  STL.64 [R1+0x2c50], R16 ;  /* 0x002c501001007387 */ /* 0x0041e80000100a00 */
[----:B------:R-:W2:Y:S04]  /*34640*/  LDL.LU R52, [R1+0x520] ;  /* 0x0005200001347983 */ /* 0x000ea80000300800 */
[----:B------:R-:W2:Y:S04]  /*34650*/  LDL.LU R53, [R1+0x524] ;  /* 0x0005240001357983 */ /* 0x000ea80000300800 */
[----:B------:R-:W3:Y:S04]  /*34660*/  LDL.LU R54, [R1+0x528] ;  /* 0x0005280001367983 */ /* 0x000ee80000300800 */
[----:B------:R-:W3:Y:S04]  /*34670*/  LDL.LU R55, [R1+0x52c] ;  /* 0x00052c0001377983 */ /* 0x000ee80000300800 */
[----:B---3--:R-:W-:Y:S04]  /*34680*/  STL.64 [R1+0x2c70], R54 ;  /* 0x002c703601007387 */ /* 0x008fe80000100a00 */
[----:B--2---:R-:W-:Y:S04]  /*34690*/  STL.64 [R1+0x2c68], R52 ;  /* 0x002c683401007387 */ /* 0x004fe80000100a00 */
[----:B------:R-:W2:Y:S04]  /*346a0*/  LDL.LU R8, [R1+0x540] ;  /* 0x0005400001087983 */ /* 0x000ea80000300800 */
[----:B------:R-:W2:Y:S04]  /*346b0*/  LDL.LU R9, [R1+0x544] ;  /* 0x0005440001097983 */ /* 0x000ea80000300800 */
[----:B------:R-:W3:Y:S04]  /*346c0*/  LDL.LU R10, [R1+0x548] ;  /* 0x00054800010a7983 */ /* 0x000ee80000300800 */
[----:B------:R-:W3:Y:S04]  /*346d0*/  LDL.LU R11, [R1+0x54c] ;  /* 0x00054c00010b7983 */ /* 0x000ee80000300800 */
[----:B------:R-:W4:Y:S04]  /*346e0*/  LDL.LU R56, [R1+0x5a0] ;  /* 0x0005a00001387983 */ /* 0x000f280000300800 */
[----:B------:R-:W4:Y:S04]  /*346f0*/  LDL.LU R57, [R1+0x5a4] ;  /* 0x0005a40001397983 */ /* 0x000f280000300800 */
[----:B------:R-:W4:Y:S04]  /*34700*/  LDL.LU R58, [R1+0x5a8] ;  /* 0x0005a800013a7983 */ /* 0x000f280000300800 */
[----:B------:R-:W4:Y:S04]  /*34710*/  LDL.LU R59, [R1+0x5ac] ;  /* 0x0005ac00013b7983 */ /* 0x000f280000300800 */
[----:B---3--:R-:W-:Y:S04]  /*34720*/  STL.64 [R1+0x2c80], R10 ;  /* 0x002c800a01007387 */ /* 0x008fe80000100a00 */
[----:B--2---:R-:W-:Y:S04]  /*34730*/  STL.64 [R1+0x2c78], R8 ;  /* 0x002c780801007387 */ /* 0x004fe80000100a00 */
[----:B0-----:R-:W2:Y:S04]  /*34740*/  LDL.LU R16, [R1+0x570] ;  /* 0x0005700001107983 */ /* 0x001ea80000300800 */
[----:B------:R-:W2:Y:S04]  /*34750*/  LDL.LU R17, [R1+0x574] ;  /* 0x0005740001117983 */ /* 0x000ea80000300800 */
[----:B------:R-:W3:Y:S04]  /*34760*/  LDL.LU R18, [R1+0x578] ;  /* 0x0005780001127983 */ /* 0x000ee80000300800 */
[----:B------:R-:W3:Y:S01]  /*34770*/  LDL.LU R19, [R1+0x57c] ;  /* 0x00057c0001137983 */ /* 0x000ee20000300800 */
[C---:B------:R-:W-:Y:S01]  /*34780*/  LOP3.LUT R41, R36.reuse, 0x7, RZ, 0xc0, !PT ;  /* 0x0000000724297812 */ /* 0x040fe200078ec0ff */
[----:B------:R-:W-:-:S02]  /*34790*/  IMAD.SHL.U32 R40, R36, 0x80, RZ ;  /* 0x0000008024287824 */ /* 0x000fc400078e00ff */
[----:B------:R-:W-:Y:S02]  /*347a0*/  IMAD.SHL.U32 R36, R36, 0x2, RZ ;  /* 0x0000000224247824 */ /* 0x000fe400078e00ff */
[----:B------:R-:W-:-:S05]  /*347b0*/  IMAD R41, R41, 0x110, RZ ;  /* 0x0000011029297824 */ /* 0x000fca00078e02ff */
[----:B------:R-:W-:-:S04]  /*347c0*/  LOP3.LUT R36, R41, 0x10, R36, 0x78, !PT ;  /* 0x0000001029247812 */ /* 0x000fc800078e7824 */
[----:B------:R-:W-:-:S04]  /*347d0*/  LOP3.LUT R36, R36, 0x800, R40, 0xf8, !PT ;  /* 0x0000080024247812 */ /* 0x000fc800078ef828 */
[----:B------:R-:W-:-:S05]  /*347e0*/  LOP3.LUT R36, R36, 0x60, RZ, 0x3c, !PT ;  /* 0x0000006024247812 */ /* 0x000fca00078e3cff */
[----:B------:R-:W0:Y:S04]  /*347f0*/  LDSM.16.MT88.4 R32, [R36+UR4+0x1000] ;  /* 0x001000042420783b */ /* 0x000e280008004200 */
[----:B---3--:R-:W-:Y:S04]  /*34800*/  STL.64 [R1+0x2c90], R18 ;  /* 0x002c901201007387 */ /* 0x008fe80000100a00 */
[----:B--2---:R1:W-:Y:S04]  /*34810*/  STL.64 [R1+0x2c88], R16 ;  /* 0x002c881001007387 */ /* 0x0043e80000100a00 */
[----:B-1----:R-:W2:Y:S04]  /*34820*/  LDL.LU R16, [R1+0x590] ;  /* 0x0005900001107983 */ /* 0x002ea80000300800 */
[----:B------:R-:W2:Y:S04]  /*34830*/  LDL.LU R17, [R1+0x594] ;  /* 0x0005940001117983 */ /* 0x000ea80000300800 */
[----:B------:R-:W2:Y:S04]  /*34840*/  LDL.LU R18, [R1+0x598] ;  /* 0x0005980001127983 */ /* 0x000ea80000300800 */
[----:B------:R-:W2:Y:S04]  /*34850*/  LDL.LU R19, [R1+0x59c] ;  /* 0x00059c0001137983 */ /* 0x000ea80000300800 */
[----:B------:R-:W2:Y:S04]  /*34860*/  LDL.64 R10, [R1+0x118] ;  /* 0x00011800010a7983 */ /* 0x000ea80000100a00 */
[----:B------:R-:W3:Y:S04]  /*34870*/  LDL.LU R52, [R1+0x580] ;  /* 0x0005800001347983 */ /* 0x000ee80000300800 */
[----:B------:R-:W3:Y:S04]  /*34880*/  LDL.LU R53, [R1+0x584] ;  /* 0x0005840001357983 */ /* 0x000ee80000300800 */
[----:B------:R-:W3:Y:S04]  /*34890*/  LDL.LU R54, [R1+0x588] ;  /* 0x0005880001367983 */ /* 0x000ee80000300800 */
[----:B------:R-:W3:Y:S01]  /*348a0*/  LDL.LU R55, [R1+0x58c] ;  /* 0x00058c0001377983 */ /* 0x000ee20000300800 */
[----:B----4-:R-:W-:Y:S03]  /*348b0*/  HMMA.16816.F32.BF16 R56, R20, R26, R56 ;  /* 0x0000001a1438723c */ /* 0x010fe60000041838 */
[----:B------:R-:W4:Y:S04]  /*348c0*/  LDL.64 R42, [R1+0xe8] ;  /* 0x0000e800012a7983 */ /* 0x000f280000100a00 */
[----:B------:R-:W4:Y:S04]  /*348d0*/  LDL.LU R12, [R1+0x550] ;  /* 0x00055000010c7983 */ /* 0x000f280000300800 */
[----:B------:R-:W4:Y:S01]  /*348e0*/  LDL.LU R13, [R1+0x554] ;  /* 0x00055400010d7983 */ /* 0x000f220000300800 */
[----:B------:R-:W-:Y:S01]  /*348f0*/  IMAD.MOV.U32 R46, RZ, RZ, R37 ;  /* 0x000000ffff2e7224 */ /* 0x000fe200078e0025 */
[----:B------:R-:W-:-:S02]  /*34900*/  MOV R47, R3 ;  /* 0x00000003002f7202 */ /* 0x000fc40000000f00 */
[----:B------:R-:W4:Y:S04]  /*34910*/  LDL.LU R14, [R1+0x558] ;  /* 0x00055800010e7983 */ /* 0x000f280000300800 */
[----:B------:R-:W4:Y:S04]  /*34920*/  LDL.LU R15, [R1+0x55c] ;  /* 0x00055c00010f7983 */ /* 0x000f280000300800 */
[----:B------:R-:W4:Y:S04]  /*34930*/  LDL.64 R50, [R1+0xd8] ;  /* 0x0000d80001327983 */ /* 0x000f280000100a00 */
[----:B------:R-:W4:Y:S04]  /*34940*/  LDL.LU R28, [R1+0x530] ;  /* 0x00053000011c7983 */ /* 0x000f280000300800 */
[----:B------:R-:W4:Y:S04]  /*34950*/  LDL.LU R29, [R1+0x534] ;  /* 0x00053400011d7983 */ /* 0x000f280000300800 */
[----:B------:R-:W4:Y:S04]  /*34960*/  LDL.LU R30, [R1+0x538] ;  /* 0x00053800011e7983 */ /* 0x000f280000300800 */
[----:B------:R-:W4:Y:S04]  /*34970*/  LDL.LU R31, [R1+0x53c] ;  /* 0x00053c00011f7983 */ /* 0x000f280000300800 */
[----:B------:R-:W4:Y:S04]  /*34980*/  LDL.64 R6, [R1+0xb8] ;  /* 0x0000b80001067983 */ /* 0x000f280000100a00 */
[----:B0-----:R-:W-:Y:S04]  /*34990*/  STL.64 [R1+0x2b28], R34 ;  /* 0x002b282201007387 */ /* 0x001fe80000100a00 */
[----:B------:R-:W-:Y:S04]  /*349a0*/  STL.64 [R1+0x2b20], R32 ;  /* 0x002b202001007387 */ /* 0x000fe80000100a00 */
[----:B------:R0:W-:Y:S04]  /*349b0*/  STL.64 [R1+0xa00], R56 ;  /* 0x000a003801007387 */ /* 0x0001e80000100a00 */
[----:B------:R1:W-:Y:S04]  /*349c0*/  STL.64 [R1+0xa08], R58 ;  /* 0x000a083a01007387 */ /* 0x0003e80000100a00 */
[----:B0-----:R-:W4:Y:S04]  /*349d0*/  LDL.LU R56, [R1+0x770] ;  /* 0x0007700001387983 */ /* 0x001f280000300800 */
[----:B------:R-:W4:Y:S04]  /*349e0*/  LDL.LU R57, [R1+0x774] ;  /* 0x0007740001397983 */ /* 0x000f280000300800 */
[----:B-1----:R-:W4:Y:S04]  /*349f0*/  LDL.LU R58, [R1+0x778] ;  /* 0x00077800013a7983 */ /* 0x002f280000300800 */
[----:B------:R-:W4:Y:S04]  /*34a00*/  LDL.LU R59, [R1+0x77c] ;  /* 0x00077c00013b7983 */ /* 0x000f280000300800 */
[----:B------:R-:W-:Y:S04]  /*34a10*/  STL.64 [R1+0x2bf0], R26 ;  /* 0x002bf01a01007387 */ /* 0x000fe80000100a00 */
[----:B------:R0:W-:Y:S01]  /*34a20*/  STL.64 [R1+0x2be8], R24 ;  /* 0x002be81801007387 */ /* 0x0001e20000100a00 */
[----:B------:R-:W-:-:S02]  /*34a30*/  IMAD.MOV.U32 R34, RZ, RZ, R2 ;  /* 0x000000ffff227224 */ /* 0x000fc400078e0002 */
[----:B------:R-:W-:Y:S01]  /*34a40*/  IMAD.MOV.U32 R35, RZ, RZ, R0 ;  /* 0x000000ffff237224 */ /* 0x000fe200078e0000 */
[----:B0-----:R-:W4:Y:S04]  /*34a50*/  LDL.LU R24, [R1+0x560] ;  /* 0x0005600001187983 */ /* 0x001f280000300800 */
[----:B------:R-:W4:Y:S04]  /*34a60*/  LDL.LU R25, [R1+0x564] ;  /* 0x0005640001197983 */ /* 0x000f280000300800 */
[----:B------:R-:W4:Y:S04]  /*34a70*/  LDL.LU R26, [R1+0x568] ;  /* 0x00056800011a7983 */ /* 0x000f280000300800 */
[----:B------:R-:W4:Y:S01]  /*34a80*/  LDL.LU R27, [R1+0x56c] ;  /* 0x00056c00011b7983 */ /* 0x000f220000300800 */
[C---:B--2---:R-:W-:Y:S06]  /*34a90*/  HMMA.16816.F32.BF16 R16, R20.reuse, R10, R16 ;  /* 0x0000000a1410723c */ /* 0x044fec0000041810 */
[----:B---3--:R-:W-:Y:S01]  /*34aa0*/  HMMA.16816.F32.BF16 R44, R20, R46, R52 ;  /* 0x0000002e142c723c */ /* 0x008fe20000041834 */
[----:B------:R-:W-:-:S02]  /*34ab0*/  IMAD.MOV.U32 R2, RZ, RZ, R10 ;  /* 0x000000ffff027224 */ /* 0x000fc400078e000a */
[----:B------:R-:W-:-:S14]  /*34ac0*/  IMAD.MOV.U32 R0, RZ, RZ, R11 ;  /* 0x000000ffff007224 */ /* 0x000fdc00078e000b */
[----:B------:R-:W-:Y:S04]  /*34ad0*/  STL.64 [R1+0x9f0], R16 ;  /* 0x0009f01001007387 */ /* 0x000fe80000100a00 */
[----:B------:R0:W-:Y:S04]  /*34ae0*/  STL.64 [R1+0x9f8], R18 ;  /* 0x0009f81201007387 */ /* 0x0001e80000100a00 */
[----:B0-----:R-:W2:Y:S04]  /*34af0*/  LDL.LU.64 R18, [R1+0x2c90] ;  /* 0x002c900001127983 */ /* 0x001ea80000300a00 */
[----:B------:R-:W2:Y:S04]  /*34b00*/  LDL.LU.64 R16, [R1+0x2c88] ;  /* 0x002c880001107983 */ /* 0x000ea80000300a00 */
[----:B------:R-:W3:Y:S04]  /*34b10*/  LDL.LU.64 R10, [R1+0x2c80] ;  /* 0x002c8000010a7983 */ /* 0x000ee80000300a00 */
[----:B------:R-:W3:Y:S04]  /*34b20*/  LDL.LU.64 R8, [R1+0x2c78] ;  /* 0x002c780001087983 */ /* 0x000ee80000300a00 */
[----:B------:R-:W3:Y:S04]  /*34b30*/  LDL.LU.64 R54, [R1+0x2c70] ;  /* 0x002c700001367983 */ /* 0x000ee80000300a00 */
[----:B------:R-:W3:Y:S04]  /*34b40*/  LDL.LU.64 R52, [R1+0x2c68] ;  /* 0x002c680001347983 */ /* 0x000ee80000300a00 */
[----:B------:R-:W-:Y:S04]  /*34b50*/  STL.64 [R1+0x9e0], R44 ;  /* 0x0009e02c01007387 */ /* 0x000fe80000100a00 */
[----:B------:R0:W-:Y:S04]  /*34b60*/  STL.64 [R1+0x9e8], R46 ;  /* 0x0009e82e01007387 */ /* 0x0001e80000100a00 */
[----:B0-----:R-:W2:Y:S01]  /*34b70*/  LDL.LU.64 R46, [R1+0x2c60] ;  /* 0x002c6000012e7983 */ /* 0x001ea20000300a00 */
[C---:B----4-:R-:W-:Y:S06]  /*34b80*/  HMMA.16816.F32.BF16 R12, R20.reuse, R50, R12 ;  /* 0x00000032140c723c */ /* 0x050fec000004180c */
[C---:B------:R-:W-:Y:S06]  /*34b90*/  HMMA.16816.F32.BF16 R24, R20.reuse, R42, R24 ;  /* 0x0000002a1418723c */ /* 0x040fec0000041818 */
        /* <DEDUP_REMOVED lines=8> */
[----:B------:R-:W4:Y:S04]  /*34c20*/  LDL.LU R44, [R1+0x510] ;  /* 0x00051000012c7983 */ /* 0x000f280000300800 */
[----:B------:R-:W4:Y:S04]  /*34c30*/  LDL.LU R45, [R1+0x514] ;  /* 0x00051400012d7983 */ /* 0x000f280000300800 */
[----:B0-----:R-:W4:Y:S04]  /*34c40*/  LDL.LU R46, [R1+0x518] ;  /* 0x00051800012e7983 */ /* 0x001f280000300800 */
[----:B------:R-:W4:Y:S04]  /*34c50*/  LDL.LU R47, [R1+0x51c] ;  /* 0x00051c00012f7983 */ /* 0x000f280000300800 */
[----:B------:R0:W-:Y:S04]  /*34c60*/  STL.64 [R1+0x660], R24 ;  /* 0x0006601801007387 */ /* 0x0001e80000100a00 */
[----:B------:R1:W-:Y:S01]  /*34c70*/  STL.64 [R1+0x668], R26 ;  /* 0x0006681a01007387 */ /* 0x0003e20000100a00 */
[----:B0-----:R-:W-:-:S03]  /*34c80*/  IMAD.MOV.U32 R24, RZ, RZ, R42 ;  /* 0x000000ffff187224 */ /* 0x001fc600078e002a */
[----:B------:R-:W2:Y:S04]  /*34c90*/  LDL.LU.64 R42, [R1+0x2c48] ;  /* 0x002c4800012a7983 */ /* 0x000ea80000300a00 */
[----:B------:R-:W-:Y:S04]  /*34ca0*/  STL.64 [R1+0x650], R12 ;  /* 0x0006500c01007387 */ /* 0x000fe80000100a00 */
[----:B------:R0:W-:Y:S01]  /*34cb0*/  STL.64 [R1+0x658], R14 ;  /* 0x0006580e01007387 */ /* 0x0001e20000100a00 */
[----:B-1----:R-:W-:Y:S02]  /*34cc0*/  IMAD.MOV.U32 R26, RZ, RZ, R50 ;  /* 0x000000ffff1a7224 */ /* 0x002fe400078e0032 */
[----:B------:R-:W-:Y:S01]  /*34cd0*/  IMAD.MOV.U32 R25, RZ, RZ, R51 ;  /* 0x000000ffff197224 */ /* 0x000fe200078e0033 */
[----:B0-----:R-:W2:Y:S04]  /*34ce0*/  LDL.LU.64 R14, [R1+0x2c40] ;  /* 0x002c4000010e7983 */ /* 0x001ea80000300a00 */
[----:B------:R-:W2:Y:S04]  /*34cf0*/  LDL.LU.64 R12, [R1+0x2c38] ;  /* 0x002c3800010c7983 */ /* 0x000ea80000300a00 */
[----:B------:R-:W3:Y:S02]  /*34d00*/  LDL.LU.64 R50, [R1+0x2c30] ;  /* 0x002c300001327983 */ /* 0x000ee40000300a00 */
[----:B---3--:R-:W-:-:S15]  /*34d10*/  HMMA.16816.F32.BF16 R8, R20, R50, R8 ;  /* 0x000000321408723c */ /* 0x008fde0000041808 */
[----:B------:R-:W-:-:S08]  /*34d20*/  NOP ;  /* 0x0000000000007918 */ /* 0x000fd00000000000 */
[----:B------:R-:W-:Y:S04]  /*34d30*/  STL.64 [R1+0x9d0], R8 ;  /* 0x0009d00801007387 */ /* 0x000fe80000100a00 */
[----:B------:R0:W-:Y:S04]  /*34d40*/  STL.64 [R1+0x9d8], R10 ;  /* 0x0009d80a01007387 */ /* 0x0001e80000100a00 */
[----:B0-----:R-:W3:Y:S04]  /*34d50*/  LDL.LU.64 R10, [R1+0x2c28] ;  /* 0x002c2800010a7983 */ /* 0x001ee80000300a00 */
[----:B------:R-:W3:Y:S04]  /*34d60*/  LDL.LU.64 R8, [R1+0x2c20] ;  /* 0x002c200001087983 */ /* 0x000ee80000300a00 */
[----:B------:R0:W-:Y:S04]  /*34d70*/  STL.64 [R1+0x2b80], R50 ;  /* 0x002b803201007387 */ /* 0x0001e80000100a00 */
[----:B0-----:R-:W4:Y:S01]  /*34d80*/  LDL.64 R50, [R1+0x28] ;  /* 0x0000280001327983 */ /* 0x001f220000100a00 */
[----:B------:R-:W-:Y:S06]  /*34d90*/  HMMA.16816.F32.BF16 R28, R20, R6, R28 ;  /* 0x00000006141c723c */ /* 0x000fec000004181c */
[----:B------:R-:W-:-:S15]  /*34da0*/  IMAD.MOV.U32 R27, RZ, RZ, R7 ;  /* 0x000000ffff1b7224 */ /* 0x000fde00078e0007 */
[----:B------:R-:W-:-:S02]  /*34db0*/  NOP ;  /* 0x0000000000007918 */ /* 0x000fc40000000000 */
[----:B------:R0:W-:Y:S04]  /*34dc0*/  STL.64 [R1+0x9c0], R28 ;  /* 0x0009c01c01007387 */ /* 0x0001e80000100a00 */
[----:B------:R-:W-:Y:S01]  /*34dd0*/  STL.64 [R1+0x9c8], R30 ;  /* 0x0009c81e01007387 */ /* 0x000fe20000100a00 */
[----:B0-----:R-:W-:-:S03]  /*34de0*/  IMAD.MOV.U32 R28, RZ, RZ, R6 ;  /* 0x000000ffff1c7224 */ /* 0x001fc600078e0006 */
[----:B------:R-:W3:Y:S04]  /*34df0*/  LDL.LU.64 R6, [R1+0x2c18] ;  /* 0x002c180001067983 */ /* 0x000ee80000300a00 */
[----:B------:R-:W3:Y:S01]  /*34e00*/  LDL.LU.64 R4, [R1+0x2c10] ;  /* 0x002c100001047983 */ /* 0x000ee20000300a00 */
[----:B----4-:R-:W-:-:S15]  /*34e10*/  HMMA.16816.F32.BF16 R52, R20, R50, R52 ;  /* 0x000000321434723c */ /* 0x010fde0000041834 */
[----:B------:R-:W-:-:S08]  /*34e20*/  NOP ;  /* 0x0000000000007918 */ /* 0x000fd00000000000 */
[----:B------:R-:W-:Y:S04]  /*34e30*/  STL.64 [R1+0x9b0], R52 ;  /* 0x0009b03401007387 */ /* 0x000fe80000100a00 */
[----:B------:R0:W-:Y:S04]  /*34e40*/  STL.64 [R1+0x9b8], R54 ;  /* 0x0009b83601007387 */ /* 0x0001e80000100a00 */
[----:B0-----:R-:W2:Y:S01]  /*34e50*/  LDL.LU.64 R54, [R1+0x2c08] ;  /* 0x002c080001367983 */ /* 0x001ea20000300a00 */
[C---:B------:R-:W-:Y:S06]  /*34e60*/  HMMA.16816.F32.BF16 R44, R20.reuse, R34, R44 ;  /* 0x00000022142c723c */ /* 0x040fec000004182c */
[C---:B--2---:R-:W-:Y:S01]  /*34e70*/  HMMA.16816.F32.BF16 R32, R20.reuse, R54, R16 ;  /* 0x000000361420723c */ /* 0x044fe20000041810 */
[----:B------:R-:W0:Y:S05]  /*34e80*/  LDSM.16.MT88.4 R16, [R36+UR4+0x1080] ;  /* 0x001080042410783b */ /* 0x000e2a0008004200 */
[----:B------:R-:W-:Y:S11]  /*34e90*/  STL.64 [R1+0x2b40], R54 ;  /* 0x002b403601007387 */ /* 0x000ff60000100a00 */
[----:B------:R-:W-:Y:S04]  /*34ea0*/  STL.64 [R1+0x9a0], R44 ;  /* 0x0009a02c01007387 */ /* 0x000fe80000100a00 */
[----:B------:R-:W-:Y:S04]  /*34eb0*/  STL.64 [R1+0x9a8], R46 ;  /* 0x0009a82e01007387 */ /* 0x000fe80000100a00 */
[----:B------:R-:W-:Y:S04]  /*34ec0*/  STL.64 [R1+0x990], R32 ;  /* 0x0009902001007387 */ /* 0x000fe80000100a00 */
[----:B------:R-:W-:Y:S04]  /*34ed0*/  STL.64 [R1+0x998], R34 ;  /* 0x0009982201007387 */ /* 0x000fe80000100a00 */
[----:B0-----:R0:W-:Y:S04]  /*34ee0*/  STL.64 [R1+0x2a98], R18 ;  /* 0x002a981201007387 */ /* 0x0011e80000100a00 */
[----:B------:R-:W-:Y:S04]  /*34ef0*/  STL.64 [R1+0x2a90], R16 ;  /* 0x002a901001007387 */ /* 0x000fe80000100a00 */
[----:B0-----:R-:W2:Y:S04]  /*34f00*/  LDL.LU.64 R18, [R1+0x18] ;  /* 0x0000180001127983 */ /* 0x001ea80000300a00 */
[----:B--2---:R3:W-:Y:S04]  /*34f10*/  STL.64 [R1+0x2b48], R18 ;  /* 0x002b481201007387 */ /* 0x0047e80000100a00 */
[----:B------:R-:W2:Y:S01]  /*34f20*/  LDL.LU R52, [R1+0x2e0] ;  /* 0x0002e00001347983 */ /* 0x000ea20000300800 */
[----:B---3--:R-:W-:-:S15]  /*34f30*/  HMMA.16816.F32.BF16 R16, R20, R6, R56 ;  /* 0x000000061410723c */ /* 0x008fde0000041838 */
[----:B------:R-:W-:-:S08]  /*34f40*/  NOP ;  /* 0x0000000000007918 */ /* 0x000fd00000000000 */
[----:B------:R-:W-:Y:S04]  /*34f50*/  STL.64 [R1+0x980], R16 ;  /* 0x0009801001007387 */ /* 0x000fe80000100a00 */
[----:B------:R0:W-:Y:S04]  /*34f60*/  STL.64 [R1+0x988], R18 ;  /* 0x0009881201007387 */ /* 0x0001e80000100a00 */
[----:B------:R-:W2:Y:S04]  /*34f70*/  LDL.LU R53, [R1+0x2e4] ;  /* 0x0002e40001357983 */ /* 0x000ea80000300800 */
[----:B------:R-:W3:Y:S04]  /*34f80*/  LDL.LU R54, [R1+0x2e8] ;  /* 0x0002e80001367983 */ /* 0x000ee80000300800 */
[----:B------:R-:W3:Y:S01]  /*34f90*/  LDL.LU R55, [R1+0x2ec] ;  /* 0x0002ec0001377983 */ /* 0x000ee20000300800 */
[----:B------:R-:W-:-:S02]  /*34fa0*/  IMAD.MOV.U32 R30, RZ, RZ, R50 ;  /* 0x000000ffff1e7224 */ /* 0x000fc400078e0032 */
[----:B------:R-:W-:Y:S02]  /*34fb0*/  IMAD.MOV.U32 R29, RZ, RZ, R51 ;  /* 0x000000ffff1d7224 */ /* 0x000fe400078e0033 */
[----:B0-----:R-:W-:Y:S02]  /*34fc0*/  IMAD.MOV.U32 R18, RZ, RZ, R30 ;  /* 0x000000ffff127224 */ /* 0x001fe400078e001e */
        /* <DEDUP_REMOVED lines=8> */
[----:B------:R-:W-:-:S02]  /*35050*/  IMAD.MOV.U32 R50, RZ, RZ, R26 ;  /* 0x000000ffff327224 */ /* 0x000fc400078e001a */
[----:B------:R-:W-:Y:S02]  /*35060*/  IMAD.MOV.U32 R51, RZ, RZ, R25 ;  /* 0x000000ffff337224 */ /* 0x000fe400078e0019 */
[----:B-1----:R-:W-:Y:S02]  /*35070*/  IMAD.MOV.U32 R18, RZ, RZ, R28 ;  /* 0x000000ffff127224 */ /* 0x002fe400078e001c */
[----:B------:R-:W-:Y:S01]  /*35080*/  IMAD.MOV.U32 R19, RZ, RZ, R27 ;  /* 0x000000ffff137224 */ /* 0x000fe200078e001b */
[----:B---3--:R-:W-:Y:S04]  /*35090*/  STL.64 [R1+0x2b70], R54 ;  /* 0x002b703601007387 */ /* 0x008fe80000100a00 */
[----:B--2---:R-:W-:Y:S04]  /*350a0*/  STL.64 [R1+0x2b68], R52 ;  /* 0x002b683401007387 */ /* 0x004fe80000100a00 */
[----:B------:R-:W-:Y:S04]  /*350b0*/  STL.64 [R1+0x2b98], R50 ;  /* 0x002b983201007387 */ /* 0x000fe80000100a00 */
[----:B------:R0:W-:Y:S04]  /*350c0*/  STL.64 [R1+0x2b78], R18 ;  /* 0x002b781201007387 */ /* 0x0001e80000100a00 */
[----:B------:R-:W2:Y:S04]  /*350d0*/  LDL.LU R16, [R1+0x310] ;  /* 0x0003100001107983 */ /* 0x000ea80000300800 */
[----:B------:R-:W2:Y:S04]  /*350e0*/  LDL.LU R17, [R1+0x314] ;  /* 0x0003140001117983 */ /* 0x000ea80000300800 */
[----:B0-----:R-:W3:Y:S04]  /*350f0*/  LDL.LU R18, [R1+0x318] ;  /* 0x0003180001127983 */ /* 0x001ee80000300800 */
[----:B------:R-:W3:Y:S01]  /*35100*/  LDL.LU R19, [R1+0x31c] ;  /* 0x00031c0001137983 */ /* 0x000ee20000300800 */
[----:B------:R-:W-:-:S02]  /*35110*/  IMAD.MOV.U32 R50, RZ, RZ, R24 ;  /* 0x000000ffff327224 */ /* 0x000fc400078e0018 */
[----:B------:R-:W-:-:S05]  /*35120*/  IMAD.MOV.U32 R51, RZ, RZ, R3 ;  /* 0x000000ffff337224 */ /* 0x000fca00078e0003 */
[----:B------:R-:W-:Y:S04]  /*35130*/  STL.64 [R1+0x2bb0], R50 ;  /* 0x002bb03201007387 */ /* 0x000fe80000100a00 */
[----:B---3--:R-:W-:Y:S04]  /*35140*/  STL.64 [R1+0x2b90], R18 ;  /* 0x002b901201007387 */ /* 0x008fe80000100a00 */
[----:B--2---:R0:W-:Y:S04]  /*35150*/  STL.64 [R1+0x2b88], R16 ;  /* 0x002b881001007387 */ /* 0x0041e80000100a00 */
[----:B0-----:R-:W2:Y:S04]  /*35160*/  LDL.LU R16, [R1+0x320] ;  /* 0x0003200001107983 */ /* 0x001ea80000300800 */
[----:B------:R-:W2:Y:S04]  /*35170*/  LDL.LU R17, [R1+0x324] ;  /* 0x0003240001117983 */ /* 0x000ea80000300800 */
[----:B------:R-:W3:Y:S04]  /*35180*/  LDL.LU R18, [R1+0x328] ;  /* 0x0003280001127983 */ /* 0x000ee80000300800 */
[----:B------:R-:W3:Y:S04]  /*35190*/  LDL.LU R19, [R1+0x32c] ;  /* 0x00032c0001137983 */ /* 0x000ee80000300800 */
[----:B------:R-:W4:Y:S04]  /*351a0*/  LDL.LU R48, [R1+0x340] ;  /* 0x0003400001307983 */ /* 0x000f280000300800 */
[----:B------:R-:W4:Y:S04]  /*351b0*/  LDL.LU R49, [R1+0x344] ;  /* 0x0003440001317983 */ /* 0x000f280000300800 */
[----:B------:R-:W2:Y:S04]  /*351c0*/  LDL.LU R50, [R1+0x348] ;  /* 0x0003480001327983 */ /* 0x000ea80000300800 */
[----:B------:R-:W2:Y:S04]  /*351d0*/  LDL.LU R51, [R1+0x34c] ;  /* 0x00034c0001337983 */ /* 0x000ea80000300800 */
[----:B--2---:R0:W-:Y:S04]  /*351e0*/  STL.64 [R1+0x2bc8], R50 ;  /* 0x002bc83201007387 */ /* 0x0041e80000100a00 */
[----:B----4-:R1:W-:Y:S04]  /*351f0*/  STL.64 [R1+0x2bc0], R48 ;  /* 0x002bc03001007387 */ /* 0x0103e80000100a00 */
[----:B------:R-:W2:Y:S04]  /*35200*/  LDL.LU R44, [R1+0x350] ;  /* 0x00035000012c7983 */ /* 0x000ea80000300800 */
[----:B------:R-:W2:Y:S04]  /*35210*/  LDL.LU R45, [R1+0x354] ;  /* 0x00035400012d7983 */ /* 0x000ea80000300800 */
[----:B------:R-:W4:Y:S04]  /*35220*/  LDL.LU R46, [R1+0x358] ;  /* 0x00035800012e7983 */ /* 0x000f280000300800 */
[----:B------:R-:W4:Y:S01]  /*35230*/  LDL.LU R47, [R1+0x35c] ;  /* 0x00035c00012f7983 */ /* 0x000f220000300800 */
[----:B0-----:R-:W-:-:S02]  /*35240*/  IMAD.MOV.U32 R50, RZ, RZ, R2 ;  /* 0x000000ffff327224 */ /* 0x001fc400078e0002 */
[----:B------:R-:W-:Y:S01]  /*35250*/  IMAD.MOV.U32 R51, RZ, RZ, R0 ;  /* 0x000000ffff337224 */ /* 0x000fe200078e0000 */
[----:B----4-:R-:W-:Y:S04]  /*35260*/  STL.64 [R1+0x2bd8], R46 ;  /* 0x002bd82e01007387 */ /* 0x010fe80000100a00 */
[----:B--2---:R-:W-:Y:S04]  /*35270*/  STL.64 [R1+0x2bd0], R44 ;  /* 0x002bd02c01007387 */ /* 0x004fe80000100a00 */
[----:B------:R-:W2:Y:S04]  /*35280*/  LDL.LU R32, [R1+0x760] ;  /* 0x0007600001207983 */ /* 0x000ea80000300800 */
[----:B------:R-:W2:Y:S04]  /*35290*/  LDL.LU R33, [R1+0x764] ;  /* 0x0007640001217983 */ /* 0x000ea80000300800 */
[----:B------:R-:W2:Y:S04]  /*352a0*/  LDL.LU R34, [R1+0x768] ;  /* 0x0007680001227983 */ /* 0x000ea80000300800 */
[----:B------:R-:W2:Y:S04]  /*352b0*/  LDL.LU R35, [R1+0x76c] ;  /* 0x00076c0001237983 */ /* 0x000ea80000300800 */
[----:B------:R0:W-:Y:S04]  /*352c0*/  STL.64 [R1+0x2be0], R50 ;  /* 0x002be03201007387 */ /* 0x0001e80000100a00 */
[----:B-1----:R-:W4:Y:S04]  /*352d0*/  LDL.LU R48, [R1+0x370] ;  /* 0x0003700001307983 */ /* 0x002f280000300800 */
        /* <DEDUP_REMOVED lines=19> */
[----:B---3--:R-:W-:Y:S04]  /*35410*/  STL.64 [R1+0x2ba8], R18 ;  /* 0x002ba81201007387 */ /* 0x008fe80000100a00 */
[----:B------:R0:W-:Y:S04]  /*35420*/  STL.64 [R1+0x2ba0], R16 ;  /* 0x002ba01001007387 */ /* 0x0001e80000100a00 */
        /* <DEDUP_REMOVED lines=8> */
[----:B------:R-:W-:Y:S04]  /*354b0*/  STL.64 [R1+0x2b38], R6 ;  /* 0x002b380601007387 */ /* 0x000fe80000100a00 */
[----:B------:R0:W-:Y:S04]  /*354c0*/  STL.64 [R1+0x2b30], R4 ;  /* 0x002b300401007387 */ /* 0x0001e80000100a00 */
[----:B0-----:R-:W3:Y:S01]  /*354d0*/  LDL.LU R4, [R1+0x2d0] ;  /* 0x0002d00001047983 */ /* 0x001ee20000300800 */
[----:B--2---:R-:W-:-:S15]  /*354e0*/  HMMA.16816.F32.BF16 R32, R20, R10, R32 ;  /* 0x0000000a1420723c */ /* 0x004fde0000041820 */
[----:B------:R-:W-:-:S08]  /*354f0*/  NOP ;  /* 0x0000000000007918 */ /* 0x000fd00000000000 */
[----:B------:R0:W-:Y:S04]  /*35500*/  STL.64 [R1+0x970], R32 ;  /* 0x0009702001007387 */ /* 0x0001e80000100a00 */
[----:B------:R1:W-:Y:S04]  /*35510*/  STL.64 [R1+0x978], R34 ;  /* 0x0009782201007387 */ /* 0x0003e80000100a00 */
[----:B------:R-:W2:Y:S04]  /*35520*/  LDL.LU R5, [R1+0x2d4] ;  /* 0x0002d40001057983 */ /* 0x000ea80000300800 */
[----:B------:R-:W2:Y:S04]  /*35530*/  LDL.LU R6, [R1+0x2d8] ;  /* 0x0002d80001067983 */ /* 0x000ea80000300800 */
[----:B------:R-:W2:Y:S01]  /*35540*/  LDL.LU R7, [R1+0x2dc] ;  /* 0x0002dc0001077983 */ /* 0x000ea20000300800 */
[----:B----4-:R-:W-:Y:S03]  /*35550*/  HMMA.16816.F32.BF16 R20, R20, R14, R28 ;  /* 0x0000000e1414723c */ /* 0x010fe6000004181c */
[----:B0-----:R-:W4:Y:S04]  /*35560*/  LDL.LU R32, [R1+0x2c0] ;  /* 0x0002c00001207983 */ /* 0x001f280000300800 */
[----:B------:R-:W4:Y:S04]  /*35570*/  LDL.LU R33, [R1+0x2c4] ;  /* 0x0002c40001217983 */ /* 0x000f280000300800 */
[----:B-1----:R-:W4:Y:S04]  /*35580*/  LDL.LU R34, [R1+0x2c8] ;  /* 0x0002c80001227983 */ /* 0x002f280000300800 */
[----:B------:R-:W4:Y:S04]  /*35590*/  LDL.LU R35, [R1+0x2cc] ;  /* 0x0002cc0001237983 */ /* 0x000f280000300800 */
[----:B------:R-:W3:Y:S04]  /*355a0*/  LDL.LU.64 R30, [R1+0x2c00] ;  /* 0x002c0000011e7983 */ /* 0x000ee80000300a00 */
[----:B------:R-:W3:Y:S04]  /*355b0*/  LDL.LU.64 R28, [R1+0x2bf8] ;  /* 0x002bf800011c7983 */ /* 0x000ee80000300a00 */
[----:B------:R-:W-:Y:S04]  /*355c0*/  STL.64 [R1+0x3b0], R20 ;  /* 0x0003b01401007387 */ /* 0x000fe80000100a00 */
[----:B------:R0:W-:Y:S04]  /*355d0*/  STL.64 [R1+0x3b8], R22 ;  /* 0x0003b81601007387 */ /* 0x0001e80000100a00 */
[----:B0-----:R-:W2:Y:S01]  /*355e0*/  LDL.LU.64 R22, [R1+0x108] ;  /* 0x0001080001167983 */ /* 0x001ea20000300a00 */
[C---:B---3--:R-:W-:Y:S06]  /*355f0*/  HMMA.16816.F32.BF16 R56, R28.reuse, R42, R56 ;  /* 0x0000002a1c38723c */ /* 0x048fec0000041838 */
[----:B------:R-:W-:-:S15]  /*35600*/  HMMA.16816.F32.BF16 R24, R28, R38, R24 ;  /* 0x000000261c18723c */ /* 0x000fde0000041818 */
[----:B------:R-:W-:-:S02]  /*35610*/  NOP ;  /* 0x0000000000007918 */ /* 0x000fc40000000000 */
[----:B------:R0:W-:Y:S04]  /*35620*/  STL.64 [R1+0x250], R56 ;  /* 0x0002503801007387 */ /* 0x0001e80000100a00 */
[----:B------:R1:W-:Y:S04]  /*35630*/  STL.64 [R1+0x258], R58 ;  /* 0x0002583a01007387 */ /* 0x0003e80000100a00 */
[----:B0-----:R-:W3:Y:S04]  /*35640*/  LDL.LU R56, [R1+0x2b0] ;  /* 0x0002b00001387983 */ /* 0x001ee80000300800 */
[----:B------:R-:W3:Y:S04]  /*35650*/  LDL.LU R57, [R1+0x2b4] ;  /* 0x0002b40001397983 */ /* 0x000ee80000300800 */
[----:B-1----:R-:W3:Y:S04]  /*35660*/  LDL.LU R58, [R1+0x2b8] ;  /* 0x0002b800013a7983 */ /* 0x002ee80000300800 */
[----:B------:R-:W3:Y:S04]  /*35670*/  LDL.LU R59, [R1+0x2bc] ;  /* 0x0002bc00013b7983 */ /* 0x000ee80000300800 */
[----:B------:R-:W-:Y:S04]  /*35680*/  STL.64 [R1+0x240], R24 ;  /* 0x0002401801007387 */ /* 0x000fe80000100a00 */
[----:B------:R0:W-:Y:S04]  /*35690*/  STL.64 [R1+0x248], R26 ;  /* 0x0002481a01007387 */ /* 0x0001e80000100a00 */
[----:B0-----:R-:W4:Y:S04]  /*356a0*/  LDL.LU.64 R26, [R1+0x2bf0] ;  /* 0x002bf000011a7983 */ /* 0x001f280000300a00 */
[----:B------:R-:W3:Y:S01]  /*356b0*/  LDL.LU.64 R24, [R1+0x2be8] ;  /* 0x002be80001187983 */ /* 0x000ee20000300a00 */
[----:B----4-:R-:W-:-:S15]  /*356c0*/  HMMA.16816.F32.BF16 R48, R28, R26, R48 ;  /* 0x0000001a1c30723c */ /* 0x010fde0000041830 */
[----:B------:R-:W-:-:S08]  /*356d0*/  NOP ;  /* 0x0000000000007918 */ /* 0x000fd00000000000 */
[----:B------:R-:W-:Y:S04]  /*356e0*/  STL.64 [R1+0x470], R48 ;  /* 0x0004703001007387 */ /* 0x000fe80000100a00 */
[----:B------:R0:W-:Y:S04]  /*356f0*/  STL.64 [R1+0x478], R50 ;  /* 0x0004783201007387 */ /* 0x0001e80000100a00 */
[----:B0-----:R-:W4:Y:S02]  /*35700*/  LDL.LU.64 R50, [R1+0x2be0] ;  /* 0x002be00001327983 */ /* 0x001f240000300a00 */
[----:B----4-:R-:W-:Y:S02]  /*35710*/  HMMA.16816.F32.BF16 R48, R28, R50, R44 ;  /* 0x000000321c30723c */ /* 0x010fe4000004182c */
[----:B------:R-:W2:Y:S04]  /*35720*/  LDL.LU.64 R46, [R1+0x2bd8] ;  /* 0x002bd800012e7983 */ /* 0x000ea80000300a00 */
[----:B------:R-:W2:-:S15]  /*35730*/  LDL.LU.64 R44, [R1+0x2bd0] ;  /* 0x002bd000012c7983 */ /* 0x000e9e0000300a00 */
[----:B------:R-:W-:-:S02]  /*35740*/  NOP ;  /* 0x0000000000007918 */ /* 0x000fc40000000000 */
[----:B------:R-:W-:Y:S04]  /*35750*/  STL.64 [R1+0x460], R48 ;  /* 0x0004603001007387 */ /* 0x000fe80000100a00 */
[----:B------:R0:W-:Y:S04]  /*35760*/  STL.64 [R1+0x468], R50 ;  /* 0x0004683201007387 */ /* 0x0001e80000100a00 */
[----:B0-----:R-:W4:Y:S04]  /*35770*/  LDL.LU.64 R50, [R1+0x2bc8] ;  /* 0x002bc80001327983 */ /* 0x001f280000300a00 */
[----:B------:R-:W4:Y:S01]  /*35780*/  LDL.LU.64 R48, [R1+0x2bc0] ;  /* 0x002bc00001307983 */ /* 0x000f220000300a00 */
[----:B--2---:R-:W-:-:S15]  /*35790*/  HMMA.16816.F32.BF16 R44, R28, R22, R44 ;  /* 0x000000161c2c723c */ /* 0x004fde000004182c */
[----:B------:R-:W-:-:S08]  /*357a0*/  NOP ;  /* 0x0000000000007918 */ /* 0x000fd00000000000 */
[----:B------:R-:W-:Y:S04]  /*357b0*/  STL.64 [R1+0x450], R44 ;  /* 0x0004502c01007387 */ /* 0x000fe80000100a00 */
[----:B------:R0:W-:Y:S04]  /*357c0*/  STL.64 [R1+0x458], R46 ;  /* 0x0004582e01007387 */ /* 0x0001e80000100a00 */
[----:B0-----:R-:W4:Y:S02]  /*357d0*/  LDL.LU.64 R46, [R1+0x2bb8] ;  /* 0x002bb800012e7983 */ /* 0x001f240000300a00 */
[----:B----4-:R-:W-:-:S15]  /*357e0*/  HMMA.16816.F32.BF16 R48, R28, R46, R48 ;  /* 0x0000002e1c30723c */ /* 0x010fde0000041830 */
        /* <DEDUP_REMOVED lines=19> */
[----:B------:R-:W2:-:S15]  /*35920*/  LDL.LU.64 R18, [R1+0x2b78] ;  /* 0x002b780001127983 */ /* 0x000e9e0000300a00 */
[----:B------:R-:W-:-:S06]  /*35930*/  NOP ;  /* 0x0000000000007918 */ /* 0x000fcc0000000000 */
[----:B------:R0:W-:Y:S04]  /*35940*/  STL.64 [R1+0x400], R48 ;  /* 0x0004003001007387 */ /* 0x0001e80000100a00 */
[----:B------:R1:W-:Y:S04]  /*35950*/  STL.64 [R1+0x408], R50 ;  /* 0x0004083201007387 */ /* 0x0003e80000100a00 */
[----:B0-----:R-:W4:Y:S04]  /*35960*/  LDL.LU R48, [R1+0x1d0] ;  /* 0x0001d00001307983 */ /* 0x001f280000300800 */
[----:B------:R-:W4:Y:S04]  /*35970*/  LDL.LU R49, [R1+0x1d4] ;  /* 0x0001d40001317983 */ /* 0x000f280000300800 */
[----:B-1----:R-:W4:Y:S04]  /*35980*/  LDL.LU R50, [R1+0x1d8] ;  /* 0x0001d80001327983 */ /* 0x002f280000300800 */
[----:B------:R-:W4:Y:S01]  /*35990*/  LDL.LU R51, [R1+0x1dc] ;  /* 0x0001dc0001337983 */ /* 0x000f220000300800 */
[----:B--2---:R-:W-:Y:S03]  /*359a0*/  HMMA.16816.F32.BF16 R16, R28, R18, R52 ;  /* 0x000000121c10723c */ /* 0x004fe60000041834 */
[----:B------:R-:W2:Y:S04]  /*359b0*/  LDL.LU.64 R54, [R1+0x2b70] ;  /* 0x002b700001367983 */ /* 0x000ea80000300a00 */
[----:B------:R-:W2:-:S15]  /*359c0*/  LDL.LU.64 R52, [R1+0x2b68] ;  /* 0x002b680001347983 */ /* 0x000e9e0000300a00 */
[----:B------:R-:W-:-:S01]  /*359d0*/  NOP ;  /* 0x0000000000007918 */ /* 0x000fc20000000000 */
        /* <DEDUP_REMOVED lines=14> */
[----:B0-----:R-:W2:Y:S04]  /*35ac0*/  LDL.LU.64 R54, [R1+0x2b40] ;  /* 0x002b400001367983 */ /* 0x001ea80000300a00 */
[----:B------:R0:W-:Y:S04]  /*35ad0*/  STL.64 [R1+0x2aa8], R18 ;  /* 0x002aa81201007387 */ /* 0x0001e80000100a00 */
[----:B------:R-:W4:Y:S04]  /*35ae0*/  LDL.LU R16, [R1+0x1e0] ;  /* 0x0001e00001107983 */ /* 0x000f280000300800 */
[----:B------:R-:W4:Y:S04]  /*35af0*/  LDL.LU R17, [R1+0x1e4] ;  /* 0x0001e40001117983 */ /* 0x000f280000300800 */
[----:B0-----:R-:W4:Y:S04]  /*35b00*/  LDL.LU R18, [R1+0x1e8] ;  /* 0x0001e80001127983 */ /* 0x001f280000300800 */
[----:B------:R-:W4:Y:S01]  /*35b10*/  LDL.LU R19, [R1+0x1ec] ;  /* 0x0001ec0001137983 */ /* 0x000f220000300800 */
[----:B--2---:R-:W-:-:S15]  /*35b20*/  HMMA.16816.F32.BF16 R4, R28, R54, R4 ;  /* 0x000000361c04723c */ /* 0x004fde0000041804 */
[----:B------:R-:W-:-:S08]  /*35b30*/  NOP ;  /* 0x0000000000007918 */ /* 0x000fd00000000000 */
[----:B------:R-:W-:Y:S04]  /*35b40*/  STL.64 [R1+0x300], R4 ;  /* 0x0003000401007387 */ /* 0x000fe80000100a00 */
[----:B------:R0:W-:Y:S04]  /*35b50*/  STL.64 [R1+0x308], R6 ;  /* 0x0003080601007387 */ /* 0x0001e80000100a00 */
[----:B0-----:R-:W2:Y:S04]  /*35b60*/  LDL.LU.64 R6, [R1+0x2b38] ;  /* 0x002b380001067983 */ /* 0x001ea80000300a00 */
[----:B------:R-:W4:Y:S01]  /*35b70*/  LDL.LU.64 R4, [R1+0x2b30] ;  /* 0x002b300001047983 */ /* 0x000f220000300a00 */
[C---:B---3--:R-:W-:Y:S03]  /*35b80*/  HMMA.16816.F32.BF16 R56, R28.reuse, R10, R56 ;  /* 0x0000000a1c38723c */ /* 0x048fe60000041838 */
[----:B------:R0:W-:Y:S04]  /*35b90*/  STL.64 [R1+0x2aa0], R54 ;  /* 0x002aa03601007387 */ /* 0x0001e80000100a00 */
[----:B0-----:R-:W3:Y:S01]  /*35ba0*/  LDL.LU.64 R54, [R1+0x118] ;  /* 0x0001180001367983 */ /* 0x001ee20000300a00 */
[----:B--2---:R-:W-:-:S15]  /*35bb0*/  HMMA.16816.F32.BF16 R32, R28, R6, R32 ;  /* 0x000000061c20723c */ /* 0x004fde0000041820 */
[----:B------:R-:W-:-:S08]  /*35bc0*/  NOP ;  /* 0x0000000000007918 */ /* 0x000fd00000000000 */
[----:B------:R-:W-:Y:S04]  /*35bd0*/  STL.64 [R1+0x2f0], R32 ;  /* 0x0002f02001007387 */ /* 0x000fe80000100a00 */
[----:B------:R0:W-:Y:S04]  /*35be0*/  STL.64 [R1+0x2f8], R34 ;  /* 0x0002f82201007387 */ /* 0x0001e80000100a00 */
[----:B0-----:R-:W2:Y:S04]  /*35bf0*/  LDL.LU.64 R34, [R1+0x2b28] ;  /* 0x002b280001227983 */ /* 0x001ea80000300a00 */
[----:B------:R-:W2:Y:S04]  /*35c00*/  LDL.LU.64 R32, [R1+0x2b20] ;  /* 0x002b200001207983 */ /* 0x000ea80000300a00 */
[----:B------:R-:W-:Y:S04]  /*35c10*/  STL.64 [R1+0x2ab8], R6 ;  /* 0x002ab80601007387 */ /* 0x000fe80000100a00 */
[----:B----4-:R0:W-:Y:S04]  /*35c20*/  STL.64 [R1+0x2ab0], R4 ;  /* 0x002ab00401007387 */ /* 0x0101e80000100a00 */
[----:B0-----:R-:W3:Y:S04]  /*35c30*/  LDL.LU R4, [R1+0x1f0] ;  /* 0x0001f00001047983 */ /* 0x001ee80000300800 */
[----:B------:R-:W3:Y:S04]  /*35c40*/  LDL.LU R5, [R1+0x1f4] ;  /* 0x0001f40001057983 */ /* 0x000ee80000300800 */
[----:B------:R-:W3:Y:S04]  /*35c50*/  LDL.LU R6, [R1+0x1f8] ;  /* 0x0001f80001067983 */ /* 0x000ee80000300800 */
[----:B------:R-:W3:Y:S04]  /*35c60*/  LDL.LU R7, [R1+0x1fc] ;  /* 0x0001fc0001077983 */ /* 0x000ee80000300800 */
[----:B------:R-:W-:Y:S04]  /*35c70*/  STL.64 [R1+0x2e0], R56 ;  /* 0x0002e03801007387 */ /* 0x000fe80000100a00 */
[----:B------:R0:W-:Y:S04]  /*35c80*/  STL.64 [R1+0x2e8], R58 ;  /* 0x0002e83a01007387 */ /* 0x0001e80000100a00 */
[----:B0-----:R-:W4:Y:S04]  /*35c90*/  LDL.LU.64 R58, [R1+0x2b18] ;  /* 0x002b1800013a7983 */ /* 0x001f280000300a00 */
[----:B------:R-:W4:Y:S04]  /*35ca0*/  LDL.LU.64 R56, [R1+0x2b10] ;  /* 0x002b100001387983 */ /* 0x000f280000300a00 */
[----:B------:R-:W-:Y:S04]  /*35cb0*/  STL.64 [R1+0x2ac8], R10 ;  /* 0x002ac80a01007387 */ /* 0x000fe80000100a00 */
[----:B------:R0:W-:Y:S04]  /*35cc0*/  STL.64 [R1+0x2ac0], R8 ;  /* 0x002ac00801007387 */ /* 0x0001e80000100a00 */
[----:B0-----:R-:W2:Y:S04]  /*35cd0*/  LDL.LU R8, [R1+0x200] ;  /* 0x0002000001087983 */ /* 0x001ea80000300800 */
[----:B------:R-:W2:Y:S04]  /*35ce0*/  LDL.LU R9, [R1+0x204] ;  /* 0x0002040001097983 */ /* 0x000ea80000300800 */
[----:B------:R-:W2:Y:S04]  /*35cf0*/  LDL.LU R10, [R1+0x208] ;  /* 0x00020800010a7983 */ /* 0x000ea80000300800 */
[----:B------:R-:W2:Y:S01]  /*35d00*/  LDL.LU R11, [R1+0x20c] ;  /* 0x00020c00010b7983 */ /* 0x000ea20000300800 */
[----:B----4-:R-:W-:Y:S03]  /*35d10*/  HMMA.16816.F32.BF16 R56, R28, R14, R56 ;  /* 0x0000000e1c38723c */ /* 0x010fe60000041838 */
[----:B------:R-:W4:-:S15]  /*35d20*/  LDL.LU R28, [R1+0x220] ;  /* 0x00022000011c7983 */ /* 0x000f1e0000300800 */
[----:B------:R-:W-:-:S05]  /*35d30*/  NOP ;  /* 0x0000000000007918 */ /* 0x000fca0000000000 */
[----:B------:R0:W-:Y:S04]  /*35d40*/  STL.64 [R1+0x230], R56 ;  /* 0x0002303801007387 */ /* 0x0001e80000100a00 */
[----:B------:R1:W-:Y:S04]  /*35d50*/  STL.64 [R1+0x238], R58 ;  /* 0x0002383a01007387 */ /* 0x0003e80000100a00 */
[----:B------:R-:W4:Y:S04]  /*35d60*/  LDL.LU R29, [R1+0x224] ;  /* 0x00022400011d7983 */ /* 0x000f280000300800 */
[----:B------:R-:W4:Y:S04]  /*35d70*/  LDL.LU R30, [R1+0x228] ;  /* 0x00022800011e7983 */ /* 0x000f280000300800 */
[----:B------:R-:W4:Y:S04]  /*35d80*/  LDL.LU R31, [R1+0x22c] ;  /* 0x00022c00011f7983 */ /* 0x000f280000300800 */
[----:B0-----:R-:W4:Y:S04]  /*35d90*/  LDL.LU R56, [R1+0x210] ;  /* 0x0002100001387983 */ /* 0x001f280000300800 */
[----:B------:R-:W4:Y:S04]  /*35da0*/  LDL.LU R57, [R1+0x214] ;  /* 0x0002140001397983 */ /* 0x000f280000300800 */
[----:B-1----:R-:W4:Y:S04]  /*35db0*/  LDL.LU R58, [R1+0x218] ;  /* 0x00021800013a7983 */ /* 0x002f280000300800 */
[----:B------:R-:W4:Y:S04]  /*35dc0*/  LDL.LU R59, [R1+0x21c] ;  /* 0x00021c00013b7983 */ /* 0x000f280000300800 */
[----:B------:R-:W-:Y:S04]  /*35dd0*/  STL.64 [R1+0x2ad8], R14 ;  /* 0x002ad80e01007387 */ /* 0x000fe80000100a00 */
[----:B------:R0:W-:Y:S01]  /*35de0*/  STL.64 [R1+0x2ad0], R12 ;  /* 0x002ad00c01007387 */ /* 0x0001e20000100a00 */
[C---:B--2---:R-:W-:Y:S06]  /*35df0*/  HMMA.16816.F32.BF16 R8, R32.reuse, R26, R8 ;  /* 0x0000001a2008723c */ /* 0x044fec0000041808 */
[----:B---3--:R-:W-:Y:S06]  /*35e00*/  HMMA.16816.F32.BF16 R4, R32, R54, R4 ;  /* 0x000000362004723c */ /* 0x008fec0000041804 */
[----:B------:R-:W-:-:S02]  /*35e10*/  IMAD.MOV.U32 R41, RZ, RZ, R54 ;  /* 0x000000ffff297224 */ /* 0x000fc400078e0036 */
[----:B------:R-:W-:Y:S02]  /*35e20*/  IMAD.MOV.U32 R40, RZ, RZ, R23 ;  /* 0x000000ffff287224 */ /* 0x000fe400078e0017 */
[----:B------:R-:W-:Y:S01]  /*35e30*/  IMAD.MOV.U32 R37, RZ, RZ, R22 ;  /* 0x000000ffff257224 */ /* 0x000fe200078e0016 */
[C---:B----4-:R-:W-:Y:S06]  /*35e40*/  HMMA.16816.F32.BF16 R28, R32.reuse, R42, R28 ;  /* 0x0000002a201c723c */ /* 0x050fec000004181c */
[----:B0-----:R-:W-:-:S15]  /*35e50*/  HMMA.16816.F32.BF16 R12, R32, R38, R56 ;  /* 0x00000026200c723c */ /* 0x001fde0000041838 */
[----:B------:R-:W-:-:S02]  /*35e60*/  NOP ;  /* 0x0000000000007918 */ /* 0x000fc40000000000 */
[----:B------:R-:W-:Y:S04]  /*35e70*/  STL.64 [R1+0x2d0], R28 ;  /* 0x0002d01c01007387 */ /* 0x000fe80000100a00 */
        /* <DEDUP_REMOVED lines=8> */
[----:B------:R0:W-:Y:S02]  /*35f00*/  STL.64 [R1+0x968], R6 ;  /* 0x0009680601007387 */ /* 0x0001e40000100a00 */
[----:B0-----:R-:W-:Y:S01]  /*35f10*/  HMMA.16816.F32.BF16 R4, R32, R22, R16 ;  /* 0x000000162004723c */ /* 0x001fe20000041810 */
[----:B------:R-:W-:-:S05]  /*35f20*/  MOV R58, R55 ;  /* 0x00000037003a7202 */ /* 0x000fca0000000f00 */
[----:B------:R-:W-:Y:S04]  /*35f30*/  STL [R1+0x2a2c], R58 ;  /* 0x002a2c3a01007387 */ /* 0x000fe80000100800 */
[----:B------:R-:W-:-:S13]  /*35f40*/  STL [R1+0x2a28], R41 ;  /* 0x002a282901007387 */ /* 0x000fda0000100800 */
[----:B------:R-:W-:Y:S04]  /*35f50*/  STL.64 [R1+0x950], R4 ;  /* 0x0009500401007387 */ /* 0x000fe80000100a00 */
[----:B------:R0:W-:Y:S02]  /*35f60*/  STL.64 [R1+0x958], R6 ;  /* 0x0009580601007387 */ /* 0x0001e40000100a00 */
[----:B0-----:R-:W-:Y:S02]  /*35f70*/  HMMA.16816.F32.BF16 R4, R32, R46, R48 ;  /* 0x0000002e2004723c */ /* 0x001fe40000041830 */
[----:B------:R-:W-:Y:S04]  /*35f80*/  STL [R1+0x2a34], R40 ;  /* 0x002a342801007387 */ /* 0x000fe80000100800 */
[----:B------:R-:W-:-:S15]  /*35f90*/  STL [R1+0x2a30], R37 ;  /* 0x002a302501007387 */ /* 0x000fde0000100800 */
[----:B------:R-:W-:-:S02]  /*35fa0*/  NOP ;  /* 0x0000000000007918 */ /* 0x000fc40000000000 */
[----:B------:R-:W-:Y:S04]  /*35fb0*/  STL.64 [R1+0x940], R4 ;  /* 0x0009400401007387 */ /* 0x000fe80000100a00 */
[----:B------:R-:W-:Y:S04]  /*35fc0*/  STL.64 [R1+0x948], R6 ;  /* 0x0009480601007387 */ /* 0x000fe80000100a00 */
[----:B------:R-:W2:Y:S04]  /*35fd0*/  LDL.LU R28, [R1+0x180] ;  /* 0x00018000011c7983 */ /* 0x000ea80000300800 */
[----:B------:R-:W2:Y:S04]  /*35fe0*/  LDL.LU R29, [R1+0x184] ;  /* 0x00018400011d7983 */ /* 0x000ea80000300800 */
[----:B------:R-:W3:Y:S04]  /*35ff0*/  LDL.LU R30, [R1+0x188] ;  /* 0x00018800011e7983 */ /* 0x000ee80000300800 */
[----:B------:R-:W3:Y:S04]  /*36000*/  LDL.LU R31, [R1+0x18c] ;  /* 0x00018c00011f7983 */ /* 0x000ee80000300800 */
[----:B------:R-:W4:Y:S04]  /*36010*/  LDL.LU.64 R58, [R1+0xe8] ;  /* 0x0000e800013a7983 */ /* 0x000f280000300a00 */
[----:B---3--:R-:W-:Y:S04]  /*36020*/  STL.64 [R1+0x2af8], R30 ;  /* 0x002af81e01007387 */ /* 0x008fe80000100a00 */
[----:B--2---:R-:W-:Y:S04]  /*36030*/  STL.64 [R1+0x2af0], R28 ;  /* 0x002af01c01007387 */ /* 0x004fe80000100a00 */
[----:B------:R-:W2:Y:S04]  /*36040*/  LDL.LU R12, [R1+0x1a0] ;  /* 0x0001a000010c7983 */ /* 0x000ea80000300800 */
[----:B------:R-:W2:Y:S04]  /*36050*/  LDL.LU R13, [R1+0x1a4] ;  /* 0x0001a400010d7983 */ /* 0x000ea80000300800 */
[----:B------:R-:W3:Y:S04]  /*36060*/  LDL.LU R14, [R1+0x1a8] ;  /* 0x0001a800010e7983 */ /* 0x000ee80000300800 */
[----:B------:R-:W3:Y:S04]  /*36070*/  LDL.LU R15, [R1+0x1ac] ;  /* 0x0001ac00010f7983 */ /* 0x000ee80000300800 */
[----:B---3--:R-:W-:Y:S04]  /*36080*/  STL.64 [R1+0x2b08], R14 ;  /* 0x002b080e01007387 */ /* 0x008fe80000100a00 */
[----:B--2---:R0:W-:Y:S04]  /*36090*/  STL.64 [R1+0x2b00], R12 ;  /* 0x002b000c01007387 */ /* 0x0041e80000100a00 */
        /* <DEDUP_REMOVED lines=8> */
[----:B------:R-:W3:Y:S04]  /*36120*/  LDL.LU.64 R26, [R1+0xd8] ;  /* 0x0000d800011a7983 */ /* 0x000ee80000300a00 */
[----:B------:R-:W3:Y:S04]  /*36130*/  LDL.LU.64 R10, [R1+0xc8] ;  /* 0x0000c800010a7983 */ /* 0x000ee80000300a00 */
[----:B------:R-:W3:Y:S04]  /*36140*/  LDL.LU R4, [R1+0x190] ;  /* 0x0001900001047983 */ /* 0x000ee80000300800 */
[----:B------:R-:W3:Y:S04]  /*36150*/  LDL.LU R5, [R1+0x194] ;  /* 0x0001940001057983 */ /* 0x000ee80000300800 */
[----:B------:R-:W3:Y:S04]  /*36160*/  LDL.LU R6, [R1+0x198] ;  /* 0x0001980001067983 */ /* 0x000ee80000300800 */
[----:B------:R-:W3:Y:S04]  /*36170*/  LDL.LU R7, [R1+0x19c] ;  /* 0x00019c0001077983 */ /* 0x000ee80000300800 */
[----:B------:R-:W3:Y:S04]  /*36180*/  LDL.LU.64 R18, [R1+0x28] ;  /* 0x0000280001127983 */ /* 0x000ee80000300a00 */
        /* <DEDUP_REMOVED lines=9> */
[----:B------:R-:W-:-:S03]  /*36220*/  IMAD.MOV.U32 R41, RZ, RZ, R46 ;  /* 0x000000ffff297224 */ /* 0x000fc600078e002e */
[----:B------:R-:W3:Y:S01]  /*36230*/  LDL.LU R45, [R1+0x154] ;  /* 0x00015400012d7983 */ /* 0x000ee20000300800 */
[----:B------:R-:W-:-:S03]  /*36240*/  IMAD.MOV.U32 R36, RZ, RZ, R47 ;  /* 0x000000ffff247224 */ /* 0x000fc600078e002f */
[----:B------:R-:W3:Y:S04]  /*36250*/  LDL.LU R46, [R1+0x158] ;  /* 0x00015800012e7983 */ /* 0x000ee80000300800 */
[----:B------:R-:W3:Y:S04]  /*36260*/  LDL.LU R47, [R1+0x15c] ;  /* 0x00015c00012f7983 */ /* 0x000ee80000300800 */
[----:B------:R-:W3:Y:S04]  /*36270*/  LDL.LU R20, [R1+0x140] ;  /* 0x0001400001147983 */ /* 0x000ee80000300800 */
[----:B------:R-:W3:Y:S04]  /*36280*/  LDL.LU R21, [R1+0x144] ;  /* 0x0001440001157983 */ /* 0x000ee80000300800 */
[----:B------:R-:W3:Y:S04]  /*36290*/  LDL.LU R22, [R1+0x148] ;  /* 0x0001480001167983 */ /* 0x000ee80000300800 */
[----:B------:R-:W3:Y:S04]  /*362a0*/  LDL.LU R23, [R1+0x14c] ;  /* 0x00014c0001177983 */ /* 0x000ee80000300800 */
[----:B------:R-:W-:Y:S04]  /*362b0*/  STL [R1+0x2a3c], R36 ;  /* 0x002a3c2401007387 */ /* 0x000fe80000100800 */
[----:B------:R-:W-:Y:S01]  /*362c0*/  STL [R1+0x2a38], R41 ;  /* 0x002a382901007387 */ /* 0x000fe20000100800 */
[----:B----4-:R-:W-:Y:S01]  /*362d0*/  IMAD.MOV.U32 R37, RZ, RZ, R58 ;  /* 0x000000ffff257224 */ /* 0x010fe200078e003a */
[C---:B--2---:R-:W-:Y:S06]  /*362e0*/  HMMA.16816.F32.BF16 R12, R32.reuse, R58, R12 ;  /* 0x0000003a200c723c */ /* 0x044fec000004180c */
[----:B---3--:R-:W-:Y:S01]  /*362f0*/  HMMA.16816.F32.BF16 R28, R32, R26, R28 ;  /* 0x0000001a201c723c */ /* 0x008fe2000004181c */
[----:B------:R-:W-:-:S15]  /*36300*/  IMAD.MOV.U32 R58, RZ, RZ, R59 ;  /* 0x000000ffff3a7224 */ /* 0x000fde00078e003b */
[----:B------:R-:W-:-:S01]  /*36310*/  NOP ;  /* 0x0000000000007918 */ /* 0x000fc20000000000 */
[----:B------:R-:W-:Y:S04]  /*36320*/  STL.64 [R1+0x930], R12 ;  /* 0x0009300c01007387 */ /* 0x000fe80000100a00 */
[----:B------:R0:W-:Y:S04]  /*36330*/  STL.64 [R1+0x938], R14 ;  /* 0x0009380e01007387 */ /* 0x0001e80000100a00 */
[----:B0-----:R-:W2:Y:S04]  /*36340*/  LDL.LU.64 R14, [R1+0x2b08] ;  /* 0x002b0800010e7983 */ /* 0x001ea80000300a00 */
[----:B------:R-:W2:Y:S04]  /*36350*/  LDL.LU.64 R12, [R1+0x2b00] ;  /* 0x002b0000010c7983 */ /* 0x000ea80000300a00 */
[----:B------:R0:W-:Y:S04]  /*36360*/  STL [R1+0x2a44], R58 ;  /* 0x002a443a01007387 */ /* 0x0001e80000100800 */
[----:B0-----:R-:W3:Y:S04]  /*36370*/  LDL.LU.64 R58, [R1+0xb8] ;  /* 0x0000b800013a7983 */ /* 0x001ee80000300a00 */
[----:B------:R-:W-:Y:S04]  /*36380*/  STL [R1+0x2a40], R37 ;  /* 0x002a402501007387 */ /* 0x000fe80000100800 */
[----:B------:R-:W-:Y:S04]  /*36390*/  STL.64 [R1+0x920], R28 ;  /* 0x0009201c01007387 */ /* 0x000fe80000100a00 */
[----:B------:R0:W-:Y:S04]  /*363a0*/  STL.64 [R1+0x928], R30 ;  /* 0x0009281e01007387 */ /* 0x0001e80000100a00 */
[----:B0-----:R-:W4:Y:S04]  /*363b0*/  LDL.LU.64 R30, [R1+0x2af8] ;  /* 0x002af800011e7983 */ /* 0x001f280000300a00 */
[----:B------:R-:W4:Y:S01]  /*363c0*/  LDL.LU.64 R28, [R1+0x2af0] ;  /* 0x002af000011c7983 */ /* 0x000f220000300a00 */
[----:B------:R-:W-:-:S02]  /*363d0*/  IMAD.MOV.U32 R41, RZ, RZ, R26 ;  /* 0x000000ffff297224 */ /* 0x000fc400078e001a */
[----:B------:R-:W-:Y:S02]  /*363e0*/  IMAD.MOV.U32 R40, RZ, RZ, R27 ;  /* 0x000000ffff287224 */ /* 0x000fe400078e001b */
[----:B------:R-:W4:Y:S04]  /*363f0*/  LDL.LU.64 R26, [R1+0x2ae8] ;  /* 0x002ae800011a7983 */ /* 0x000f280000300a00 */
[----:B------:R-:W4:Y:S04]  /*36400*/  LDL.LU.64 R24, [R1+0x2ae0] ;  /* 0x002ae00001187983 */ /* 0x000f280000300a00 */
[----:B------:R-:W-:Y:S01]  /*36410*/  STL [R1+0x2a48], R41 ;  /* 0x002a482901007387 */ /* 0x000fe20000100800 */
[----:B------:R-:W-:-:S02]  /*36420*/  IMAD.MOV.U32 R37, RZ, RZ, R10 ;  /* 0x000000ffff257224 */ /* 0x000fc400078e000a */
[----:B------:R-:W-:Y:S01]  /*36430*/  IMAD.MOV.U32 R36, RZ, RZ, R11 ;  /* 0x000000ffff247224 */ /* 0x000fe200078e000b */
[C---:B--2---:R-:W-:Y:S06]  /*36440*/  HMMA.16816.F32.BF16 R12, R32.reuse, R10, R12 ;  /* 0x0000000a200c723c */ /* 0x044fec000004180c */
[C---:B---3--:R-:W-:Y:S06]  /*36450*/  HMMA.16816.F32.BF16 R4, R32.reuse, R58, R4 ;  /* 0x0000003a2004723c */ /* 0x048fec0000041804 */
[----:B----4-:R-:W-:Y:S11]  /*36460*/  HMMA.16816.F32.BF16 R28, R32, R18, R28 ;  /* 0x00000012201c723c */ /* 0x010ff6000004181c */
[----:B------:R-:W-:Y:S04]  /*36470*/  STL.64 [R1+0x910], R12 ;  /* 0x0009100c01007387 */ /* 0x000fe80000100a00 */
[----:B------:R0:W-:Y:S04]  /*36480*/  STL.64 [R1+0x918], R14 ;  /* 0x0009180e01007387 */ /* 0x0001e80000100a00 */
[----:B0-----:R-:W2:Y:S04]  /*36490*/  LDL.LU.64 R14, [R1+0x2ad8] ;  /* 0x002ad800010e7983 */ /* 0x001ea80000300a00 */
[----:B------:R-:W3:Y:S04]  /*364a0*/  LDL.LU.64 R12, [R1+0x2ad0] ;  /* 0x002ad000010c7983 */ /* 0x000ee80000300a00 */
[----:B------:R-:W4:Y:S04]  /*364b0*/  LDL.LU.64 R10, [R1+0x2ac8] ;  /* 0x002ac800010a7983 */ /* 0x000f280000300a00 */
[----:B------:R-:W2:Y:S04]  /*364c0*/  LDL.LU.64 R8, [R1+0x2ac0] ;  /* 0x002ac00001087983 */ /* 0x000ea80000300a00 */
[----:B------:R-:W-:Y:S04]  /*364d0*/  STL.64 [R1+0x900], R4 ;  /* 0x0009000401007387 */ /* 0x000fe80000100a00 */
[----:B------:R0:W-:Y:S04]  /*364e0*/  STL.64 [R1+0x908], R6 ;  /* 0x0009080601007387 */ /* 0x0001e80000100a00 */
[----:B0-----:R-:W3:Y:S04]  /*364f0*/  LDL.LU.64 R6, [R1+0x2ab8] ;  /* 0x002ab80001067983 */ /* 0x001ee80000300a00 */
[----:B------:R-:W4:Y:S04]  /*36500*/  LDL.LU.64 R4, [R1+0x2ab0] ;  /* 0x002ab00001047983 */ /* 0x000f280000300a00 */
[----:B------:R0:W-:Y:S04]  /*36510*/  STL.64 [R1+0x8f0], R28 ;  /* 0x0008f01c01007387 */ /* 0x0001e80000100a00 */
[----:B------:R-:W-:Y:S01]  /*36520*/  STL.64 [R1+0x8f8], R30 ;  /* 0x0008f81e01007387 */ /* 0x000fe20000100a00 */
[----:B0-----:R-:W-:-:S02]  /*36530*/  IMAD.MOV.U32 R29, RZ, RZ, R18 ;  /* 0x000000ffff1d7224 */ /* 0x001fc400078e0012 */
[----:B------:R-:W-:Y:S02]  /*36540*/  IMAD.MOV.U32 R28, RZ, RZ, R19 ;  /* 0x000000ffff1c7224 */ /* 0x000fe400078e0013 */
[----:B------:R-:W2:Y:S02]  /*36550*/  LDL.LU.64 R18, [R1+0x2aa8] ;  /* 0x002aa80001127983 */ /* 0x000ea40000300a00 */
[----:B--2---:R-:W-:-:S15]  /*36560*/  HMMA.16816.F32.BF16 R52, R32, R18, R52 ;  /* 0x000000122034723c */ /* 0x004fde0000041834 */
[----:B------:R-:W-:-:S08]  /*36570*/  NOP ;  /* 0x0000000000007918 */ /* 0x000fd00000000000 */
[----:B------:R-:W-:Y:S04]  /*36580*/  STL.64 [R1+0x8e0], R52 ;  /* 0x0008e03401007387 */ /* 0x000fe80000100a00 */
[----:B------:R0:W-:Y:S04]  /*36590*/  STL.64 [R1+0x8e8], R54 ;  /* 0x0008e83601007387 */ /* 0x0001e80000100a00 */
[----:B0-----:R-:W2:Y:S01]  /*365a0*/  LDL.LU.64 R54, [R1+0x2aa0] ;  /* 0x002aa00001367983 */ /* 0x001ea20000300a00 */
[----:B------:R-:W-:Y:S02]  /*365b0*/  IMAD.MOV.U32 R0, RZ, RZ, R18 ;  /* 0x000000ffff007224 */ /* 0x000fe400078e0012 */
[----:B------:R-:W-:-:S02]  /*365c0*/  IMAD.MOV.U32 R2, RZ, RZ, R19 ;  /* 0x000000ffff027224 */ /* 0x000fc400078e0013 */
[----:B------:R-:W4:Y:S04]  /*365d0*/  LDL.LU.64 R18, [R1+0x2a98] ;  /* 0x002a980001127983 */ /* 0x000f280000300a00 */
[----:B------:R-:W4:Y:S01]  /*365e0*/  LDL.LU.64 R16, [R1+0x2a90] ;  /* 0x002a900001107983 */ /* 0x000f220000300a00 */
[----:B--2---:R-:W-:Y:S06]  /*365f0*/  HMMA.16816.F32.BF16 R48, R32, R54, R48 ;  /* 0x000000362030723c */ /* 0x004fec0000041830 */
[----:B------:R-:W-:-:S02]  /*36600*/  IMAD.MOV.U32 R3, RZ, RZ, R54 ;  /* 0x000000ffff037224 */ /* 0x000fc400078e0036 */
[----:B------:R-:W-:-:S15]  /*36610*/  IMAD.MOV.U32 R61, RZ, RZ, R55 ;  /* 0x000000ffff3d7224 */ /* 0x000fde00078e0037 */
[----:B------:R-:W-:Y:S04]  /*36620*/  STL.64 [R1+0x8d0], R48 ;  /* 0x0008d03001007387 */ /* 0x000fe80000100a00 */
[----:B------:R0:W-:Y:S04]  /*36630*/  STL.64 [R1+0x8d8], R50 ;  /* 0x0008d83201007387 */ /* 0x0001e80000100a00 */
[----:B0-----:R-:W2:Y:S04]  /*36640*/  LDL.LU.64 R50, [R1+0x2a88] ;  /* 0x002a880001327983 */ /* 0x001ea80000300a00 */
[----:B------:R-:W2:Y:S04]  /*36650*/  LDL.LU.64 R48, [R1+0x2a80] ;  /* 0x002a800001307983 */ /* 0x000ea80000300a00 */
[----:B------:R-:W2:Y:S01]  /*36660*/  LDL.LU.64 R54, [R1+0x2a78] ;  /* 0x002a780001367983 */ /* 0x000ea20000300a00 */
[----:B---3--:R-:W-:Y:S03]  /*36670*/  HMMA.16816.F32.BF16 R44, R32, R6, R44 ;  /* 0x00000006202c723c */ /* 0x008fe6000004182c */
[----:B------:R-:W3:-:S15]  /*36680*/  LDL.LU.64 R52, [R1+0x2a70] ;  /* 0x002a700001347983 */ /* 0x000ede0000300a00 */
[----:B------:R-:W-:-:S05]  /*36690*/  NOP ;  /* 0x0000000000007918 */ /* 0x000fca0000000000 */
[----:B------:R-:W-:Y:S04]  /*366a0*/  STL.64 [R1+0x8c0], R44 ;  /* 0x0008c02c01007387 */ /* 0x000fe80000100a00 */
[----:B------:R0:W-:Y:S04]  /*366b0*/  STL.64 [R1+0x8c8], R46 ;  /* 0x0008c82e01007387 */ /* 0x0001e80000100a00 */
[----:B0-----:R-:W3:Y:S04]  /*366c0*/  LDL.LU.64 R46, [R1+0x2a68] ;  /* 0x002a6800012e7983 */ /* 0x001ee80000300a00 */
[----:B------:R-:W3:Y:S04]  /*366d0*/  LDL.LU.64 R44, [R1+0x2a60] ;  /* 0x002a6000012c7983 */ /* 0x000ee80000300a00 */
[----:B------:R-:W-:Y:S04]  /*366e0*/  STL.64 [R1+0x2968], R6 ;  /* 0x0029680601007387 */ /* 0x000fe80000100a00 */
[----:B----4-:R2:W-:Y:S02]  /*366f0*/  STL.64 [R1+0x2960], R4 ;  /* 0x0029600401007387 */ /* 0x0105e40000100a00 */
[----:B--2---:R-:W-:-:S02]  /*36700*/  IMAD.MOV.U32 R4, RZ, RZ, R55 ;  /* 0x000000ffff047224 */ /* 0x004fc400078e0037 */
[----:B------:R-:W3:Y:S01]  /*36710*/  LDL.LU R55, [R1+0x2a58] ;  /* 0x002a580001377983 */ /* 0x000ee20000300800 */
[----:B------:R-:W-:-:S03]  /*36720*/  IMAD.MOV.U32 R5, RZ, RZ, R49 ;  /* 0x000000ffff057224 */ /* 0x000fc600078e0031 */
[----:B------:R-:W2:Y:S01]  /*36730*/  LDL.LU R49, [R1+0x2a54] ;  /* 0x002a540001317983 */ /* 0x000ea20000300800 */
[----:B------:R-:W-:Y:S02]  /*36740*/  IMAD.MOV.U32 R6, RZ, RZ, R50 ;  /* 0x000000ffff067224 */ /* 0x000fe400078e0032 */
[----:B------:R-:W-:Y:S01]  /*36750*/  IMAD.MOV.U32 R7, RZ, RZ, R51 ;  /* 0x000000ffff077224 */ /* 0x000fe200078e0033 */
[----:B------:R-:W2:Y:S04]  /*36760*/  LDL.LU R50, [R1+0x2a50] ;  /* 0x002a500001327983 */ /* 0x000ea80000300800 */
[----:B------:R-:W2:Y:S01]  /*36770*/  LDL.LU R51, [R1+0x2a4c] ;  /* 0x002a4c0001337983 */ /* 0x000ea20000300800 */
[----:B------:R-:W-:Y:S06]  /*36780*/  HMMA.16816.F32.BF16 R20, R32, R10, R20 ;  /* 0x0000000a2014723c */ /* 0x000fec0000041814 */
[----:B------:R-:W-:Y:S04]  /*36790*/  STL.64 [R1+0x2978], R10 ;  /* 0x0029780a01007387 */ /* 0x000fe80000100a00 */
[----:B------:R3:W-:Y:S01]  /*367a0*/  STL.64 [R1+0x2970], R8 ;  /* 0x0029700801007387 */ /* 0x0007e20000100a00 */
[----:B------:R-:W-:Y:S01]  /*367b0*/  LOP3.LUT R56, R60, 0x7, RZ, 0xc0, !PT ;  /* 0x000000073c387812 */ /* 0x000fe200078ec0ff */
[----:B------:R-:W-:-:S02]  /*367c0*/  IMAD.MOV.U32 R41, RZ, RZ, R58 ;  /* 0x000000ffff297224 */ /* 0x000fc400078e003a */
[----:B------:R-:W-:Y:S02]  /*367d0*/  IMAD.MOV.U32 R58, RZ, RZ, R59 ;  /* 0x000000ffff3a7224 */ /* 0x000fe400078e003b */
[----:B------:R-:W-:-:S07]  /*367e0*/  IMAD.SHL.U32 R59, R60, 0x2, RZ ;  /* 0x000000023c3b7824 */ /* 0x000fce00078e00ff */
[----:B------:R-:W-:Y:S04]  /*367f0*/  STL.64 [R1+0x8b0], R20 ;  /* 0x0008b01401007387 */ /* 0x000fe80000100a00 */
[----:B------:R-:W-:Y:S04]  /*36800*/  STL.64 [R1+0x8b8], R22 ;  /* 0x0008b81601007387 */ /* 0x000fe80000100a00 */
[----:B------:R-:W-:Y:S01]  /*36810*/  STL.64 [R1+0x2988], R14 ;  /* 0x0029880e01007387 */ /* 0x000fe20000100a00 */
[----:B------:R-:W-:Y:S01]  /*36820*/  IMAD R56, R56, 0x90, RZ ;  /* 0x0000009038387824 */ /* 0x000fe200078e02ff */
[----:B------:R-:W-:-:S02]  /*36830*/  SHF.L.U32 R57, R60, 0x1, RZ ;  /* 0x000000013c397819 */ /* 0x000fc400000006ff */
[----:B------:R-:W-:Y:S02]  /*36840*/  LOP3.LUT R59, R24, 0x10, R59, 0x78, !PT ;  /* 0x00000010183b7812 */ /* 0x000fe400078e783b */
[----:B------:R-:W-:Y:S02]  /*36850*/  LOP3.LUT R56, R56, 0x30, R57, 0x78, !PT ;  /* 0x0000003038387812 */ /* 0x000fe400078e7839 */
[----:B------:R-:W-:Y:S02]  /*36860*/  LOP3.LUT R59, R59, 0x800, R25, 0xf8, !PT ;  /* 0x000008003b3b7812 */ /* 0x000fe400078ef819 */
[----:B------:R-:W-:-:S03]  /*36870*/  LOP3.LUT R56, R56, 0x40, RZ, 0x3c, !PT ;  /* 0x0000004038387812 */ /* 0x000fc600078e3cff */
[----:B------:R-:W0:Y:S01]  /*36880*/  LDSM.16.MT88.4 R20, [R59+UR4+0x2000] ;  /* 0x002000043b14783b */ /* 0x000e220008004200 */
[----:B------:R-:W-:Y:S03]  /*36890*/  HMMA.16816.F32.BF16 R4, R16, R26, R4 ;  /* 0x0000001a1004723c */ /* 0x000fe60000041804 */
[----:B------:R-:W-:Y:S03]  /*368a0*/  LDSM.16.M88.4 R24, [R56+UR4+0x6000] ;  /* 0x006000043818783b */ /* 0x000fe60008000200 */
[----:B---3--:R-:W-:Y:S01]  /*368b0*/  HMMA.16816.F32.BF16 R8, R32, R14, R52 ;  /* 0x0000000e2008723c */ /* 0x008fe20000041834 */
[----:B------:R-:W-:Y:S04]  /*368c0*/  LDSM.16.M88.4 R32, [R56+UR4+0x6800] ;  /* 0x006800043820783b */ /* 0x000fe80008000200 */
[----:B------:R-:W-:-:S15]  /*368d0*/  LDSM.16.M88.4 R52, [R56+UR4+0x7c00] ;  /* 0x007c00043834783b */ /* 0x000fde0008000200 */
[----:B------:R-:W-:-:S03]  /*368e0*/  NOP ;  /* 0x0000000000007918 */ /* 0x000fc60000000000 */
[----:B------:R-:W-:Y:S04]  /*368f0*/  STL.64 [R1+0x160], R8 ;  /* 0x0001600801007387 */ /* 0x000fe80000100a00 */
[----:B------:R-:W-:Y:S04]  /*36900*/  STL.64 [R1+0x168], R10 ;  /* 0x0001680a01007387 */ /* 0x000fe80000100a00 */
[----:B------:R2:W-:Y:S02]  /*36910*/  STL.64 [R1+0x2980], R12 ;  /* 0x0029800c01007387 */ /* 0x0005e40000100a00 */
[C---:B--2---:R-:W-:Y:S06]  /*36920*/  HMMA.16816.F32.BF16 R12, R16.reuse, R42, R48 ;  /* 0x0000002a100c723c */ /* 0x044fec0000041830 */
[----:B------:R-:W-:Y:S01]  /*36930*/  HMMA.16816.F32.BF16 R8, R16, R38, R44 ;  /* 0x000000261008723c */ /* 0x000fe2000004182c */
[----:B------:R-:W-:Y:S04]  /*36940*/  LDSM.16.M88.4 R44, [R56+UR4+0x7400] ;  /* 0x00740004382c783b */ /* 0x000fe80008000200 */
[----:B------:R-:W-:-:S12]  /*36950*/  LDSM.16.M88.4 R48, [R56+UR4+0x7800] ;  /* 0x007800043830783b */ /* 0x000fd80008000200 */
[----:B------:R-:W-:Y:S04]  /*36960*/  STL.64 [R1+0x150], R12 ;  /* 0x0001500c01007387 */ /* 0x000fe80000100a00 */
[----:B------:R-:W-:Y:S04]  /*36970*/  STL.64 [R1+0x158], R14 ;  /* 0x0001580e01007387 */ /* 0x000fe80000100a00 */
[----:B------:R-:W-:Y:S04]  /*36980*/  STL.64 [R1+0x140], R8 ;  /* 0x0001400801007387 */ /* 0x000fe80000100a00 */
[----:B------:R-:W1:Y:S04]  /*36990*/  LDSM.16.M88.4 R12, [R56+UR4+0x4000] ;  /* 0x00400004380c783b */ /* 0x000e680008000200 */
[----:B------:R-:W-:Y:S04]  /*369a0*/  STL.64 [R1+0x148], R10 ;  /* 0x0001480a01007387 */ /* 0x000fe80000100a00 */
[----:B------:R-:W2:Y:S04]  /*369b0*/  LDSM.16.M88.4 R8, [R56+UR4+0x4400] ;  /* 0x004400043808783b */ /* 0x000ea80008000200 */
[----:B0-----:R-:W-:Y:S04]  /*369c0*/  STL.64 [R1+0x2998], R22 ;  /* 0x0029981601007387 */ /* 0x001fe80000100a00 */
[----:B------:R-:W-:Y:S04]  /*369d0*/  STL.64 [R1+0x2990], R20 ;  /* 0x0029901401007387 */ /* 0x000fe80000100a00 */
[----:B-1----:R-:W-:Y:S04]  /*369e0*/  STL.64 [R1+0xa0], R12 ;  /* 0x0000a00c01007387 */ /* 0x002fe80000100a00 */
[----:B------:R-:W-:Y:S04]  /*369f0*/  STL.64 [R1+0xa8], R14 ;  /* 0x0000a80e01007387 */ /* 0x000fe80000100a00 */
[----:B------:R-:W0:Y:S04]  /*36a00*/  LDSM.16.M88.4 R12, [R56+UR4+0x4800] ;  /* 0x00480004380c783b */ /* 0x000e280008000200 */
[----:B--2---:R-:W-:Y:S04]  /*36a10*/  STL.64 [R1+0x90], R8 ;  /* 0x0000900801007387 */ /* 0x004fe80000100a00 */
[----:B------:R-:W-:Y:S04]  /*36a20*/  STL.64 [R1+0x98], R10 ;  /* 0x0000980a01007387 */ /* 0x000fe80000100a00 */
[----:B------:R-:W1:Y:S04]  /*36a30*/  LDSM.16.M88.4 R8, [R56+UR4+0x4c00] ;  /* 0x004c00043808783b */ /* 0x000e680008000200 */
[----:B------:R-:W-:Y:S04]  /*36a40*/  STL.64 [R1+0x130], R4 ;  /* 0x0001300401007387 */ /* 0x000fe80000100a00 */
        /* <DEDUP_REMOVED lines=10> */
[----:B------:R-:W2:Y:S04]  /*36af0*/  LDSM.16.M88.4 R8, [R56+UR4+0x5800] ;  /* 0x005800043808783b */ /* 0x000ea80008000200 */
[----:B0-----:R-:W-:Y:S04]  /*36b00*/  STL.64 [R1+0x50], R12 ;  /* 0x0000500c01007387 */ /* 0x001fe80000100a00 */
[----:B------:R-:W-:Y:S01]  /*36b10*/  STL.64 [R1+0x58], R14 ;  /* 0x0000580e01007387 */ /* 0x000fe20000100a00 */
[----:B-1----:R-:W-:-:S03]  /*36b20*/  IMAD.MOV.U32 R60, RZ, RZ, R6 ;  /* 0x000000ffff3c7224 */ /* 0x002fc600078e0006 */
[----:B------:R-:W-:Y:S04]  /*36b30*/  STL.64 [R1+0x30], R4 ;  /* 0x0000300401007387 */ /* 0x000fe80000100a00 */
[----:B--2---:R-:W-:Y:S04]  /*36b40*/  STL.64 [R1+0x40], R8 ;  /* 0x0000400801007387 */ /* 0x004fe80000100a00 */
[----:B------:R-:W-:Y:S04]  /*36b50*/  STL.64 [R1+0x48], R10 ;  /* 0x0000480a01007387 */ /* 0x000fe80000100a00 */
[----:B------:R-:W-:Y:S04]  /*36b60*/  STL.64 [R1+0x38], R6 ;  /* 0x0000380601007387 */ /* 0x000fe80000100a00 */
[----:B------:R-:W-:Y:S04]  /*36b70*/  STL [R1+0x23c0], R60 ;  /* 0x0023c03c01007387 */ /* 0x000fe80000100800 */
[----:B------:R0:W-:Y:S04]  /*36b80*/  STL.64 [R1+0x28f8], R26 ;  /* 0x0028f81a01007387 */ /* 0x0001e80000100a00 */
[----:B------:R-:W-:Y:S01]  /*36b90*/  STL.64 [R1+0x28f0], R24 ;  /* 0x0028f01801007387 */ /* 0x000fe20000100a00 */
[----:B0-----:R-:W-:-:S02]  /*36ba0*/  IMAD.MOV.U32 R26, RZ, RZ, R29 ;  /* 0x000000ffff1a7224 */ /* 0x001fc400078e001d */
[----:B------:R-:W-:Y:S02]  /*36bb0*/  IMAD.MOV.U32 R27, RZ, RZ, R28 ;  /* 0x000000ffff1b7224 */ /* 0x000fe400078e001c */
[----:B------:R-:W0:Y:S04]  /*36bc0*/  LDSM.16.M88.4 R28, [R56+UR4+0x6400] ;  /* 0x00640004381c783b */ /* 0x000e280008000200 */
[----:B------:R-:W-:Y:S04]  /*36bd0*/  STL.64 [R1+0x29a0], R26 ;  /* 0x0029a01a01007387 */ /* 0x000fe80000100a00 */
[----:B------:R-:W2:Y:S04]  /*36be0*/  LDL.LU R8, [R1+0x7f0] ;  /* 0x0007f00001087983 */ /* 0x000ea80000300800 */
[----:B------:R-:W2:Y:S04]  /*36bf0*/  LDL.LU R9, [R1+0x7f4] ;  /* 0x0007f40001097983 */ /* 0x000ea80000300800 */
[----:B------:R-:W3:Y:S04]  /*36c00*/  LDL.LU R10, [R1+0x7f8] ;  /* 0x0007f800010a7983 */ /* 0x000ee80000300800 */
[----:B------:R-:W3:Y:S04]  /*36c10*/  LDL.LU R11, [R1+0x7fc] ;  /* 0x0007fc00010b7983 */ /* 0x000ee80000300800 */
[----:B---3--:R-:W-:Y:S04]  /*36c20*/  STL.64 [R1+0x29b0], R10 ;  /* 0x0029b00a01007387 */ /* 0x008fe80000100a00 */
[----:B--2---:R-:W-:Y:S04]  /*36c30*/  STL.64 [R1+0x29a8], R8 ;  /* 0x0029a80801007387 */ /* 0x004fe80000100a00 */
[----:B0-----:R0:W-:Y:S04]  /*36c40*/  STL [R1+0x2384], R30 ;  /* 0x0023841e01007387 */ /* 0x0011e80000100800 */
[----:B------:R1:W-:Y:S04]  /*36c50*/  STL [R1+0x2380], R31 ;  /* 0x0023801f01007387 */ /* 0x0003e80000100800 */
[----:B------:R2:W-:Y:S01]  /*36c60*/  STL.64 [R1+0x2920], R28 ;  /* 0x0029201c01007387 */ /* 0x0005e20000100a00 */
[----:B0-----:R-:W-:-:S02]  /*36c70*/  IMAD.MOV.U32 R30, RZ, RZ, R41 ;  /* 0x000000ffff1e7224 */ /* 0x001fc400078e0029 */
[----:B-1----:R-:W-:Y:S01]  /*36c80*/  IMAD.MOV.U32 R31, RZ, RZ, R58 ;  /* 0x000000ffff1f7224 */ /* 0x002fe200078e003a */
[----:B------:R-:W3:Y:S04]  /*36c90*/  LDL.LU R41, [R1+0x2a48] ;  /* 0x002a480001297983 */ /* 0x000ee80000300800 */
[----:B------:R-:W4:Y:S04]  /*36ca0*/  LDL.LU R58, [R1+0x2a44] ;  /* 0x002a4400013a7983 */ /* 0x000f280000300800 */
[----:B------:R0:W-:Y:S04]  /*36cb0*/  STL.64 [R1+0x29b8], R30 ;  /* 0x0029b81e01007387 */ /* 0x0001e80000100a00 */
[----:B------:R-:W2:Y:S04]  /*36cc0*/  LDL.LU R12, [R1+0x7e0] ;  /* 0x0007e000010c7983 */ /* 0x000ea80000300800 */
[----:B------:R-:W2:Y:S04]  /*36cd0*/  LDL.LU R13, [R1+0x7e4] ;  /* 0x0007e400010d7983 */ /* 0x000ea80000300800 */
[----:B------:R-:W3:Y:S04]  /*36ce0*/  LDL.LU R14, [R1+0x7e8] ;  /* 0x0007e800010e7983 */ /* 0x000ee80000300800 */
[----:B------:R-:W3:Y:S01]  /*36cf0*/  LDL.LU R15, [R1+0x7ec] ;  /* 0x0007ec00010f7983 */ /* 0x000ee20000300800 */
[----:B------:R-:W-:-:S02]  /*36d00*/  IMAD.MOV.U32 R22, RZ, RZ, R37 ;  /* 0x000000ffff167224 */ /* 0x000fc400078e0025 */
[----:B------:R-:W-:Y:S01]  /*36d10*/  IMAD.MOV.U32 R23, RZ, RZ, R36 ;  /* 0x000000ffff177224 */ /* 0x000fe200078e0024 */
[----:B---3--:R1:W-:Y:S04]  /*36d20*/  STL.64 [R1+0x29c8], R14 ;  /* 0x0029c80e01007387 */ /* 0x0083e80000100a00 */
[----:B--2---:R-:W-:Y:S04]  /*36d30*/  STL.64 [R1+0x29c0], R12 ;  /* 0x0029c00c01007387 */ /* 0x004fe80000100a00 */
[----:B------:R-:W1:Y:S04]  /*36d40*/  LDL.LU R37, [R1+0x2a40] ;  /* 0x002a400001257983 */ /* 0x000e680000300800 */
[----:B------:R-:W2:Y:S04]  /*36d50*/  LDL.LU R36, [R1+0x2a3c] ;  /* 0x002a3c0001247983 */ /* 0x000ea80000300800 */
[----:B------:R3:W-:Y:S04]  /*36d60*/  STL.64 [R1+0x29d0], R22 ;  /* 0x0029d01601007387 */ /* 0x0007e80000100a00 */
[----:B------:R-:W4:Y:S04]  /*36d70*/  LDL.LU R24, [R1+0x7d0] ;  /* 0x0007d00001187983 */ /* 0x000f280000300800 */
[----:B------:R-:W4:Y:S04]  /*36d80*/  LDL.LU R25, [R1+0x7d4] ;  /* 0x0007d40001197983 */ /* 0x000f280000300800 */
[----:B------:R-:W3:Y:S04]  /*36d90*/  LDL.LU R26, [R1+0x7d8] ;  /* 0x0007d800011a7983 */ /* 0x000ee80000300800 */
[----:B------:R-:W3:Y:S01]  /*36da0*/  LDL.LU R27, [R1+0x7dc] ;  /* 0x0007dc00011b7983 */ /* 0x000ee20000300800 */
[----:B------:R-:W-:-:S02]  /*36db0*/  IMAD.MOV.U32 R10, RZ, RZ, R41 ;  /* 0x000000ffff0a7224 */ /* 0x000fc400078e0029 */
[----:B------:R-:W-:Y:S01]  /*36dc0*/  IMAD.MOV.U32 R11, RZ, RZ, R40 ;  /* 0x000000ffff0b7224 */ /* 0x000fe200078e0028 */
[----:B---3--:R3:W-:Y:S04]  /*36dd0*/  STL.64 [R1+0x29e0], R26 ;  /* 0x0029e01a01007387 */ /* 0x0087e80000100a00 */
[----:B----4-:R-:W-:Y:S04]  /*36de0*/  STL.64 [R1+0x29d8], R24 ;  /* 0x0029d81801007387 */ /* 0x010fe80000100a00 */
[----:B------:R-:W3:Y:S04]  /*36df0*/  LDL.LU R41, [R1+0x2a38] ;  /* 0x002a380001297983 */ /* 0x000ee80000300800 */
[----:B------:R-:W4:Y:S04]  /*36e00*/  LDL.LU R40, [R1+0x2a34] ;  /* 0x002a340001287983 */ /* 0x000f280000300800 */
[----:B------:R2:W-:Y:S04]  /*36e10*/  STL.64 [R1+0x29e8], R10 ;  /* 0x0029e80a01007387 */ /* 0x0005e80000100a00 */
[----:B------:R-:W2:Y:S04]  /*36e20*/  LDL.LU R28, [R1+0x7c0] ;  /* 0x0007c000011c7983 */ /* 0x000ea80000300800 */
[----:B------:R-:W2:Y:S04]  /*36e30*/  LDL.LU R29, [R1+0x7c4] ;  /* 0x0007c400011d7983 */ /* 0x000ea80000300800 */
[----:B0-----:R-:W3:Y:S04]  /*36e40*/  LDL.LU R30, [R1+0x7c8] ;  /* 0x0007c800011e7983 */ /* 0x001ee80000300800 */
[----:B------:R-:W3:Y:S01]  /*36e50*/  LDL.LU R31, [R1+0x7cc] ;  /* 0x0007cc00011f7983 */ /* 0x000ee20000300800 */
[----:B-1----:R-:W-:-:S02]  /*36e60*/  IMAD.MOV.U32 R14, RZ, RZ, R37 ;  /* 0x000000ffff0e7224 */ /* 0x002fc400078e0025 */
[----:B------:R-:W-:Y:S01]  /*36e70*/  IMAD.MOV.U32 R15, RZ, RZ, R58 ;  /* 0x000000ffff0f7224 */ /* 0x000fe200078e003a */
[----:B---3--:R0:W-:Y:S04]  /*36e80*/  STL.64 [R1+0x2a00], R30 ;  /* 0x002a001e01007387 */ /* 0x0081e80000100a00 */
[----:B--2---:R-:W-:Y:S04]  /*36e90*/  STL.64 [R1+0x29f8], R28 ;  /* 0x0029f81c01007387 */ /* 0x004fe80000100a00 */
[----:B------:R-:W2:Y:S04]  /*36ea0*/  LDL.LU R37, [R1+0x2a30] ;  /* 0x002a300001257983 */ /* 0x000ea80000300800 */
[----:B------:R-:W3:Y:S04]  /*36eb0*/  LDL.LU R58, [R1+0x2a2c] ;  /* 0x002a2c00013a7983 */ /* 0x000ee80000300800 */
[----:B------:R1:W-:Y:S04]  /*36ec0*/  STL.64 [R1+0x2a08], R14 ;  /* 0x002a080e01007387 */ /* 0x0003e80000100a00 */
[----:B------:R-:W3:Y:S04]  /*36ed0*/  LDL.LU R20, [R1+0x780] ;  /* 0x0007800001147983 */ /* 0x000ee80000300800 */
[----:B------:R-:W3:Y:S04]  /*36ee0*/  LDL.LU R21, [R1+0x784] ;  /* 0x0007840001157983 */ /* 0x000ee80000300800 */
[----:B------:R-:W3:Y:S04]  /*36ef0*/  LDL.LU R22, [R1+0x788] ;  /* 0x0007880001167983 */ /* 0x000ee80000300800 */
[----:B------:R-:W3:Y:S01]  /*36f00*/  LDL.LU R23, [R1+0x78c] ;  /* 0x00078c0001177983 */ /* 0x000ee20000300800 */
[----:B------:R-:W-:-:S03]  /*36f10*/  IMAD.MOV.U32 R26, RZ, RZ, R41 ;  /* 0x000000ffff1a7224 */ /* 0x000fc600078e0029 */
[----:B------:R-:W0:Y:S01]  /*36f20*/  LDL.LU R41, [R1+0x2a28] ;  /* 0x002a280001297983 */ /* 0x000e220000300800 */
[----:B------:R-:W-:-:S03]  /*36f30*/  IMAD.MOV.U32 R27, RZ, RZ, R36 ;  /* 0x000000ffff1b7224 */ /* 0x000fc600078e0024 */
[----:B------:R-:W3:Y:S04]  /*36f40*/  LDL.LU R36, [R1+0x2a24] ;  /* 0x002a240001247983 */ /* 0x000ee80000300800 */
[----:B------:R-:W3:Y:S04]  /*36f50*/  LDL.LU R8, [R1+0x790] ;  /* 0x0007900001087983 */ /* 0x000ee80000300800 */
[----:B------:R-:W3:Y:S04]  /*36f60*/  LDL.LU R9, [R1+0x794] ;  /* 0x0007940001097983 */ /* 0x000ee80000300800 */
[----:B------:R-:W3:Y:S04]  /*36f70*/  LDL.LU R10, [R1+0x798] ;  /* 0x00079800010a7983 */ /* 0x000ee80000300800 */
[----:B------:R-:W3:Y:S01]  /*36f80*/  LDL.LU R11, [R1+0x79c] ;  /* 0x00079c00010b7983 */ /* 0x000ee20000300800 */
[----:B----4-:R-:W-:-:S02]  /*36f90*/  IMAD.MOV.U32 R7, RZ, RZ, R40 ;  /* 0x000000ffff077224 */ /* 0x010fc400078e0028 */
[----:B--2---:R-:W-:Y:S02]  /*36fa0*/  IMAD.MOV.U32 R6, RZ, RZ, R37 ;  /* 0x000000ffff067224 */ /* 0x004fe400078e0025 */
[----:B------:R-:W2:Y:S04]  /*36fb0*/  LDL.LU R37, [R1+0x2a20] ;  /* 0x002a200001257983 */ /* 0x000ea80000300800 */
[----:B------:R-:W4:Y:S01]  /*36fc0*/  LDL.LU R40, [R1+0x2a1c] ;  /* 0x002a1c0001287983 */ /* 0x000f220000300800 */
[----:B0-----:R-:W-:-:S03]  /*36fd0*/  IMAD.MOV.U32 R30, RZ, RZ, R41 ;  /* 0x000000ffff1e7224 */ /* 0x001fc600078e0029 */
[----:B------:R-:W4:Y:S04]  /*36fe0*/  LDL.LU R41, [R1+0x2a18] ;  /* 0x002a180001297983 */ /* 0x000f280000300800 */
[----:B------:R-:W4:Y:S04]  /*36ff0*/  LDL.LU R12, [R1+0x7b0] ;  /* 0x0007b000010c7983 */ /* 0x000f280000300800 */
[----:B------:R-:W4:Y:S04]  /*37000*/  LDL.LU R13, [R1+0x7b4] ;  /* 0x0007b400010d7983 */ /* 0x000f280000300800 */
[----:B-1----:R-:W4:Y:S04]  /*37010*/  LDL.LU R14, [R1+0x7b8] ;  /* 0x0007b800010e7983 */ /* 0x002f280000300800 */
[----:B------:R-:W4:Y:S04]  /*37020*/  LDL.LU R15, [R1+0x7bc] ;  /* 0x0007bc00010f7983 */ /* 0x000f280000300800 */
[----:B------:R-:W-:Y:S04]  /*37030*/  STL [R1+0x238c], R34 ;  /* 0x00238c2201007387 */ /* 0x000fe80000100800 */
[----:B------:R3:W-:Y:S04]  /*37040*/  STL [R1+0x2388], R35 ;  /* 0x0023882301007387 */ /* 0x0007e80000100800 */
[----:B------:R4:W-:Y:S01]  /*37050*/  STL.64 [R1+0x2928], R32 ;  /* 0x0029282001007387 */ /* 0x0009e20000100a00 */
[----:B---3--:R-:W-:-:S02]  /*37060*/  IMAD.MOV.U32 R35, RZ, RZ, R36 ;  /* 0x000000ffff237224 */ /* 0x008fc400078e0024 */
[----:B------:R-:W-:Y:S02]  /*37070*/  IMAD.MOV.U32 R31, RZ, RZ, R58 ;  /* 0x000000ffff1f7224 */ /* 0x000fe400078e003a */
[----:B--2---:R-:W-:Y:S02]  /*37080*/  IMAD.MOV.U32 R34, RZ, RZ, R37 ;  /* 0x000000ffff227224 */ /* 0x004fe400078e0025 */
[----:B------:R-:W0:Y:S01]  /*37090*/  LDSM.16.M88.4 R36, [R56+UR4+0x6c00] ;  /* 0x006c00043824783b */ /* 0x000e220008000200 */
[----:B----4-:R-:W-:Y:S02]  /*370a0*/  IMAD.MOV.U32 R33, RZ, RZ, R40 ;  /* 0x000000ffff217224 */ /* 0x010fe400078e0028 */
[----:B------:R-:W-:Y:S02]  /*370b0*/  IMAD.MOV.U32 R32, RZ, RZ, R41 ;  /* 0x000000ffff207224 */ /* 0x000fe400078e0029 */
[----:B------:R-:W1:Y:S04]  /*370c0*/  LDSM.16.M88.4 R40, [R56+UR4+0x7000] ;  /* 0x007000043828783b */ /* 0x000e680008000200 */
[----:B------:R-:W2:Y:S01]  /*370d0*/  LDSM.16.MT88.4 R56, [R59+UR4+0x2080] ;  /* 0x002080043b38783b */ /* 0x000ea20008004200 */
[----:B------:R-:W-:Y:S03]  /*370e0*/  HMMA.16816.F32.BF16 R28, R16, R30, R12 ;  /* 0x0000001e101c723c */ /* 0x000fe6000004180c */
[----:B0-----:R0:W-:Y:S04]  /*370f0*/  STL [R1+0x2374], R38 ;  /* 0x0023742601007387 */ /* 0x0011e80000100800 */
[----:B------:R3:W-:Y:S04]  /*37100*/  STL [R1+0x2370], R39 ;  /* 0x0023702701007387 */ /* 0x0007e80000100800 */
[----:B------:R-:W-:Y:S04]  /*37110*/  STL.64 [R1+0x28e8], R36 ;  /* 0x0028e82401007387 */ /* 0x000fe80000100a00 */
[----:B-1----:R-:W-:Y:S04]  /*37120*/  STL [R1+0x236c], R42 ;  /* 0x00236c2a01007387 */ /* 0x002fe80000100800 */
[----:B------:R-:W-:Y:S04]  /*37130*/  STL [R1+0x2368], R43 ;  /* 0x0023682b01007387 */ /* 0x000fe80000100800 */
[----:B------:R-:W-:Y:S04]  /*37140*/  STL [R1+0x23cc], R46 ;  /* 0x0023cc2e01007387 */ /* 0x000fe80000100800 */
[----:B------:R-:W-:Y:S04]  /*37150*/  STL [R1+0x23c8], R47 ;  /* 0x0023c82f01007387 */ /* 0x000fe80000100800 */
[----:B------:R-:W-:Y:S04]  /*37160*/  STL [R1+0x23d0], R50 ;  /* 0x0023d03201007387 */ /* 0x000fe80000100800 */
[----:B------:R-:W-:Y:S04]  /*37170*/  STL [R1+0x23c4], R51 ;  /* 0x0023c43301007387 */ /* 0x000fe80000100800 */
[----:B------:R-:W-:Y:S04]  /*37180*/  STL [R1+0x23e8], R54 ;  /* 0x0023e83601007387 */ /* 0x000fe80000100800 */
[----:B------:R-:W-:Y:S01]  /*37190*/  STL [R1+0x23d4], R55 ;  /* 0x0023d43701007387 */ /* 0x000fe20000100800 */
[----:B0-----:R-:W-:-:S02]  /*371a0*/  IMAD.MOV.U32 R38, RZ, RZ, R0 ;  /* 0x000000ffff267224 */ /* 0x001fc400078e0000 */
[----:B---3--:R-:W-:Y:S01]  /*371b0*/  IMAD.MOV.U32 R39, RZ, RZ, R2 ;  /* 0x000000ffff277224 */ /* 0x008fe200078e0002 */
[----:B------:R-:W3:Y:S04]  /*371c0*/  LDL.LU R0, [R1+0x2a14] ;  /* 0x002a140001007983 */ /* 0x000ee80000300800 */
[----:B------:R-:W4:Y:S04]  /*371d0*/  LDL.LU R2, [R1+0x2a10] ;  /* 0x002a100001027983 */ /* 0x000f280000300800 */
[----:B--2---:R-:W-:Y:S04]  /*371e0*/  STL.64 [R1+0x28d0], R58 ;  /* 0x0028d03a01007387 */ /* 0x004fe80000100a00 */
[----:B------:R0:W-:Y:S04]  /*371f0*/  STL.64 [R1+0x28c8], R56 ;  /* 0x0028c83801007387 */ /* 0x0001e80000100a00 */
[----:B0-----:R-:W2:Y:S04]  /*37200*/  LDL.LU R56, [R1+0x800] ;  /* 0x0008000001387983 */ /* 0x001ea80000300800 */
[----:B------:R-:W2:Y:S04]  /*37210*/  LDL.LU R57, [R1+0x804] ;  /* 0x0008040001397983 */ /* 0x000ea80000300800 */
[----:B------:R-:W2:Y:S04]  /*37220*/  LDL.LU R58, [R1+0x808] ;  /* 0x00080800013a7983 */ /* 0x000ea80000300800 */
[----:B------:R-:W2:Y:S04]  /*37230*/  LDL.LU R59, [R1+0x80c] ;  /* 0x00080c00013b7983 */ /* 0x000ea80000300800 */
[----:B------:R-:W3:Y:S01]  /*37240*/  LDL.LU.64 R14, [R1+0x2a08] ;  /* 0x002a0800010e7983 */ /* 0x000ee20000300a00 */
[----:B------:R-:W-:Y:S03]  /*37250*/  HMMA.16816.F32.BF16 R4, R16, R6, R32 ;  /* 0x000000061004723c */ /* 0x000fe60000041820 */
[----:B------:R-:W-:Y:S04]  /*37260*/  STL.64 [R1+0x120], R28 ;  /* 0x0001201c01007387 */ /* 0x000fe80000100a00 */
[----:B------:R0:W-:Y:S01]  /*37270*/  STL.64 [R1+0x128], R30 ;  /* 0x0001281e01007387 */ /* 0x0001e20000100a00 */
[----:B------:R-:W-:-:S03]  /*37280*/  MOV R34, R3 ;  /* 0x0000000300227202 */ /* 0x000fc60000000f00 */
[----:B0-----:R-:W4:Y:S04]  /*37290*/  LDL.LU.64 R30, [R1+0x2a00] ;  /* 0x002a0000011e7983 */ /* 0x001f280000300a00 */
[----:B------:R-:W4:Y:S04]  /*372a0*/  LDL.LU.64 R28, [R1+0x29f8] ;  /* 0x0029f800011c7983 */ /* 0x000f280000300a00 */
[----:B------:R-:W2:Y:S01]  /*372b0*/  LDL.LU R3, [R1+0x29f0] ;  /* 0x0029f00001037983 */ /* 0x000ea20000300800 */
[C---:B------:R-:W-:Y:S03]  /*372c0*/  HMMA.16816.F32.BF16 R24, R16.reuse, R26, R8 ;  /* 0x0000001a1018723c */ /* 0x040fe60000041808 */
[----:B------:R0:W-:Y:S04]  /*372d0*/  STL.64 [R1+0x110], R4 ;  /* 0x0001100401007387 */ /* 0x0001e80000100a00 */
[----:B------:R1:W-:Y:S04]  /*372e0*/  STL.64 [R1+0x118], R6 ;  /* 0x0001180601007387 */ /* 0x0003e80000100a00 */
[----:B0-----:R-:W2:Y:S04]  /*372f0*/  LDL.LU R4, [R1+0x810] ;  /* 0x0008100001047983 */ /* 0x001ea80000300800 */
[----:B------:R-:W2:Y:S04]  /*37300*/  LDL.LU R5, [R1+0x814] ;  /* 0x0008140001057983 */ /* 0x000ea80000300800 */
[----:B-1----:R-:W2:Y:S04]  /*37310*/  LDL.LU R6, [R1+0x818] ;  /* 0x0008180001067983 */ /* 0x002ea80000300800 */
[----:B------:R-:W2:Y:S04]  /*37320*/  LDL.LU R7, [R1+0x81c] ;  /* 0x00081c0001077983 */ /* 0x000ea80000300800 */
[----:B------:R-:W4:Y:S04]  /*37330*/  LDL.LU.64 R10, [R1+0x29e8] ;  /* 0x0029e800010a7983 */ /* 0x000f280000300a00 */
[----:B------:R-:W-:Y:S04]  /*37340*/  STL.64 [R1+0x100], R24 ;  /* 0x0001001801007387 */ /* 0x000fe80000100a00 */
[----:B------:R0:W-:Y:S04]  /*37350*/  STL.64 [R1+0x108], R26 ;  /* 0x0001081a01007387 */ /* 0x0001e80000100a00 */
[----:B0-----:R-:W2:Y:S04]  /*37360*/  LDL.LU.64 R26, [R1+0x29e0] ;  /* 0x0029e000011a7983 */ /* 0x001ea80000300a00 */
[----:B------:R-:W2:Y:S01]  /*37370*/  LDL.LU.64 R24, [R1+0x29d8] ;  /* 0x0029d80001187983 */ /* 0x000ea20000300a00 */
[----:B---3--:R-:W-:Y:S03]  /*37380*/  HMMA.16816.F32.BF16 R12, R16, R14, R20 ;  /* 0x0000000e100c723c */ /* 0x008fe60000041814 */
[----:B------:R-:W2:-:S15]  /*37390*/  LDL.LU.64 R22, [R1+0x29d0] ;  /* 0x0029d00001167983 */ /* 0x000e9e0000300a00 */
[----:B------:R-:W-:-:S05]  /*373a0*/  NOP ;  /* 0x0000000000007918 */ /* 0x000fca0000000000 */
[----:B------:R-:W-:Y:S01]  /*373b0*/  STL.64 [R1+0xf0], R12 ;  /* 0x0000f00c01007387 */ /* 0x000fe20000100a00 */
[C---:B----4-:R-:W-:Y:S03]  /*373c0*/  HMMA.16816.F32.BF16 R8, R16.reuse, R10, R28 ;  /* 0x0000000a1008723c */ /* 0x050fe6000004181c */
[----:B------:R0:W-:Y:S04]  /*373d0*/  STL.64 [R1+0xf8], R14 ;  /* 0x0000f80e01007387 */ /* 0x0001e80000100a00 */
[----:B0-----:R-:W3:Y:S04]  /*373e0*/  LDL.LU.64 R14, [R1+0x29c8] ;  /* 0x0029c800010e7983 */ /* 0x001ee80000300a00 */
[----:B------:R-:W3:Y:S04]  /*373f0*/  LDL.LU.64 R12, [R1+0x29c0] ;  /* 0x0029c000010c7983 */ /* 0x000ee80000300a00 */
[----:B------:R-:W3:Y:S08]  /*37400*/  LDL.LU.64 R30, [R1+0x29b8] ;  /* 0x0029b800011e7983 */ /* 0x000ef00000300a00 */
[----:B------:R-:W-:Y:S04]  /*37410*/  STL.64 [R1+0xe0], R8 ;  /* 0x0000e00801007387 */ /* 0x000fe80000100a00 */
[----:B------:R0:W-:Y:S04]  /*37420*/  STL.64 [R1+0xe8], R10 ;  /* 0x0000e80a01007387 */ /* 0x0001e80000100a00 */
[----:B0-----:R-:W4:Y:S04]  /*37430*/  LDL.LU.64 R10, [R1+0x29b0] ;  /* 0x0029b000010a7983 */ /* 0x001f280000300a00 */
[----:B------:R-:W4:Y:S01]  /*37440*/  LDL.LU.64 R8, [R1+0x29a8] ;  /* 0x0029a80001087983 */ /* 0x000f220000300a00 */
[C---:B--2---:R-:W-:Y:S03]  /*37450*/  HMMA.16816.F32.BF16 R20, R16.reuse, R22, R24 ;  /* 0x000000161014723c */ /* 0x044fe60000041818 */
[----:B------:R-:W4:Y:S03]  /*37460*/  LDL.LU.64 R26, [R1+0x29a0] ;  /* 0x0029a000011a7983 */ /* 0x000f260000300a00 */
[----:B------:R-:W-:-:S15]  /*37470*/  HMMA.16816.F32.BF16 R36, R16, R38, R56 ;  /* 0x000000261024723c */ /* 0x000fde0000041838 */
[----:B------:R-:W-:-:S02]  /*37480*/  NOP ;  /* 0x0000000000007918 */ /* 0x000fc40000000000 */
[----:B------:R-:W-:Y:S04]  /*37490*/  STL.64 [R1+0xd0], R20 ;  /* 0x0000d01401007387 */ /* 0x000fe80000100a00 */
[----:B------:R0:W-:Y:S04]  /*374a0*/  STL.64 [R1+0xd8], R22 ;  /* 0x0000d81601007387 */ /* 0x0001e80000100a00 */
[----:B0-----:R-:W2:Y:S04]  /*374b0*/  LDL.LU.64 R22, [R1+0x2998] ;  /* 0x0029980001167983 */ /* 0x001ea80000300a00 */
[----:B------:R-:W2:Y:S01]  /*374c0*/  LDL.LU.64 R20, [R1+0x2990] ;  /* 0x0029900001147983 */ /* 0x000ea20000300a00 */
[----:B---3--:R-:W-:Y:S03]  /*374d0*/  HMMA.16816.F32.BF16 R28, R16, R30, R12 ;  /* 0x0000001e101c723c */ /* 0x008fe6000004180c */
[----:B------:R-:W3:Y:S04]  /*374e0*/  LDL.LU.64 R14, [R1+0x2988] ;  /* 0x00298800010e7983 */ /* 0x000ee80000300a00 */
[----:B------:R-:W2:Y:S01]  /*374f0*/  LDL.LU.64 R12, [R1+0x2980] ;  /* 0x00298000010c7983 */ /* 0x000ea20000300a00 */
[----:B------:R-:W-:-:S02]  /*37500*/  IMAD.MOV.U32 R35, RZ, RZ, R61 ;  /* 0x000000ffff237224 */ /* 0x000fc400078e003d */
[----:B------:R-:W-:-:S13]  /*37510*/  IMAD.MOV.U32 R54, RZ, RZ, R39 ;  /* 0x000000ffff367224 */ /* 0x000fda00078e0027 */
[----:B------:R0:W-:Y:S04]  /*37520*/  STL.64 [R1+0xc0], R28 ;  /* 0x0000c01c01007387 */ /* 0x0001e80000100a00 */
[----:B------:R1:W-:Y:S04]  /*37530*/  STL.64 [R1+0xc8], R30 ;  /* 0x0000c81e01007387 */ /* 0x0003e80000100a00 */
[----:B0-----:R-:W3:Y:S04]  /*37540*/  LDL.LU R28, [R1+0x820] ;  /* 0x00082000011c7983 */ /* 0x001ee80000300800 */
[----:B------:R-:W3:Y:S04]  /*37550*/  LDL.LU R29, [R1+0x824] ;  /* 0x00082400011d7983 */ /* 0x000ee80000300800 */
[----:B-1----:R-:W3:Y:S04]  /*37560*/  LDL.LU R30, [R1+0x828] ;  /* 0x00082800011e7983 */ /* 0x002ee80000300800 */
[----:B------:R-:W3:Y:S01]  /*37570*/  LDL.LU R31, [R1+0x82c] ;  /* 0x00082c00011f7983 */ /* 0x000ee20000300800 */
[C---:B------:R-:W-:Y:S06]  /*37580*/  HMMA.16816.F32.BF16 R32, R16.reuse, R34, R4 ;  /* 0x000000221020723c */ /* 0x040fec0000041804 */
[----:B----4-:R-:W-:Y:S01]  /*37590*/  HMMA.16816.F32.BF16 R24, R16, R26, R8 ;  /* 0x0000001a1018723c */ /* 0x010fe20000041808 */
[----:B------:R-:W4:Y:S04]  /*375a0*/  LDL.LU.64 R10, [R1+0x2978] ;  /* 0x00297800010a7983 */ /* 0x000f280000300a00 */
[----:B------:R-:W4:-:S15]  /*375b0*/  LDL.LU.64 R8, [R1+0x2970] ;  /* 0x0029700001087983 */ /* 0x000f1e0000300a00 */
[----:B------:R-:W-:-:S04]  /*375c0*/  NOP ;  /* 0x0000000000007918 */ /* 0x000fc80000000000 */
[----:B------:R-:W-:Y:S02]  /*375d0*/  IMAD.MOV.U32 R55, RZ, RZ, R24 ;  /* 0x000000ffff377224 */ /* 0x000fe400078e0018 */
[----:B------:R-:W-:Y:S02]  /*375e0*/  IMAD.MOV.U32 R47, RZ, RZ, R27 ;  /* 0x000000ffff2f7224 */ /* 0x000fe400078e001b */
[----:B------:R-:W-:Y:S02]  /*375f0*/  IMAD.MOV.U32 R50, RZ, RZ, R25 ;  /* 0x000000ffff327224 */ /* 0x000fe400078e0019 */
[----:B------:R-:W-:Y:S01]  /*37600*/  IMAD.MOV.U32 R46, RZ, RZ, R26 ;  /* 0x000000ffff2e7224 */ /* 0x000fe200078e001a */
[----:B------:R-:W4:Y:S04]  /*37610*/  LDL.LU R24, [R1+0x860] ;  /* 0x0008600001187983 */ /* 0x000f280000300800 */
[----:B------:R-:W4:Y:S04]  /*37620*/  LDL.LU R25, [R1+0x864] ;  /* 0x0008640001197983 */ /* 0x000f280000300800 */
[----:B------:R-:W4:Y:S04]  /*37630*/  LDL.LU R26, [R1+0x868] ;  /* 0x00086800011a7983 */ /* 0x000f280000300800 */
[----:B------:R-:W4:Y:S04]  /*37640*/  LDL.LU R27, [R1+0x86c] ;  /* 0x00086c00011b7983 */ /* 0x000f280000300800 */
[----:B------:R-:W-:Y:S04]  /*37650*/  STL [R1+0x2494], R47 ;  /* 0x0024942f01007387 */ /* 0x000fe80000100800 */
[----:B------:R-:W-:Y:S04]  /*37660*/  STL [R1+0x2490], R46 ;  /* 0x0024902e01007387 */ /* 0x000fe80000100800 */
[----:B------:R-:W-:Y:S04]  /*37670*/  STL [R1+0x248c], R50 ;  /* 0x00248c3201007387 */ /* 0x000fe80000100800 */
[----:B------:R-:W-:Y:S04]  /*37680*/  STL [R1+0x2488], R55 ;  /* 0x0024883701007387 */ /* 0x000fe80000100800 */
[----:B------:R0:W-:Y:S04]  /*37690*/  STL.64 [R1+0x20], R36 ;  /* 0x0000202401007387 */ /* 0x0001e80000100a00 */
[----:B------:R-:W-:Y:S04]  /*376a0*/  STL [R1+0x28], R38 ;  /* 0x0000282601007387 */ /* 0x000fe80000100800 */
[----:B------:R-:W4:Y:S04]  /*376b0*/  LDL.LU R56, [R1+0x840] ;  /* 0x0008400001387983 */ /* 0x000f280000300800 */
[----:B------:R-:W4:Y:S04]  /*376c0*/  LDL.LU R57, [R1+0x844] ;  /* 0x0008440001397983 */ /* 0x000f280000300800 */
[----:B------:R-:W4:Y:S04]  /*376d0*/  LDL.LU R58, [R1+0x848] ;  /* 0x00084800013a7983 */ /* 0x000f280000300800 */
[----:B------:R-:W4:Y:S04]  /*376e0*/  LDL.LU R59, [R1+0x84c] ;  /* 0x00084c00013b7983 */ /* 0x000f280000300800 */
[----:B0-----:R-:W4:Y:S04]  /*376f0*/  LDL.LU.64 R36, [R1+0xa0] ;  /* 0x0000a00001247983 */ /* 0x001f280000300a00 */
[----:B------:R-:W-:Y:S04]  /*37700*/  STL [R1+0x24b8], R54 ;  /* 0x0024b83601007387 */ /* 0x000fe80000100800 */
[----:B------:R-:W3:Y:S01]  /*37710*/  LDL.LU.64 R6, [R1+0x2968] ;  /* 0x0029680001067983 */ /* 0x000ee20000300a00 */
[----:B------:R-:W-:-:S02]  /*37720*/  IMAD.MOV.U32 R55, RZ, RZ, R35 ;  /* 0x000000ffff377224 */ /* 0x000fc400078e0023 */
[----:B------:R-:W-:Y:S02]  /*37730*/  IMAD.MOV.U32 R50, RZ, RZ, R34 ;  /* 0x000000ffff327224 */ /* 0x000fe400078e0022 */
[----:B------:R-:W-:Y:S02]  /*37740*/  IMAD.MOV.U32 R46, RZ, RZ, R33 ;  /* 0x000000ffff2e7224 */ /* 0x000fe400078e0021 */
[----:B------:R-:W-:Y:S01]  /*37750*/  IMAD.MOV.U32 R47, RZ, RZ, R32 ;  /* 0x000000ffff2f7224 */ /* 0x000fe200078e0020 */
[----:B------:R-:W4:Y:S04]  /*37760*/  LDL.LU.64 R4, [R1+0x2960] ;  /* 0x0029600001047983 */ /* 0x000f280000300a00 */
[----:B------:R-:W-:Y:S04]  /*37770*/  STL [R1+0x24e8], R55 ;  /* 0x0024e83701007387 */ /* 0x000fe80000100800 */
[----:B------:R-:W-:Y:S04]  /*37780*/  STL [R1+0x24c4], R50 ;  /* 0x0024c43201007387 */ /* 0x000fe80000100800 */
[----:B------:R-:W-:Y:S04]  /*37790*/  STL [R1+0x24c0], R46 ;  /* 0x0024c02e01007387 */ /* 0x000fe80000100800 */
[----:B------:R-:W-:Y:S01]  /*377a0*/  STL [R1+0x24bc], R47 ;  /* 0x0024bc2f01007387 */ /* 0x000fe20000100800 */
[----:B--2---:R-:W-:Y:S01]  /*377b0*/  IMAD.MOV.U32 R35, RZ, RZ, R13 ;  /* 0x000000ffff237224 */ /* 0x004fe200078e000d */
[----:B---3--:R-:W-:-:S15]  /*377c0*/  HMMA.16816.F32.BF16 R28, R16, R6, R28 ;  /* 0x00000006101c723c */ /* 0x008fde000004181c */
[----:B------:R-:W-:-:S08]  /*377d0*/  NOP ;  /* 0x0000000000007918 */ /* 0x000fd00000000000 */
[----:B------:R0:W-:Y:S04]  /*377e0*/  STL.64 [R1], R28 ;  /* 0x0000001c01007387 */ /* 0x0001e80000100a00 */
[----:B------:R1:W-:Y:S04]  /*377f0*/  STL.64 [R1+0x8], R30 ;  /* 0x0000081e01007387 */ /* 0x0003e80000100a00 */
[----:B------:R-:W2:Y:S04]  /*37800*/  LDL.LU R6, [R1+0x858] ;  /* 0x0008580001067983 */ /* 0x000ea80000300800 */
[----:B------:R-:W2:Y:S01]  /*37810*/  LDL.LU R7, [R1+0x85c] ;  /* 0x00085c0001077983 */ /* 0x000ea20000300800 */
[----:B----4-:R-:W-:Y:S03]  /*37820*/  HMMA.16816.F32.BF16 R24, R16, R10, R24 ;  /* 0x0000000a1018723c */ /* 0x010fe60000041818 */
[----:B------:R-:W3:Y:S04]  /*37830*/  LDL.LU R32, [R1+0x830] ;  /* 0x0008300001207983 */ /* 0x000ee80000300800 */
[----:B------:R-:W3:Y:S04]  /*37840*/  LDL.LU R33, [R1+0x834] ;  /* 0x0008340001217983 */ /* 0x000ee80000300800 */
[----:B------:R-:W3:Y:S01]  /*37850*/  LDL.LU R34, [R1+0x838] ;  /* 0x0008380001227983 */ /* 0x000ee20000300800 */
[----:B0-----:R-:W-:-:S12]  /*37860*/  IMAD.MOV.U32 R28, RZ, RZ, R12 ;  /* 0x000000ffff1c7224 */ /* 0x001fd800078e000c */
[----:B------:R-:W-:Y:S02]  /*37870*/  IMAD.MOV.U32 R46, RZ, RZ, R25 ;  /* 0x000000ffff2e7224 */ /* 0x000fe400078e0019 */
[----:B------:R-:W-:Y:S02]  /*37880*/  IMAD.MOV.U32 R47, RZ, RZ, R26 ;  /* 0x000000ffff2f7224 */ /* 0x000fe400078e001a */
[----:B------:R-:W-:Y:S02]  /*37890*/  IMAD.MOV.U32 R54, RZ, RZ, R27 ;  /* 0x000000ffff367224 */ /* 0x000fe400078e001b */
[----:B------:R-:W-:Y:S02]  /*378a0*/  IMAD.MOV.U32 R50, RZ, RZ, R24 ;  /* 0x000000ffff327224 */ /* 0x000fe400078e0018 */
[----:B------:R-:W4:Y:S04]  /*378b0*/  LDL.64 R24, [R1+0x80] ;  /* 0x0000800001187983 */ /* 0x000f280000100a00 */
[----:B------:R-:W-:Y:S04]  /*378c0*/  STL.64 [R1+0x2908], R46 ;  /* 0x0029082e01007387 */ /* 0x000fe80000100a00 */
[----:B------:R-:W-:Y:S04]  /*378d0*/  STL.64 [R1+0x2900], R44 ;  /* 0x0029002c01007387 */ /* 0x000fe80000100a00 */
[----:B------:R-:W-:Y:S04]  /*378e0*/  STL [R1+0x28e0], R54 ;  /* 0x0028e03601007387 */ /* 0x000fe80000100800 */
[----:B------:R-:W-:Y:S04]  /*378f0*/  STL.64 [R1+0x28d8], R52 ;  /* 0x0028d83401007387 */ /* 0x000fe80000100a00 */
[----:B------:R-:W-:Y:S04]  /*37900*/  STL [R1+0x24ec], R50 ;  /* 0x0024ec3201007387 */ /* 0x000fe80000100800 */
[----:B------:R-:W3:Y:S01]  /*37910*/  LDL.64 R12, [R1+0x90] ;  /* 0x00009000010c7983 */ /* 0x000ee20000100a00 */
[----:B------:R-:W-:-:S02]  /*37920*/  IMAD.MOV.U32 R29, RZ, RZ, R3 ;  /* 0x000000ffff1d7224 */ /* 0x000fc400078e0003 */
[----:B-1----:R-:W-:Y:S02]  /*37930*/  IMAD.MOV.U32 R30, RZ, RZ, R2 ;  /* 0x000000ffff1e7224 */ /* 0x002fe400078e0002 */
[----:B------:R-:W-:Y:S02]  /*37940*/  IMAD.MOV.U32 R31, RZ, RZ, R0 ;  /* 0x000000ffff1f7224 */ /* 0x000fe400078e0000 */
[----:B------:R-:W-:Y:S02]  /*37950*/  IMAD.MOV.U32 R43, RZ, RZ, R36 ;  /* 0x000000ffff2b7224 */ /* 0x000fe400078e0024 */
[----:B------:R-:W-:Y:S01]  /*37960*/  IMAD.MOV.U32 R42, RZ, RZ, R37 ;  /* 0x000000ffff2a7224 */ /* 0x000fe200078e0025 */
[----:B--2---:R-:W-:-:S15]  /*37970*/  HMMA.16816.F32.BF16 R16, R16, R14, R4 ;  /* 0x0000000e1010723c */ /* 0x004fde0000041804 */
[----:B------:R-:W-:-:S08]  /*37980*/  NOP ;  /* 0x0000000000007918 */ /* 0x000fd00000000000 */
[----:B------:R-:W-:Y:S04]  /*37990*/  STL.64 [R1+0x23e0], R18 ;  /* 0x0023e01201007387 */ /* 0x000fe80000100a00 */
[----:B------:R0:W-:Y:S04]  /*379a0*/  STL.64 [R1+0x23d8], R16 ;  /* 0x0023d81001007387 */ /* 0x0001e80000100a00 */
[----:B0-----:R-:W2:Y:S01]  /*379b0*/  LDL.64 R16, [R1+0x40] ;  /* 0x0000400001107983 */ /* 0x001ea20000100a00 */
[----:B------:R-:W-:-:S15]  /*379c0*/  HMMA.16816.F32.BF16 R4, R20, R36, R56 ;  /* 0x000000241404723c */ /* 0x000fde0000041838 */
[----:B------:R-:W-:-:S09]  /*379d0*/  NOP ;  /* 0x0000000000007918 */ /* 0x000fd20000000000 */
[----:B------:R-:W-:Y:S02]  /*379e0*/  IMAD.MOV.U32 R51, RZ, RZ, R4 ;  /* 0x000000ffff337224 */ /* 0x000fe400078e0004 */
[----:B------:R-:W-:Y:S01]  /*379f0*/  IMAD.MOV.U32 R3, RZ, RZ, R5 ;  /* 0x000000ffff037224 */ /* 0x000fe200078e0005 */
[----:B------:R-:W-:Y:S01]  /*37a00*/  MOV R2, R6 ;  /* 0x0000000600027202 */ /* 0x000fe20000000f00 */
[----:B------:R-:W-:Y:S02]  /*37a10*/  IMAD.MOV.U32 R0, RZ, RZ, R7 ;  /* 0x000000ffff007224 */ /* 0x000fe400078e0007 */
[----:B---3--:R-:W-:Y:S01]  /*37a20*/  HMMA.16816.F32.BF16 R4, R20, R12, R32 ;  /* 0x0000000c1404723c */ /* 0x008fe20000041820 */
[----:B------:R-:W-:Y:S04]  /*37a30*/  STL [R1+0x2938], R51 ;  /* 0x0029383301007387 */ /* 0x000fe80000100800 */
[----:B------:R-:W-:Y:S04]  /*37a40*/  STL.64 [R1+0x2930], R48 ;  /* 0x0029303001007387 */ /* 0x000fe80000100a00 */
[----:B------:R-:W-:Y:S04]  /*37a50*/  STL.64 [R1+0x2918], R42 ;  /* 0x0029182a01007387 */ /* 0x000fe80000100a00 */
[----:B------:R-:W-:Y:S04]  /*37a60*/  STL.64 [R1+0x2910], R40 ;  /* 0x0029102801007387 */ /* 0x000fe80000100a00 */
[----:B------:R-:W-:Y:S04]  /*37a70*/  STL [R1+0x27cc], R0 ;  /* 0x0027cc0001007387 */ /* 0x000fe80000100800 */
[----:B------:R-:W-:Y:S04]  /*37a80*/  STL [R1+0x27c8], R2 ;  /* 0x0027c80201007387 */ /* 0x000fe80000100800 */
[----:B------:R-:W-:Y:S04]  /*37a90*/  STL [R1+0x27c4], R3 ;  /* 0x0027c40301007387 */ /* 0x000fe80000100800 */
[----:B------:R-:W-:Y:S04]  /*37aa0*/  STL.64 [R1+0x380], R4 ;  /* 0x0003800401007387 */ /* 0x000fe80000100a00 */
[----:B------:R-:W-:Y:S01]  /*37ab0*/  STL [R1+0x38c], R7 ;  /* 0x00038c0701007387 */ /* 0x000fe20000100800 */
[----:B------:R-:W-:-:S03]  /*37ac0*/  IMAD.MOV.U32 R60, RZ, RZ, R6 ;  /* 0x000000ffff3c7224 */ /* 0x000fc600078e0006 */
[----:B------:R-:W0:Y:S04]  /*37ad0*/  LDSM.16.MT88.4 R4, [R9+UR4+0x2000] ;  /* 0x002000040904783b */ /* 0x000e280008004200 */
[----:B------:R-:W-:Y:S04]  /*37ae0*/  STL.64 [R1+0x2940], R12 ;  /* 0x0029400c01007387 */ /* 0x000fe80000100a00 */
[----:B------:R-:W-:Y:S04]  /*37af0*/  STL [R1+0x28b0], R9 ;  /* 0x0028b00901007387 */ /* 0x000fe80000100800 */
[----:B------:R-:W-:Y:S01]  /*37b00*/  STL [R1+0x2958], R8 ;  /* 0x0029580801007387 */ /* 0x000fe20000100800 */
[----:B----4-:R-:W-:-:S02]  /*37b10*/  IMAD.MOV.U32 R19, RZ, RZ, R24 ;  /* 0x000000ffff137224 */ /* 0x010fc400078e0018 */
[----:B------:R-:W-:Y:S01]  /*37b20*/  IMAD.MOV.U32 R18, RZ, RZ, R25 ;  /* 0x000000ffff127224 */ /* 0x000fe200078e0019 */
[----:B0-----:R-:W-:Y:S04]  /*37b30*/  STL.64 [R1+0x2850], R6 ;  /* 0x0028500601007387 */ /* 0x001fe80000100a00 */
[----:B------:R0:W-:Y:S02]  /*37b40*/  STL.64 [R1+0x2848], R4 ;  /* 0x0028480401007387 */ /* 0x0001e40000100a00 */
[----:B0-----:R-:W-:-:S15]  /*37b50*/  HMMA.16816.F32.BF16 R4, R20, R24, R28 ;  /* 0x000000181404723c */ /* 0x001fde000004181c */
[----:B------:R-:W-:-:S08]  /*37b60*/  NOP ;  /* 0x0000000000007918 */ /* 0x000fd00000000000 */
[----:B------:R-:W-:Y:S04]  /*37b70*/  STL.64 [R1+0x840], R4 ;  /* 0x0008400401007387 */ /* 0x000fe80000100a00 */
[----:B------:R-:W-:Y:S04]  /*37b80*/  STL.64 [R1+0x848], R6 ;  /* 0x0008480601007387 */ /* 0x000fe80000100a00 */
[----:B------:R-:W-:Y:S04]  /*37b90*/  STL.64 [R1+0x2950], R18 ;  /* 0x0029501201007387 */ /* 0x000fe80000100a00 */
[----:B--2---:R0:W-:Y:S04]  /*37ba0*/  STL.64 [R1+0x2948], R16 ;  /* 0x0029481001007387 */ /* 0x0041e80000100a00 */
        /* <DEDUP_REMOVED lines=8> */
[----:B------:R-:W2:Y:S04]  /*37c30*/  LDL.64 R48, [R1+0x60] ;  /* 0x0000600001307983 */ /* 0x000ea80000100a00 */
[----:B0-----:R-:W3:Y:S04]  /*37c40*/  LDL.64 R16, [R1+0x70] ;  /* 0x0000700001107983 */ /* 0x001ee80000100a00 */
        /* <DEDUP_REMOVED lines=30> */
[C---:B---3--:R-:W-:Y:S06]  /*37e30*/  HMMA.16816.F32.BF16 R8, R20.reuse, R16, R8 ;  /* 0x000000101408723c */ /* 0x048fec0000041808 */
[----:B--2---:R-:W-:-:S15]  /*37e40*/  HMMA.16816.F32.BF16 R12, R20, R48, R12 ;  /* 0x00000030140c723c */ /* 0x004fde000004180c */
[----:B------:R-:W-:-:S02]  /*37e50*/  NOP ;  /* 0x0000000000007918 */ /* 0x000fc40000000000 */
[----:B------:R0:W-:Y:S04]  /*37e60*/  STL.64 [R1+0x830], R8 ;  /* 0x0008300801007387 */ /* 0x0001e80000100a00 */
[----:B------:R1:W-:Y:S04]  /*37e70*/  STL.64 [R1+0x838], R10 ;  /* 0x0008380a01007387 */ /* 0x0003e80000100a00 */
[----:B0-----:R-:W2:Y:S01]  /*37e80*/  LDL.LU R8, [R1+0x2958] ;  /* 0x0029580001087983 */ /* 0x001ea20000300800 */
[----:B-1----:R-:W-:Y:S02]  /*37e90*/  IMAD.MOV.U32 R10, RZ, RZ, R16 ;  /* 0x000000ffff0a7224 */ /* 0x002fe400078e0010 */
[----:B------:R-:W-:Y:S01]  /*37ea0*/  IMAD.MOV.U32 R9, RZ, RZ, R17 ;  /* 0x000000ffff097224 */ /* 0x000fe200078e0011 */
[----:B------:R-:W3:Y:S04]  /*37eb0*/  LDL.LU.64 R18, [R1+0x2950] ;  /* 0x0029500001127983 */ /* 0x000ee80000300a00 */
[----:B------:R-:W2:Y:S04]  /*37ec0*/  LDL.LU.64 R16, [R1+0x2948] ;  /* 0x0029480001107983 */ /* 0x000ea80000300a00 */
[----:B------:R0:W-:Y:S04]  /*37ed0*/  STL.64 [R1+0x820], R12 ;  /* 0x0008200c01007387 */ /* 0x0001e80000100a00 */
[----:B------:R1:W-:Y:S04]  /*37ee0*/  STL.64 [R1+0x828], R14 ;  /* 0x0008280e01007387 */ /* 0x0003e80000100a00 */
[----:B0-----:R-:W3:Y:S01]  /*37ef0*/  LDL.LU.64 R12, [R1+0x2940] ;  /* 0x00294000010c7983 */ /* 0x001ee20000300a00 */
[C---:B----4-:R-:W-:Y:S06]  /*37f00*/  HMMA.16816.F32.BF16 R32, R20.reuse, R28, R32 ;  /* 0x0000001c1420723c */ /* 0x050fec0000041820 */
[----:B------:R-:W-:Y:S01]  /*37f10*/  HMMA.16816.F32.BF16 R44, R20, R24, R44 ;  /* 0x00000018142c723c */ /* 0x000fe2000004182c */
[----:B-1----:R-:W-:-:S02]  /*37f20*/  IMAD.MOV.U32 R14, RZ, RZ, R48 ;  /* 0x000000ffff0e7224 */ /* 0x002fc400078e0030 */
[----:B------:R-:W-:Y:S01]  /*37f30*/  IMAD.MOV.U32 R3, RZ, RZ, R49 ;  /* 0x000000ffff037224 */ /* 0x000fe200078e0031 */
[----:B------:R-:W4:Y:S04]  /*37f40*/  LDL.LU R51, [R1+0x2938] ;  /* 0x0029380001337983 */ /* 0x000f280000300800 */
[----:B------:R-:W4:Y:S04]  /*37f50*/  LDL.LU.64 R48, [R1+0x2930] ;  /* 0x0029300001307983 */ /* 0x000f280000300a00 */
[----:B------:R-:W-:Y:S01]  /*37f60*/  STL [R1+0x28c0], R14 ;  /* 0x0028c00e01007387 */ /* 0x000fe20000100800 */
[----:B------:R-:W-:-:S02]  /*37f70*/  IMAD.MOV.U32 R61, RZ, RZ, R28 ;  /* 0x000000ffff3d7224 */ /* 0x000fc400078e001c */
[----:B------:R-:W-:Y:S02]  /*37f80*/  IMAD.MOV.U32 R50, RZ, RZ, R29 ;  /* 0x000000ffff327224 */ /* 0x000fe400078e001d */
[----:B------:R-:W-:Y:S02]  /*37f90*/  IMAD.MOV.U32 R2, RZ, RZ, R24 ;  /* 0x000000ffff027224 */ /* 0x000fe400078e0018 */
[----:B------:R-:W-:Y:S01]  /*37fa0*/  IMAD.MOV.U32 R0, RZ, RZ, R25 ;  /* 0x000000ffff007224 */ /* 0x000fe200078e0019 */
[----:B--2---:R-:W-:Y:S01]  /*37fb0*/  HMMA.16816.F32.BF16 R40, R20, R16, R40 ;  /* 0x000000101428723c */ /* 0x004fe20000041828 */
[----:B---3--:R0:W-:Y:S04]  /*37fc0*/  STL.64 [R1+0x28b8], R12 ;  /* 0x0028b80c01007387 */ /* 0x0081e80000100a00 */
[----:B0-----:R-:W2:Y:S04]  /*37fd0*/  LDL.LU R12, [R1+0xb30] ;  /* 0x000b3000010c7983 */ /* 0x001ea80000300800 */
[----:B------:R-:W2:Y:S04]  /*37fe0*/  LDL.LU R13, [R1+0xb34] ;  /* 0x000b3400010d7983 */ /* 0x000ea80000300800 */
[----:B------:R-:W2:Y:S04]  /*37ff0*/  LDL.LU R14, [R1+0xb38] ;  /* 0x000b3800010e7983 */ /* 0x000ea80000300800 */
[----:B------:R-:W2:Y:S04]  /*38000*/  LDL.LU R15, [R1+0xb3c] ;  /* 0x000b3c00010f7983 */ /* 0x000ea80000300800 */
[----:B------:R0:W-:Y:S04]  /*38010*/  STL.64 [R1+0x810], R32 ;  /* 0x0008102001007387 */ /* 0x0001e80000100a00 */
[----:B------:R1:W-:Y:S01]  /*38020*/  STL.64 [R1+0x818], R34 ;  /* 0x0008182201007387 */ /* 0x0003e20000100a00 */
[----:B------:R-:W-:-:S02]  /*38030*/  IMAD.MOV.U32 R30, RZ, RZ, R42 ;  /* 0x000000ffff1e7224 */ /* 0x000fc400078e002a */
[----:B------:R-:W-:Y:S01]  /*38040*/  IMAD.MOV.U32 R31, RZ, RZ, R43 ;  /* 0x000000ffff1f7224 */ /* 0x000fe200078e002b */
[----:B0-----:R-:W3:Y:S04]  /*38050*/  LDL.LU.64 R32, [R1+0x2928] ;  /* 0x0029280001207983 */ /* 0x001ee80000300a00 */
[----:B------:R-:W2:Y:S01]  /*38060*/  LDL.LU.64 R28, [R1+0x2920] ;  /* 0x00292000011c7983 */ /* 0x000ea20000300a00 */
[----:B-1----:R-:W-:Y:S02]  /*38070*/  IMAD.MOV.U32 R34, RZ, RZ, R40 ;  /* 0x000000ffff227224 */ /* 0x002fe400078e0028 */
[----:B------:R-:W-:Y:S01]  /*38080*/  IMAD.MOV.U32 R35, RZ, RZ, R41 ;  /* 0x000000ffff237224 */ /* 0x000fe200078e0029 */
[----:B------:R-:W4:Y:S04]  /*38090*/  LDL.LU.64 R42, [R1+0x2918] ;  /* 0x00291800012a7983 */ /* 0x000f280000300a00 */
[----:B------:R-:W4:Y:S04]  /*380a0*/  LDL.LU.64 R40, [R1+0x2910] ;  /* 0x0029100001287983 */ /* 0x000f280000300a00 */
[----:B------:R-:W-:Y:S04]  /*380b0*/  STL.64 [R1+0x28a0], R16 ;  /* 0x0028a01001007387 */ /* 0x000fe80000100a00 */
[----:B------:R-:W-:Y:S04]  /*380c0*/  STL.64 [R1+0x7f0], R44 ;  /* 0x0007f02c01007387 */ /* 0x000fe80000100a00 */
[----:B------:R0:W-:Y:S04]  /*380d0*/  STL.64 [R1+0x7f8], R46 ;  /* 0x0007f82e01007387 */ /* 0x0001e80000100a00 */
[----:B0-----:R-:W4:Y:S04]  /*380e0*/  LDL.LU.64 R46, [R1+0x2908] ;  /* 0x00290800012e7983 */ /* 0x001f280000300a00 */
[----:B------:R-:W4:Y:S04]  /*380f0*/  LDL.LU.64 R44, [R1+0x2900] ;  /* 0x00290000012c7983 */ /* 0x000f280000300a00 */
[----:B------:R-:W4:Y:S04]  /*38100*/  LDL.LU.64 R26, [R1+0x28f8] ;  /* 0x0028f800011a7983 */ /* 0x000f280000300a00 */
[----:B------:R-:W3:Y:S02]  /*38110*/  LDL.LU.64 R24, [R1+0x28f0] ;  /* 0x0028f00001187983 */ /* 0x000ee40000300a00 */
[----:B---3--:R-:W-:-:S15]  /*38120*/  HMMA.16816.F32.BF16 R36, R20, R24, R36 ;  /* 0x000000181424723c */ /* 0x008fde0000041824 */
[----:B------:R-:W-:-:S08]  /*38130*/  NOP ;  /* 0x0000000000007918 */ /* 0x000fd00000000000 */
[----:B------:R0:W-:Y:S04]  /*38140*/  STL.64 [R1+0x7e0], R36 ;  /* 0x0007e02401007387 */ /* 0x0001e80000100a00 */
[----:B------:R-:W-:Y:S04]  /*38150*/  STL.64 [R1+0x7e8], R38 ;  /* 0x0007e82601007387 */ /* 0x000fe80000100a00 */
[----:B0-----:R-:W3:Y:S01]  /*38160*/  LDL.LU.64 R36, [R1+0x28e8] ;  /* 0x0028e80001247983 */ /* 0x001ee20000300a00 */
[C---:B--2---:R-:W-:Y:S06]  /*38170*/  HMMA.16816.F32.BF16 R12, R20.reuse, R28, R12 ;  /* 0x0000001c140c723c */ /* 0x044fec000004180c */
[C---:B------:R-:W-:Y:S01]  /*38180*/  HMMA.16816.F32.BF16 R4, R20.reuse, R32, R4 ;  /* 0x000000201404723c */ /* 0x040fe20000041804 */
[----:B----4-:R-:W-:Y:S04]  /*38190*/  STL.64 [R1+0x2890], R26 ;  /* 0x0028901a01007387 */ /* 0x010fe80000100a00 */
[----:B------:R-:W-:Y:S04]  /*381a0*/  STL.64 [R1+0x2888], R24 ;  /* 0x0028881801007387 */ /* 0x000fe80000100a00 */
[----:B------:R-:W-:Y:S04]  /*381b0*/  STL.64 [R1+0x2880], R30 ;  /* 0x0028801e01007387 */ /* 0x000fe80000100a00 */
[----:B------:R-:W-:Y:S04]  /*381c0*/  STL.64 [R1+0x2878], R28 ;  /* 0x0028781c01007387 */ /* 0x000fe80000100a00 */
[----:B------:R-:W-:Y:S04]  /*381d0*/  STL.64 [R1+0x7d0], R12 ;  /* 0x0007d00c01007387 */ /* 0x000fe80000100a00 */
[----:B------:R0:W-:Y:S04]  /*381e0*/  STL.64 [R1+0x7d8], R14 ;  /* 0x0007d80e01007387 */ /* 0x0001e80000100a00 */
[----:B------:R-:W-:Y:S04]  /*381f0*/  STL.64 [R1+0x2870], R34 ;  /* 0x0028702201007387 */ /* 0x000fe80000100a00 */
[----:B------:R-:W-:Y:S04]  /*38200*/  STL.64 [R1+0x2868], R32 ;  /* 0x0028682001007387 */ /* 0x000fe80000100a00 */
[----:B------:R-:W-:Y:S04]  /*38210*/  STL.64 [R1+0x7c0], R4 ;  /* 0x0007c00401007387 */ /* 0x000fe80000100a00 */
[----:B------:R3:W-:Y:S01]  /*38220*/  STL.64 [R1+0x7c8], R6 ;  /* 0x0007c80601007387 */ /* 0x0007e20000100a00 */
[----:B0-----:R-:W-:Y:S01]  /*38230*/  HMMA.16816.F32.BF16 R12, R20, R40, R56 ;  /* 0x00000028140c723c */ /* 0x001fe20000041838 */
[----:B------:R-:W-:-:S02]  /*38240*/  IMAD.MOV.U32 R25, RZ, RZ, R9 ;  /* 0x000000ffff197224 */ /* 0x000fc400078e0009 */
[----:B------:R-:W-:-:S03]  /*38250*/  IMAD.MOV.U32 R24, RZ, RZ, R10 ;  /* 0x000000ffff187224 */ /* 0x000fc600078e000a */
[----:B---3--:R-:W-:Y:S06]  /*38260*/  HMMA.16816.F32.BF16 R4, R20, R36, R52 ;  /* 0x000000241404723c */ /* 0x008fec0000041834 */
[----:B------:R-:W-:-:S15]  /*38270*/  STL.64 [R1+0x28a8], R36 ;  /* 0x0028a82401007387 */ /* 0x000fde0000100a00 */
[----:B------:R-:W-:-:S02]  /*38280*/  NOP ;  /* 0x0000000000007918 */ /* 0x000fc40000000000 */
[----:B------:R0:W-:Y:S04]  /*38290*/  STL.64 [R1+0x7b0], R4 ;  /* 0x0007b00401007387 */ /* 0x0001e80000100a00 */
[----:B------:R1:W-:Y:S04]  /*382a0*/  STL.64 [R1+0x7b8], R6 ;  /* 0x0007b80601007387 */ /* 0x0003e80000100a00 */
[----:B0-----:R-:W2:Y:S04]  /*382b0*/  LDL.LU R4, [R1+0xaf0] ;  /* 0x000af00001047983 */ /* 0x001ea80000300800 */
[----:B------:R0:W-:Y:S04]  /*382c0*/  STL.64 [R1+0x7a0], R12 ;  /* 0x0007a00c01007387 */ /* 0x0001e80000100a00 */
[----:B------:R3:W-:Y:S04]  /*382d0*/  STL.64 [R1+0x7a8], R14 ;  /* 0x0007a80e01007387 */ /* 0x0007e80000100a00 */
[----:B------:R-:W2:Y:S04]  /*382e0*/  LDL.LU R5, [R1+0xaf4] ;  /* 0x000af40001057983 */ /* 0x000ea80000300800 */
[----:B-1----:R-:W2:Y:S04]  /*382f0*/  LDL.LU R6, [R1+0xaf8] ;  /* 0x000af80001067983 */ /* 0x002ea80000300800 */
[----:B------:R-:W2:Y:S04]  /*38300*/  LDL.LU R7, [R1+0xafc] ;  /* 0x000afc0001077983 */ /* 0x000ea80000300800 */
        /* <DEDUP_REMOVED lines=23> */
[----:B------:R0:W-:Y:S04]  /*38480*/  STL.64 [R1+0x2898], R40 ;  /* 0x0028982801007387 */ /* 0x0001e80000100a00 */
[----:B------:R-:W3:Y:S01]  /*38490*/  LDL.LU R16, [R1+0x740] ;  /* 0x0007400001107983 */ /* 0x000ee20000300800 */
[----:B0-----:R-:W-:-:S02]  /*384a0*/  IMAD.MOV.U32 R41, RZ, RZ, R18 ;  /* 0x000000ffff297224 */ /* 0x001fc400078e0012 */
[----:B------:R-:W-:Y:S01]  /*384b0*/  IMAD.MOV.U32 R40, RZ, RZ, R19 ;  /* 0x000000ffff287224 */ /* 0x000fe200078e0013 */
[C---:B--2---:R-:W-:Y:S06]  /*384c0*/  HMMA.16816.F32.BF16 R4, R20.reuse, R44, R4 ;  /* 0x0000002c1404723c */ /* 0x044fec0000041804 */
[----:B----4-:R-:W-:-:S15]  /*384d0*/  HMMA.16816.F32.BF16 R52, R20, R48, R52 ;  /* 0x000000301434723c */ /* 0x010fde0000041834 */
[----:B------:R-:W-:-:S02]  /*384e0*/  NOP ;  /* 0x0000000000007918 */ /* 0x000fc40000000000 */
[----:B------:R0:W-:Y:S04]  /*384f0*/  STL.64 [R1+0x790], R4 ;  /* 0x0007900401007387 */ /* 0x0001e80000100a00 */
[----:B------:R1:W-:Y:S04]  /*38500*/  STL.64 [R1+0x798], R6 ;  /* 0x0007980601007387 */ /* 0x0003e80000100a00 */
[----:B------:R-:W2:Y:S04]  /*38510*/  LDL.LU R17, [R1+0x744] ;  /* 0x0007440001117983 */ /* 0x000ea80000300800 */
[----:B------:R-:W2:Y:S04]  /*38520*/  LDL.LU R18, [R1+0x748] ;  /* 0x0007480001127983 */ /* 0x000ea80000300800 */
[----:B------:R-:W2:Y:S04]  /*38530*/  LDL.LU R19, [R1+0x74c] ;  /* 0x00074c0001137983 */ /* 0x000ea80000300800 */
[----:B0-----:R-:W4:Y:S04]  /*38540*/  LDL.LU R4, [R1+0x720] ;  /* 0x0007200001047983 */ /* 0x001f280000300800 */
[----:B------:R-:W4:Y:S04]  /*38550*/  LDL.LU R5, [R1+0x724] ;  /* 0x0007240001057983 */ /* 0x000f280000300800 */
[----:B-1----:R-:W4:Y:S04]  /*38560*/  LDL.LU R6, [R1+0x728] ;  /* 0x0007280001067983 */ /* 0x002f280000300800 */
[----:B------:R-:W4:Y:S04]  /*38570*/  LDL.LU R7, [R1+0x72c] ;  /* 0x00072c0001077983 */ /* 0x000f280000300800 */
        /* <DEDUP_REMOVED lines=8> */
[----:B0-----:R-:W4:Y:S04]  /*38600*/  LDL.LU R54, [R1+0x28e0] ;  /* 0x0028e00001367983 */ /* 0x001f280000300800 */
[----:B------:R-:W3:Y:S02]  /*38610*/  LDL.LU.64 R52, [R1+0x28d8] ;  /* 0x0028d80001347983 */ /* 0x000ee40000300a00 */
[----:B---3--:R-:W-:Y:S02]  /*38620*/  HMMA.16816.F32.BF16 R20, R20, R52, R56 ;  /* 0x000000341414723c */ /* 0x008fe40000041838 */
[----:B------:R-:W3:Y:S04]  /*38630*/  LDL.LU.64 R58, [R1+0x28d0] ;  /* 0x0028d000013a7983 */ /* 0x000ee80000300a00 */
[----:B------:R-:W3:-:S15]  /*38640*/  LDL.LU.64 R56, [R1+0x28c8] ;  /* 0x0028c80001387983 */ /* 0x000ede0000300a00 */
[----:B------:R-:W-:-:S02]  /*38650*/  NOP ;  /* 0x0000000000007918 */ /* 0x000fc40000000000 */
[----:B------:R0:W-:Y:S02]  /*38660*/  STL.64 [R1+0x370], R20 ;  /* 0x0003701401007387 */ /* 0x0001e40000100a00 */
[----:B0-----:R-:W-:Y:S01]  /*38670*/  IMAD.MOV.U32 R20, RZ, RZ, R43 ;  /* 0x000000ffff147224 */ /* 0x001fe200078e002b */
[----:B------:R-:W-:Y:S01]  /*38680*/  MOV R21, R42 ;  /* 0x0000002a00157202 */ /* 0x000fe20000000f00 */
[----:B------:R-:W-:Y:S06]  /*38690*/  STL.64 [R1+0x378], R22 ;  /* 0x0003781601007387 */ /* 0x000fec0000100a00 */
[----:B---3--:R-:W-:-:S15]  /*386a0*/  HMMA.16816.F32.BF16 R12, R56, R20, R12 ;  /* 0x00000014380c723c */ /* 0x008fde000004180c */
[----:B------:R-:W-:-:S08]  /*386b0*/  NOP ;  /* 0x0000000000007918 */ /* 0x000fd00000000000 */
[----:B------:R-:W-:Y:S04]  /*386c0*/  STL.64 [R1+0x220], R12 ;  /* 0x0002200c01007387 */ /* 0x000fe80000100a00 */
[----:B------:R0:W-:Y:S04]  /*386d0*/  STL.64 [R1+0x228], R14 ;  /* 0x0002280e01007387 */ /* 0x0001e80000100a00 */
[----:B0-----:R-:W3:Y:S04]  /*386e0*/  LDL.LU R14, [R1+0x28c0] ;  /* 0x0028c000010e7983 */ /* 0x001ee80000300800 */
[----:B------:R-:W2:Y:S02]  /*386f0*/  LDL.LU.64 R12, [R1+0x28b8] ;  /* 0x0028b800010c7983 */ /* 0x000ea40000300a00 */
[----:B--2---:R-:W-:-:S15]  /*38700*/  HMMA.16816.F32.BF16 R8, R56, R12, R8 ;  /* 0x0000000c3808723c */ /* 0x004fde0000041808 */
[----:B------:R-:W-:-:S08]  /*38710*/  NOP ;  /* 0x0000000000007918 */ /* 0x000fd00000000000 */
[----:B------:R0:W-:Y:S04]  /*38720*/  STL.64 [R1+0x210], R8 ;  /* 0x0002100801007387 */ /* 0x0001e80000100a00 */
[----:B------:R-:W-:Y:S04]  /*38730*/  STL.64 [R1+0x218], R10 ;  /* 0x0002180a01007387 */ /* 0x000fe80000100a00 */
[----:B0-----:R-:W2:Y:S01]  /*38740*/  LDL.LU R9, [R1+0x28b0] ;  /* 0x0028b00001097983 */ /* 0x001ea20000300800 */
[C---:B------:R-:W-:Y:S06]  /*38750*/  HMMA.16816.F32.BF16 R40, R56.reuse, R40, R36 ;  /* 0x000000283828723c */ /* 0x040fec0000041824 */
[----:B------:R-:W-:Y:S01]  /*38760*/  HMMA.16816.F32.BF16 R28, R56, R24, R28 ;  /* 0x00000018381c723c */ /* 0x000fe2000004181c */
[----:B--2---:R-:W0:Y:S04]  /*38770*/  LDSM.16.MT88.4 R8, [R9+UR4+0x2080] ;  /* 0x002080040908783b */ /* 0x004e280008004200 */
[----:B0-----:R-:W-:Y:S04]  /*38780*/  STL.64 [R1+0x2788], R10 ;  /* 0x0027880a01007387 */ /* 0x001fe80000100a00 */
[----:B------:R3:W-:Y:S04]  /*38790*/  STL.64 [R1+0x2780], R8 ;  /* 0x0027800801007387 */ /* 0x0007e80000100a00 */
[----:B------:R-:W2:Y:S04]  /*387a0*/  LDL.LU.64 R36, [R1+0x28a8] ;  /* 0x0028a80001247983 */ /* 0x000ea80000300a00 */
[----:B------:R0:W-:Y:S04]  /*387b0*/  STL.64 [R1+0x5e0], R40 ;  /* 0x0005e02801007387 */ /* 0x0001e80000100a00 */
[----:B------:R1:W-:Y:S04]  /*387c0*/  STL.64 [R1+0x5e8], R42 ;  /* 0x0005e82a01007387 */ /* 0x0003e80000100a00 */
[----:B------:R4:W-:Y:S04]  /*387d0*/  STL.64 [R1+0x5d0], R28 ;  /* 0x0005d01c01007387 */ /* 0x0009e80000100a00 */
[----:B------:R4:W-:Y:S01]  /*387e0*/  STL.64 [R1+0x5d8], R30 ;  /* 0x0005d81e01007387 */ /* 0x0009e20000100a00 */
[----:B---3--:R-:W-:-:S02]  /*387f0*/  IMAD.MOV.U32 R8, RZ, RZ, R14 ;  /* 0x000000ffff087224 */ /* 0x008fc400078e000e */
[----:B------:R-:W-:Y:S01]  /*38800*/  IMAD.MOV.U32 R9, RZ, RZ, R3 ;  /* 0x000000ffff097224 */ /* 0x000fe200078e0003 */
[----:B0-----:R-:W3:Y:S04]  /*38810*/  LDL.LU R40, [R1+0x710] ;  /* 0x0007100001287983 */ /* 0x001ee80000300800 */
[----:B------:R-:W3:Y:S04]  /*38820*/  LDL.LU R41, [R1+0x714] ;  /* 0x0007140001297983 */ /* 0x000ee80000300800 */
[----:B-1----:R-:W3:Y:S04]  /*38830*/  LDL.LU R42, [R1+0x718] ;  /* 0x00071800012a7983 */ /* 0x002ee80000300800 */
[----:B------:R-:W3:Y:S04]  /*38840*/  LDL.LU R43, [R1+0x71c] ;  /* 0x00071c00012b7983 */ /* 0x000ee80000300800 */
[----:B----4-:R-:W4:Y:S04]  /*38850*/  LDL.LU R28, [R1+0x700] ;  /* 0x00070000011c7983 */ /* 0x010f280000300800 */
[----:B------:R-:W4:Y:S04]  /*38860*/  LDL.LU R29, [R1+0x704] ;  /* 0x00070400011d7983 */ /* 0x000f280000300800 */
[----:B------:R-:W4:Y:S04]  /*38870*/  LDL.LU R30, [R1+0x708] ;  /* 0x00070800011e7983 */ /* 0x000f280000300800 */
[----:B------:R-:W4:Y:S01]  /*38880*/  LDL.LU R31, [R1+0x70c] ;  /* 0x00070c00011f7983 */ /* 0x000f220000300800 */
[----:B------:R-:W-:Y:S03]  /*38890*/  HMMA.16816.F32.BF16 R8, R56, R8, R16 ;  /* 0x000000083808723c */ /* 0x000fe60000041810 */
[----:B------:R-:W2:Y:S01]  /*388a0*/  LDL.LU.64 R16, [R1+0x28a0] ;  /* 0x0028a00001107983 */ /* 0x000ea20000300a00 */
[----:B------:R-:W-:-:S02]  /*388b0*/  IMAD.MOV.U32 R32, RZ, RZ, R61 ;  /* 0x000000ffff207224 */ /* 0x000fc400078e003d */
[----:B------:R-:W-:Y:S02]  /*388c0*/  IMAD.MOV.U32 R33, RZ, RZ, R50 ;  /* 0x000000ffff217224 */ /* 0x000fe400078e0032 */
[----:B------:R-:W-:Y:S02]  /*388d0*/  IMAD.MOV.U32 R24, RZ, RZ, R2 ;  /* 0x000000ffff187224 */ /* 0x000fe400078e0002 */
[----:B------:R-:W-:-:S13]  /*388e0*/  IMAD.MOV.U32 R25, RZ, RZ, R0 ;  /* 0x000000ffff197224 */ /* 0x000fda00078e0000 */
[----:B------:R-:W-:Y:S04]  /*388f0*/  STL.64 [R1+0x5c0], R8 ;  /* 0x0005c00801007387 */ /* 0x000fe80000100a00 */
[----:B------:R0:W-:Y:S01]  /*38900*/  STL [R1+0x5c8], R10 ;  /* 0x0005c80a01007387 */ /* 0x0001e20000100800 */
[----:B------:R-:W-:Y:S02]  /*38910*/  IMAD.MOV.U32 R38, RZ, RZ, R11 ;  /* 0x000000ffff267224 */ /* 0x000fe400078e000b */
[----:B0-----:R-:W-:Y:S01]  /*38920*/  HMMA.16816.F32.BF16 R8, R56, R32, R44 ;  /* 0x000000203808723c */ /* 0x001fe2000004182c */
[----:B------:R-:W4:-:S15]  /*38930*/  LDL.LU R32, [R1+0x6f0] ;  /* 0x0006f00001207983 */ /* 0x000f1e0000300800 */
[----:B------:R-:W-:-:S07]  /*38940*/  NOP ;  /* 0x0000000000007918 */ /* 0x000fce0000000000 */
[----:B------:R-:W-:Y:S04]  /*38950*/  STL.64 [R1+0x5b0], R8 ;  /* 0x0005b00801007387 */ /* 0x000fe80000100a00 */
[----:B------:R-:W-:Y:S04]  /*38960*/  STL.64 [R1+0x5b8], R10 ;  /* 0x0005b80a01007387 */ /* 0x000fe80000100a00 */
[----:B------:R-:W4:Y:S04]  /*38970*/  LDL.LU R33, [R1+0x6f4] ;  /* 0x0006f40001217983 */ /* 0x000f280000300800 */
[----:B------:R-:W4:Y:S04]  /*38980*/  LDL.LU R34, [R1+0x6f8] ;  /* 0x0006f80001227983 */ /* 0x000f280000300800 */
[----:B------:R-:W4:Y:S01]  /*38990*/  LDL.LU R35, [R1+0x6fc] ;  /* 0x0006fc0001237983 */ /* 0x000f220000300800 */
[C---:B--2---:R-:W-:Y:S06]  /*389a0*/  HMMA.16816.F32.BF16 R4, R56.reuse, R16, R4 ;  /* 0x000000103804723c */ /* 0x044fec0000041804 */
[----:B---3--:R-:W-:Y:S01]  /*389b0*/  HMMA.16816.F32.BF16 R24, R56, R24, R40 ;  /* 0x000000183818723c */ /* 0x008fe20000041828 */
[----:B------:R-:W-:-:S02]  /*389c0*/  IMAD.MOV.U32 R61, RZ, RZ, R16 ;  /* 0x000000ffff3d7224 */ /* 0x000fc400078e0010 */
[----:B------:R-:W-:-:S14]  /*389d0*/  IMAD.MOV.U32 R3, RZ, RZ, R17 ;  /* 0x000000ffff037224 */ /* 0x000fdc00078e0011 */
[----:B------:R0:W-:Y:S04]  /*389e0*/  STL.64 [R1+0x5a0], R4 ;  /* 0x0005a00401007387 */ /* 0x0001e80000100a00 */
[----:B------:R1:W-:Y:S04]  /*389f0*/  STL.64 [R1+0x5a8], R6 ;  /* 0x0005a80601007387 */ /* 0x0003e80000100a00 */
[----:B------:R-:W2:Y:S04]  /*38a00*/  LDL.LU R44, [R1+0x6e0] ;  /* 0x0006e000012c7983 */ /* 0x000ea80000300800 */
[----:B------:R-:W2:Y:S04]  /*38a10*/  LDL.LU R45, [R1+0x6e4] ;  /* 0x0006e400012d7983 */ /* 0x000ea80000300800 */
[----:B------:R-:W2:Y:S04]  /*38a20*/  LDL.LU R46, [R1+0x6e8] ;  /* 0x0006e800012e7983 */ /* 0x000ea80000300800 */
[----:B------:R-:W2:Y:S04]  /*38a30*/  LDL.LU R47, [R1+0x6ec] ;  /* 0x0006ec00012f7983 */ /* 0x000ea80000300800 */
[----:B0-----:R-:W3:Y:S04]  /*38a40*/  LDL.LU R4, [R1+0x6d0] ;  /* 0x0006d00001047983 */ /* 0x001ee80000300800 */
[----:B------:R-:W3:Y:S04]  /*38a50*/  LDL.LU R5, [R1+0x6d4] ;  /* 0x0006d40001057983 */ /* 0x000ee80000300800 */
[----:B-1----:R-:W3:Y:S04]  /*38a60*/  LDL.LU R6, [R1+0x6d8] ;  /* 0x0006d80001067983 */ /* 0x002ee80000300800 */
        /* <DEDUP_REMOVED lines=9> */
[----:B------:R-:W2:Y:S04]  /*38b00*/  LDL.LU.64 R40, [R1+0x2898] ;  /* 0x0028980001287983 */ /* 0x000ea80000300a00 */
[----:B------:R0:W-:Y:S01]  /*38b10*/  STL [R1+0x59c], R27 ;  /* 0x00059c1b01007387 */ /* 0x0001e20000100800 */
[----:B------:R-:W-:-:S02]  /*38b20*/  IMAD.MOV.U32 R43, RZ, RZ, R26 ;  /* 0x000000ffff2b7224 */ /* 0x000fc400078e001a */
[----:B------:R-:W-:Y:S02]  /*38b30*/  IMAD.MOV.U32 R39, RZ, RZ, R24 ;  /* 0x000000ffff277224 */ /* 0x000fe400078e0018 */
[----:B------:R-:W-:Y:S01]  /*38b40*/  IMAD.MOV.U32 R42, RZ, RZ, R25 ;  /* 0x000000ffff2a7224 */ /* 0x000fe200078e0019 */
[----:B0-----:R-:W3:Y:S04]  /*38b50*/  LDL.LU.64 R26, [R1+0x2890] ;  /* 0x00289000011a7983 */ /* 0x001ee80000300a00 */
[----:B------:R-:W4:Y:S02]  /*38b60*/  LDL.LU.64 R24, [R1+0x2888] ;  /* 0x0028880001187983 */ /* 0x000f240000300a00 */
[----:B----4-:R-:W-:-:S15]  /*38b70*/  HMMA.16816.F32.BF16 R28, R56, R24, R28 ;  /* 0x00000018381c723c */ /* 0x010fde000004181c */
[----:B------:R-:W-:-:S08]  /*38b80*/  NOP ;  /* 0x0000000000007918 */ /* 0x000fd00000000000 */
[----:B------:R-:W-:Y:S04]  /*38b90*/  STL.64 [R1+0x580], R28 ;  /* 0x0005801c01007387 */ /* 0x000fe80000100a00 */
[----:B------:R0:W-:Y:S04]  /*38ba0*/  STL.64 [R1+0x588], R30 ;  /* 0x0005881e01007387 */ /* 0x0001e80000100a00 */
[----:B0-----:R-:W4:Y:S04]  /*38bb0*/  LDL.LU.64 R30, [R1+0x2880] ;  /* 0x00288000011e7983 */ /* 0x001f280000300a00 */
[----:B------:R-:W2:Y:S04]  /*38bc0*/  LDL.LU.64 R28, [R1+0x2878] ;  /* 0x00287800011c7983 */ /* 0x000ea80000300a00 */
[----:B---3--:R-:W-:Y:S04]  /*38bd0*/  STL.64 [R1+0x27d8], R26 ;  /* 0x0027d81a01007387 */ /* 0x008fe80000100a00 */
[----:B------:R0:W-:Y:S04]  /*38be0*/  STL.64 [R1+0x27d0], R24 ;  /* 0x0027d01801007387 */ /* 0x0001e80000100a00 */
[----:B0-----:R-:W3:Y:S04]  /*38bf0*/  LDL.LU R24, [R1+0x6a0] ;  /* 0x0006a00001187983 */ /* 0x001ee80000300800 */
[----:B------:R-:W3:Y:S04]  /*38c00*/  LDL.LU R25, [R1+0x6a4] ;  /* 0x0006a40001197983 */ /* 0x000ee80000300800 */
[----:B------:R-:W3:Y:S04]  /*38c10*/  LDL.LU R26, [R1+0x6a8] ;  /* 0x0006a800011a7983 */ /* 0x000ee80000300800 */
[----:B------:R-:W3:Y:S01]  /*38c20*/  LDL.LU R27, [R1+0x6ac] ;  /* 0x0006ac00011b7983 */ /* 0x000ee20000300800 */
[----:B--2---:R-:W-:-:S15]  /*38c30*/  HMMA.16816.F32.BF16 R32, R56, R28, R32 ;  /* 0x0000001c3820723c */ /* 0x004fde0000041820 */
[----:B------:R-:W-:-:S08]  /*38c40*/  NOP ;  /* 0x0000000000007918 */ /* 0x000fd00000000000 */
[----:B------:R-:W-:Y:S04]  /*38c50*/  STL.64 [R1+0x570], R32 ;  /* 0x0005702001007387 */ /* 0x000fe80000100a00 */
[----:B------:R0:W-:Y:S04]  /*38c60*/  STL.64 [R1+0x578], R34 ;  /* 0x0005782201007387 */ /* 0x0001e80000100a00 */
[----:B0-----:R-:W2:Y:S04]  /*38c70*/  LDL.LU.64 R34, [R1+0x2870] ;  /* 0x0028700001227983 */ /* 0x001ea80000300a00 */
[----:B------:R-:W3:Y:S04]  /*38c80*/  LDL.LU.64 R32, [R1+0x2868] ;  /* 0x0028680001207983 */ /* 0x000ee80000300a00 */
[----:B----4-:R-:W-:Y:S04]  /*38c90*/  STL.64 [R1+0x27e8], R30 ;  /* 0x0027e81e01007387 */ /* 0x010fe80000100a00 */
[----:B------:R0:W-:Y:S04]  /*38ca0*/  STL.64 [R1+0x27e0], R28 ;  /* 0x0027e01c01007387 */ /* 0x0001e80000100a00 */
[----:B0-----:R-:W4:Y:S04]  /*38cb0*/  LDL.LU R28, [R1+0x6b0] ;  /* 0x0006b000011c7983 */ /* 0x001f280000300800 */
[----:B------:R-:W4:Y:S04]  /*38cc0*/  LDL.LU R29, [R1+0x6b4] ;  /* 0x0006b400011d7983 */ /* 0x000f280000300800 */
[----:B------:R-:W4:Y:S04]  /*38cd0*/  LDL.LU R30, [R1+0x6b8] ;  /* 0x0006b800011e7983 */ /* 0x000f280000300800 */
[----:B------:R-:W4:Y:S01]  /*38ce0*/  LDL.LU R31, [R1+0x6bc] ;  /* 0x0006bc00011f7983 */ /* 0x000f220000300800 */
[C---:B------:R-:W-:Y:S06]  /*38cf0*/  HMMA.16816.F32.BF16 R4, R56.reuse, R36, R4 ;  /* 0x000000243804723c */ /* 0x040fec0000041804 */
[----:B---3--:R-:W-:-:S15]  /*38d00*/  HMMA.16816.F32.BF16 R44, R56, R32, R44 ;  /* 0x00000020382c723c */ /* 0x008fde000004182c */
[----:B------:R-:W-:-:S08]  /*38d10*/  NOP ;  /* 0x0000000000007918 */ /* 0x000fd00000000000 */
[----:B------:R-:W-:Y:S04]  /*38d20*/  STL.64 [R1+0x560], R44 ;  /* 0x0005602c01007387 */ /* 0x000fe80000100a00 */
[----:B------:R0:W-:Y:S04]  /*38d30*/  STL.64 [R1+0x568], R46 ;  /* 0x0005682e01007387 */ /* 0x0001e80000100a00 */
[----:B0-----:R-:W3:Y:S04]  /*38d40*/  LDL.LU.64 R46, [R1+0x2860] ;  /* 0x00286000012e7983 */ /* 0x001ee80000300a00 */
[----:B------:R-:W4:Y:S04]  /*38d50*/  LDL.LU.64 R44, [R1+0x2858] ;  /* 0x00285800012c7983 */ /* 0x000f280000300a00 */
[----:B--2---:R-:W-:Y:S04]  /*38d60*/  STL.64 [R1+0x27f8], R34 ;  /* 0x0027f82201007387 */ /* 0x004fe80000100a00 */
[----:B------:R0:W-:Y:S04]  /*38d70*/  STL.64 [R1+0x27f0], R32 ;  /* 0x0027f02001007387 */ /* 0x0001e80000100a00 */
[----:B0-----:R-:W2:Y:S04]  /*38d80*/  LDL.LU R32, [R1+0x6c0] ;  /* 0x0006c00001207983 */ /* 0x001ea80000300800 */
[----:B------:R-:W2:Y:S04]  /*38d90*/  LDL.LU R33, [R1+0x6c4] ;  /* 0x0006c40001217983 */ /* 0x000ea80000300800 */
[----:B------:R-:W2:Y:S04]  /*38da0*/  LDL.LU R34, [R1+0x6c8] ;  /* 0x0006c80001227983 */ /* 0x000ea80000300800 */
[----:B------:R-:W2:Y:S04]  /*38db0*/  LDL.LU R35, [R1+0x6cc] ;  /* 0x0006cc0001237983 */ /* 0x000ea80000300800 */
[----:B------:R-:W-:Y:S04]  /*38dc0*/  STL.64 [R1+0x550], R4 ;  /* 0x0005500401007387 */ /* 0x000fe80000100a00 */
[----:B------:R0:W-:Y:S04]  /*38dd0*/  STL.64 [R1+0x558], R6 ;  /* 0x0005580601007387 */ /* 0x0001e80000100a00 */
[----:B0-----:R-:W3:Y:S04]  /*38de0*/  LDL.LU.64 R6, [R1+0x2850] ;  /* 0x0028500001067983 */ /* 0x001ee80000300a00 */
[----:B------:R-:W3:Y:S01]  /*38df0*/  LDL.LU.64 R4, [R1+0x2848] ;  /* 0x0028480001047983 */ /* 0x000ee20000300a00 */
[----:B------:R-:W0:Y:S01]  /*38e00*/  S2R R55, SR_TID.X ;  /* 0x0000000000377919 */ /* 0x000e220000002100 */
[C---:B------:R-:W-:Y:S06]  /*38e10*/  HMMA.16816.F32.BF16 R24, R56.reuse, R48, R24 ;  /* 0x000000303818723c */ /* 0x040fec0000041818 */
[----:B------:R-:W-:Y:S01]  /*38e20*/  HMMA.16816.F32.BF16 R8, R56, R52, R8 ;  /* 0x000000343808723c */ /* 0x000fe20000041808 */
[----:B------:R-:W-:Y:S04]  /*38e30*/  STL.64 [R1+0x2808], R38 ;  /* 0x0028082601007387 */ /* 0x000fe80000100a00 */
[----:B------:R-:W-:Y:S04]  /*38e40*/  STL.64 [R1+0x2800], R36 ;  /* 0x0028002401007387 */ /* 0x000fe80000100a00 */
[----:B------:R-:W-:Y:S04]  /*38e50*/  STL.64 [R1+0x2818], R42 ;  /* 0x0028182a01007387 */ /* 0x000fe80000100a00 */
[----:B------:R-:W-:Y:S01]  /*38e60*/  STL.64 [R1+0x2810], R40 ;  /* 0x0028102801007387 */ /* 0x000fe20000100a00 */
[C---:B0-----:R-:W-:Y:S01]  /*38e70*/  LOP3.LUT R15, R55.reuse, 0x7, RZ, 0xc0, !PT ;  /* 0x00000007370f7812 */ /* 0x041fe200078ec0ff */
[----:B------:R-:W-:-:S02]  /*38e80*/  IMAD.SHL.U32 R50, R55, 0x80, RZ ;  /* 0x0000008037327824 */ /* 0x000fc400078e00ff */
[----:B------:R-:W-:Y:S02]  /*38e90*/  IMAD.SHL.U32 R55, R55, 0x2, RZ ;  /* 0x0000000237377824 */ /* 0x000fe400078e00ff */
[----:B------:R-:W-:-:S05]  /*38ea0*/  IMAD R15, R15, 0x110, RZ ;  /* 0x000001100f0f7824 */ /* 0x000fca00078e02ff */
[----:B------:R-:W-:-:S04]  /*38eb0*/  LOP3.LUT R55, R15, 0x10, R55, 0x78, !PT ;  /* 0x000000100f377812 */ /* 0x000fc800078e7837 */
[----:B------:R-:W-:-:S04]  /*38ec0*/  LOP3.LUT R55, R55, 0x800, R50, 0xf8, !PT ;  /* 0x0000080037377812 */ /* 0x000fc800078ef832 */
[----:B------:R-:W-:Y:S01]  /*38ed0*/  LOP3.LUT R55, R55, 0x40, RZ, 0x3c, !PT ;  /* 0x0000004037377812 */ /* 0x000fe200078e3cff */
[C---:B----4-:R-:W-:Y:S06]  /*38ee0*/  HMMA.16816.F32.BF16 R28, R56.reuse, R44, R28 ;  /* 0x0000002c381c723c */ /* 0x050fec000004181c */
[----:B--2---:R-:W-:-:S15]  /*38ef0*/  HMMA.16816.F32.BF16 R32, R56, R40, R32 ;  /* 0x000000283820723c */ /* 0x004fde0000041820 */
[----:B------:R-:W-:-:S08]  /*38f00*/  NOP ;  /* 0x0000000000007918 */ /* 0x000fd00000000000 */
[----:B------:R-:W-:Y:S04]  /*38f10*/  STL.64 [R1+0x540], R32 ;  /* 0x0005402001007387 */ /* 0x000fe80000100a00 */
[----:B------:R-:W-:Y:S04]  /*38f20*/  STL.64 [R1+0x548], R34 ;  /* 0x0005482201007387 */ /* 0x000fe80000100a00 */
[----:B---3--:R-:W-:Y:S04]  /*38f30*/  STL.64 [R1+0x27b8], R46 ;  /* 0x0027b82e01007387 */ /* 0x008fe80000100a00 */
[----:B------:R-:W-:Y:S04]  /*38f40*/  STL.64 [R1+0x27b0], R44 ;  /* 0x0027b02c01007387 */ /* 0x000fe80000100a00 */
[----:B------:R-:W-:Y:S04]  /*38f50*/  STL.64 [R1+0x530], R28 ;  /* 0x0005301c01007387 */ /* 0x000fe80000100a00 */
[----:B------:R-:W-:Y:S04]  /*38f60*/  STL.64 [R1+0x538], R30 ;  /* 0x0005381e01007387 */ /* 0x000fe80000100a00 */
[----:B------:R-:W-:Y:S04]  /*38f70*/  STL [R1+0x27a8], R51 ;  /* 0x0027a83301007387 */ /* 0x000fe80000100800 */
[----:B------:R-:W-:Y:S04]  /*38f80*/  STL.64 [R1+0x27a0], R48 ;  /* 0x0027a03001007387 */ /* 0x000fe80000100a00 */
[----:B------:R-:W-:Y:S04]  /*38f90*/  STL.64 [R1+0x520], R24 ;  /* 0x0005201801007387 */ /* 0x000fe80000100a00 */
[----:B------:R-:W-:Y:S04]  /*38fa0*/  STL.64 [R1+0x528], R26 ;  /* 0x0005281a01007387 */ /* 0x000fe80000100a00 */
[----:B------:R-:W-:Y:S04]  /*38fb0*/  STL.64 [R1+0x200], R8 ;  /* 0x0002000801007387 */ /* 0x000fe80000100a00 */
[----:B------:R0:W-:Y:S02]  /*38fc0*/  STL.64 [R1+0x208], R10 ;  /* 0x0002080a01007387 */ /* 0x0001e40000100a00 */
[C---:B0-----:R-:W-:Y:S02]  /*38fd0*/  HMMA.16816.F32.BF16 R8, R4.reuse, R20, R16 ;  /* 0x000000140408723c */ /* 0x041fe40000041810 */
[----:B------:R-:W-:Y:S04]  /*38fe0*/  STL.64 [R1+0x2840], R54 ;  /* 0x0028403601007387 */ /* 0x000fe80000100a00 */
[----:B------:R0:W-:Y:S04]  /*38ff0*/  STL.64 [R1+0x2838], R52 ;  /* 0x0028383401007387 */ /* 0x0001e80000100a00 */
[----:B------:R-:W2:Y:S04]  /*39000*/  LDL.LU.64 R56, [R1+0x80] ;  /* 0x0000800001387983 */ /* 0x000ea80000300a00 */
[----:B------:R-:W-:Y:S04]  /*39010*/  STL.64 [R1+0x2820], R20 ;  /* 0x0028201401007387 */ /* 0x000fe80000100a00 */
[----:B------:R-:W3:Y:S05]  /*39020*/  LDL.LU R44, [R1+0xa60] ;  /* 0x000a6000012c7983 */ /* 0x000eea0000300800 */
[----:B------:R1:W-:Y:S04]  /*39030*/  STL.64 [R1+0x360], R8 ;  /* 0x0003600801007387 */ /* 0x0003e80000100a00 */
[----:B------:R4:W-:Y:S04]  /*39040*/  STL.64 [R1+0x368], R10 ;  /* 0x0003680a01007387 */ /* 0x0009e80000100a00 */
[----:B------:R-:W3:Y:S04]  /*39050*/  LDL.LU R45, [R1+0xa64] ;  /* 0x000a6400012d7983 */ /* 0x000ee80000300800 */
[----:B------:R-:W4:Y:S04]  /*39060*/  LDL.LU R46, [R1+0xa68] ;  /* 0x000a6800012e7983 */ /* 0x000f280000300800 */
[----:B------:R-:W4:Y:S04]  /*39070*/  LDL.LU R47, [R1+0xa6c] ;  /* 0x000a6c00012f7983 */ /* 0x000f280000300800 */
[----:B0-----:R-:W2:Y:S04]  /*39080*/  LDL.LU R52, [R1+0x430] ;  /* 0x0004300001347983 */ /* 0x001ea80000300800 */
[----:B------:R-:W2:Y:S04]  /*39090*/  LDL.LU R53, [R1+0x434] ;  /* 0x0004340001357983 */ /* 0x000ea80000300800 */
[----:B------:R-:W2:Y:S04]  /*390a0*/  LDL.LU R54, [R1+0x438] ;  /* 0x0004380001367983 */ /* 0x000ea80000300800 */
[----:B------:R-:W2:Y:S04]  /*390b0*/  LDL.LU R55, [R1+0x43c] ;  /* 0x00043c0001377983 */ /* 0x000ea80000300800 */
[----:B----4-:R-:W-:Y:S04]  /*390c0*/  STL.64 [R1+0x2830], R46 ;  /* 0x0028302e01007387 */ /* 0x010fe80000100a00 */
[----:B---3--:R0:W-:Y:S04]  /*390d0*/  STL.64 [R1+0x2828], R44 ;  /* 0x0028282c01007387 */ /* 0x0081e80000100a00 */
[----:B------:R-:W3:Y:S04]  /*390e0*/  LDL.LU R48, [R1+0xa70] ;  /* 0x000a700001307983 */ /* 0x000ee80000300800 */
[----:B------:R-:W3:Y:S04]  /*390f0*/  LDL.LU R49, [R1+0xa74] ;  /* 0x000a740001317983 */ /* 0x000ee80000300800 */
[----:B------:R-:W3:Y:S04]  /*39100*/  LDL.LU R50, [R1+0xa78] ;  /* 0x000a780001327983 */ /* 0x000ee80000300800 */
[----:B------:R-:W3:Y:S04]  /*39110*/  LDL.LU R51, [R1+0xa7c] ;  /* 0x000a7c0001337983 */ /* 0x000ee80000300800 */
[----:B-1----:R-:W4:Y:S04]  /*39120*/  LDL.LU R8, [R1+0xab0] ;  /* 0x000ab00001087983 */ /* 0x002f280000300800 */
[----:B------:R-:W4:Y:S04]  /*39130*/  LDL.LU R9, [R1+0xab4] ;  /* 0x000ab40001097983 */ /* 0x000f280000300800 */
[----:B------:R-:W4:Y:S04]  /*39140*/  LDL.LU R10, [R1+0xab8] ;  /* 0x000ab800010a7983 */ /* 0x000f280000300800 */
[----:B------:R-:W4:Y:S01]  /*39150*/  LDL.LU R11, [R1+0xabc] ;  /* 0x000abc00010b7983 */ /* 0x000f220000300800 */
[----:B--2---:R-:W-:Y:S03]  /*39160*/  HMMA.16816.F32.BF16 R52, R4, R12, R52 ;  /* 0x0000000c0434723c */ /* 0x004fe60000041834 */
        /* <DEDUP_REMOVED lines=8> */
[----:B------:R-:W3:Y:S04]  /*391f0*/  LDL.64 R40, [R1+0x70] ;  /* 0x0000700001287983 */ /* 0x000ee80000100a00 */
[----:B------:R-:W4:Y:S04]  /*39200*/  LDL.64 R36, [R1+0x60] ;  /* 0x0000600001247983 */ /* 0x000f280000100a00 */
        /* <DEDUP_REMOVED lines=13> */
[----:B------:R-:W-:Y:S04]  /*392e0*/  STL.64 [R1+0x350], R52 ;  /* 0x0003503401007387 */ /* 0x000fe80000100a00 */
[----:B------:R0:W-:Y:S04]  /*392f0*/  STL.64 [R1+0x358], R54 ;  /* 0x0003583601007387 */ /* 0x0001e80000100a00 */
[----:B0-----:R-:W3:Y:S04]  /*39300*/  LDL.LU.64 R54, [R1+0x2840] ;  /* 0x0028400001367983 */ /* 0x001ee80000300a00 */
[----:B------:R-:W4:Y:S01]  /*39310*/  LDL.LU.64 R52, [R1+0x2838] ;  /* 0x0028380001347983 */ /* 0x000f220000300a00 */
[----:B------:R-:W-:-:S02]  /*39320*/  IMAD.MOV.U32 R0, RZ, RZ, R12 ;  /* 0x000000ffff007224 */ /* 0x000fc400078e000c */
[----:B------:R-:W-:Y:S01]  /*39330*/  IMAD.MOV.U32 R2, RZ, RZ, R13 ;  /* 0x000000ffff027224 */ /* 0x000fe200078e000d */
[C---:B--2---:R-:W-:Y:S01]  /*39340*/  HMMA.16816.F32.BF16 R44, R4.reuse, R56, R44 ;  /* 0x00000038042c723c */ /* 0x044fe2000004182c */
[----:B---3--:R-:W0:Y:S05]  /*39350*/  LDSM.16.MT88.4 R12, [R55+UR4+0x2000] ;  /* 0x00200004370c783b */ /* 0x008e2a0008004200 */
[C---:B------:R-:W-:Y:S01]  /*39360*/  HMMA.16816.F32.BF16 R20, R4.reuse, R40, R20 ;  /* 0x000000280414723c */ /* 0x040fe20000041814 */
[----:B------:R-:W-:Y:S04]  /*39370*/  STL.64 [R1+0x2798], R54 ;  /* 0x0027983601007387 */ /* 0x000fe80000100a00 */
[----:B----4-:R1:W-:Y:S01]  /*39380*/  STL.64 [R1+0x2790], R52 ;  /* 0x0027903401007387 */ /* 0x0103e20000100a00 */
[C---:B------:R-:W-:Y:S06]  /*39390*/  HMMA.16816.F32.BF16 R8, R4.reuse, R36, R8 ;  /* 0x000000240408723c */ /* 0x040fec0000041808 */
[----:B------:R-:W-:Y:S01]  /*393a0*/  HMMA.16816.F32.BF16 R32, R4, R28, R32 ;  /* 0x0000001c0420723c */ /* 0x000fe20000041820 */
[----:B-1----:R-:W2:Y:S04]  /*393b0*/  LDL.64 R52, [R1+0x30] ;  /* 0x0000300001347983 */ /* 0x002ea80000100a00 */
[----:B0-----:R-:W-:Y:S04]  /*393c0*/  STL.64 [R1+0x26e0], R14 ;  /* 0x0026e00e01007387 */ /* 0x001fe80000100a00 */
[----:B------:R0:W-:Y:S04]  /*393d0*/  STL.64 [R1+0x26d8], R12 ;  /* 0x0026d80c01007387 */ /* 0x0001e80000100a00 */
[----:B------:R-:W-:Y:S04]  /*393e0*/  STL.64 [R1+0x770], R44 ;  /* 0x0007702c01007387 */ /* 0x000fe80000100a00 */
[----:B------:R1:W-:Y:S01]  /*393f0*/  STL.64 [R1+0x778], R46 ;  /* 0x0007782e01007387 */ /* 0x0003e20000100a00 */
[----:B0-----:R-:W-:-:S02]  /*39400*/  IMAD.MOV.U32 R12, RZ, RZ, R61 ;  /* 0x000000ffff0c7224 */ /* 0x001fc400078e003d */
[----:B------:R-:W-:Y:S01]  /*39410*/  IMAD.MOV.U32 R13, RZ, RZ, R3 ;  /* 0x000000ffff0d7224 */ /* 0x000fe200078e0003 */
[----:B-1----:R-:W3:Y:S04]  /*39420*/  LDL.LU.64 R46, [R1+0x2830] ;  /* 0x00283000012e7983 */ /* 0x002ee80000300a00 */
[----:B------:R-:W3:Y:S04]  /*39430*/  LDL.LU.64 R44, [R1+0x2828] ;  /* 0x00282800012c7983 */ /* 0x000ee80000300a00 */
[----:B------:R0:W-:Y:S01]  /*39440*/  STL.64 [R1+0x2778], R56 ;  /* 0x0027783801007387 */ /* 0x0001e20000100a00 */
[----:B------:R-:W-:Y:S03]  /*39450*/  HMMA.16816.F32.BF16 R24, R4, R12, R24 ;  /* 0x0000000c0418723c */ /* 0x000fe60000041818 */
[----:B0-----:R-:W2:Y:S04]  /*39460*/  LDL.LU R56, [R1+0xa80] ;  /* 0x000a800001387983 */ /* 0x001ea80000300800 */
[----:B------:R-:W2:Y:S04]  /*39470*/  LDL.LU R57, [R1+0xa84] ;  /* 0x000a840001397983 */ /* 0x000ea80000300800 */
[----:B------:R-:W2:Y:S04]  /*39480*/  LDL.LU R58, [R1+0xa88] ;  /* 0x000a8800013a7983 */ /* 0x000ea80000300800 */
[----:B------:R-:W2:Y:S04]  /*39490*/  LDL.LU R59, [R1+0xa8c] ;  /* 0x000a8c00013b7983 */ /* 0x000ea80000300800 */
[----:B------:R0:W-:Y:S04]  /*394a0*/  STL.64 [R1+0x760], R20 ;  /* 0x0007601401007387 */ /* 0x0001e80000100a00 */
[----:B------:R-:W-:Y:S01]  /*394b0*/  STL.64 [R1+0x768], R22 ;  /* 0x0007681601007387 */ /* 0x000fe20000100a00 */
[----:B------:R-:W-:-:S02]  /*394c0*/  IMAD.MOV.U32 R3, RZ, RZ, R40 ;  /* 0x000000ffff037224 */ /* 0x000fc400078e0028 */
[----:B------:R-:W-:Y:S01]  /*394d0*/  IMAD.MOV.U32 R61, RZ, RZ, R41 ;  /* 0x000000ffff3d7224 */ /* 0x000fe200078e0029 */
[----:B0-----:R-:W4:Y:S04]  /*394e0*/  LDL.LU.64 R20, [R1+0x2820] ;  /* 0x0028200001147983 */ /* 0x001f280000300a00 */
        /* <DEDUP_REMOVED lines=12> */
[----:B0-----:R-:W4:Y:S04]  /*395b0*/  LDL.LU.64 R34, [R1+0x27f8] ;  /* 0x0027f80001227983 */ /* 0x001f280000300a00 */
[----:B------:R-:W4:Y:S04]  /*395c0*/  LDL.LU.64 R32, [R1+0x27f0] ;  /* 0x0027f00001207983 */ /* 0x000f280000300a00 */
[----:B------:R-:W4:Y:S04]  /*395d0*/  LDL.LU.64 R30, [R1+0x27e8] ;  /* 0x0027e800011e7983 */ /* 0x000f280000300a00 */
[----:B------:R-:W3:Y:S04]  /*395e0*/  LDL.LU.64 R28, [R1+0x27e0] ;  /* 0x0027e000011c7983 */ /* 0x000ee80000300a00 */
[----:B------:R-:W-:Y:S04]  /*395f0*/  STL.64 [R1+0x730], R24 ;  /* 0x0007301801007387 */ /* 0x000fe80000100a00 */
[----:B------:R0:W-:Y:S04]  /*39600*/  STL.64 [R1+0x738], R26 ;  /* 0x0007381a01007387 */ /* 0x0001e80000100a00 */
[----:B0-----:R-:W4:Y:S04]  /*39610*/  LDL.LU.64 R26, [R1+0x27d8] ;  /* 0x0027d800011a7983 */ /* 0x001f280000300a00 */
[----:B------:R-:W3:Y:S04]  /*39620*/  LDL.LU.64 R24, [R1+0x27d0] ;  /* 0x0027d00001187983 */ /* 0x000ee80000300a00 */
[----:B------:R2:W-:Y:S02]  /*39630*/  STL.64 [R1+0x2730], R12 ;  /* 0x0027300c01007387 */ /* 0x0005e40000100a00 */
[----:B--2---:R-:W-:-:S15]  /*39640*/  HMMA.16816.F32.BF16 R12, R4, R52, R56 ;  /* 0x00000034040c723c */ /* 0x004fde0000041838 */
[----:B------:R-:W-:-:S08]  /*39650*/  NOP ;  /* 0x0000000000007918 */ /* 0x000fd00000000000 */
[----:B------:R-:W-:Y:S04]  /*39660*/  STL.64 [R1+0x720], R12 ;  /* 0x0007200c01007387 */ /* 0x000fe80000100a00 */
[----:B------:R3:W-:Y:S02]  /*39670*/  STL.64 [R1+0x728], R14 ;  /* 0x0007280e01007387 */ /* 0x0007e40000100a00 */
[----:B---3--:R-:W-:Y:S02]  /*39680*/  HMMA.16816.F32.BF16 R12, R4, R24, R48 ;  /* 0x00000018040c723c */ /* 0x008fe40000041830 */
[----:B----4-:R-:W-:Y:S04]  /*39690*/  STL.64 [R1+0x2718], R26 ;  /* 0x0027181a01007387 */ /* 0x010fe80000100a00 */
[----:B------:R-:W-:-:S15]  /*396a0*/  STL.64 [R1+0x2710], R24 ;  /* 0x0027101801007387 */ /* 0x000fde0000100a00 */
[----:B------:R-:W-:-:S02]  /*396b0*/  NOP ;  /* 0x0000000000007918 */ /* 0x000fc40000000000 */
[----:B------:R-:W-:Y:S04]  /*396c0*/  STL.64 [R1+0x710], R12 ;  /* 0x0007100c01007387 */ /* 0x000fe80000100a00 */
[----:B------:R0:W-:Y:S02]  /*396d0*/  STL.64 [R1+0x718], R14 ;  /* 0x0007180e01007387 */ /* 0x0001e40000100a00 */
[----:B0-----:R-:W-:Y:S02]  /*396e0*/  HMMA.16816.F32.BF16 R12, R4, R28, R44 ;  /* 0x0000001c040c723c */ /* 0x001fe4000004182c */
[----:B------:R-:W-:Y:S04]  /*396f0*/  STL.64 [R1+0x2728], R30 ;  /* 0x0027281e01007387 */ /* 0x000fe80000100a00 */
[----:B------:R-:W-:-:S15]  /*39700*/  STL.64 [R1+0x2720], R28 ;  /* 0x0027201c01007387 */ /* 0x000fde0000100a00 */
[----:B------:R-:W-:-:S02]  /*39710*/  NOP ;  /* 0x0000000000007918 */ /* 0x000fc40000000000 */
[----:B------:R-:W-:Y:S04]  /*39720*/  STL.64 [R1+0x700], R12 ;  /* 0x0007000c01007387 */ /* 0x000fe80000100a00 */
[----:B------:R0:W-:Y:S02]  /*39730*/  STL.64 [R1+0x708], R14 ;  /* 0x0007080e01007387 */ /* 0x0001e40000100a00 */
[----:B0-----:R-:W-:Y:S02]  /*39740*/  HMMA.16816.F32.BF16 R12, R4, R32, R16 ;  /* 0x00000020040c723c */ /* 0x001fe40000041810 */
[----:B------:R-:W2:-:S15]  /*39750*/  LDL.LU R16, [R1+0x4e0] ;  /* 0x0004e00001107983 */ /* 0x000e9e0000300800 */
[----:B------:R-:W-:-:S06]  /*39760*/  NOP ;  /* 0x0000000000007918 */ /* 0x000fcc0000000000 */
[----:B------:R0:W-:Y:S04]  /*39770*/  STL.64 [R1+0x6f0], R12 ;  /* 0x0006f00c01007387 */ /* 0x0001e80000100a00 */
        /* <DEDUP_REMOVED lines=9> */
[----:B------:R-:W3:Y:S01]  /*39810*/  LDL.LU R31, [R1+0x60c] ;  /* 0x00060c00011f7983 */ /* 0x000ee20000300800 */
[----:B0-----:R-:W-:-:S02]  /*39820*/  IMAD.MOV.U32 R12, RZ, RZ, R11 ;  /* 0x000000ffff0c7224 */ /* 0x001fc400078e000b */
[----:B------:R-:W-:Y:S01]  /*39830*/  IMAD.MOV.U32 R13, RZ, RZ, R10 ;  /* 0x000000ffff0d7224 */ /* 0x000fe200078e000a */
[----:B---3--:R-:W-:Y:S04]  /*39840*/  STL.64 [R1+0x2750], R30 ;  /* 0x0027501e01007387 */ /* 0x008fe80000100a00 */
[----:B--2---:R0:W-:Y:S04]  /*39850*/  STL.64 [R1+0x2748], R28 ;  /* 0x0027481c01007387 */ /* 0x0041e80000100a00 */
[----:B------:R-:W-:Y:S04]  /*39860*/  STL.64 [R1+0x2758], R12 ;  /* 0x0027580c01007387 */ /* 0x000fe80000100a00 */
[----:B-1----:R-:W2:Y:S04]  /*39870*/  LDL.LU R16, [R1+0x610] ;  /* 0x0006100001107983 */ /* 0x002ea80000300800 */
[----:B------:R-:W2:Y:S04]  /*39880*/  LDL.LU R17, [R1+0x614] ;  /* 0x0006140001117983 */ /* 0x000ea80000300800 */
[----:B------:R-:W3:Y:S04]  /*39890*/  LDL.LU R18, [R1+0x618] ;  /* 0x0006180001127983 */ /* 0x000ee80000300800 */
[----:B------:R-:W3:Y:S01]  /*398a0*/  LDL.LU R19, [R1+0x61c] ;  /* 0x00061c0001137983 */ /* 0x000ee20000300800 */
[----:B0-----:R-:W-:-:S02]  /*398b0*/  IMAD.MOV.U32 R29, RZ, RZ, R8 ;  /* 0x000000ffff1d7224 */ /* 0x001fc400078e0008 */
[----:B------:R-:W-:Y:S02]  /*398c0*/  IMAD.MOV.U32 R28, RZ, RZ, R9 ;  /* 0x000000ffff1c7224 */ /* 0x000fe400078e0009 */
[----:B------:R-:W-:Y:S01]  /*398d0*/  IMAD.MOV.U32 R23, RZ, RZ, R52 ;  /* 0x000000ffff177224 */ /* 0x000fe200078e0034 */
[----:B------:R-:W-:Y:S01]  /*398e0*/  MOV R22, R53 ;  /* 0x0000003500167202 */ /* 0x000fe20000000f00 */
[----:B---3--:R-:W-:Y:S04]  /*398f0*/  STL.64 [R1+0x2768], R18 ;  /* 0x0027681201007387 */ /* 0x008fe80000100a00 */
        /* <DEDUP_REMOVED lines=25> */
[----:B------:R1:W-:Y:S04]  /*39a90*/  STL.64 [R1+0x2770], R28 ;  /* 0x0027701c01007387 */ /* 0x0003e80000100a00 */
[----:B0-----:R-:W2:Y:S04]  /*39aa0*/  LDL.LU R16, [R1+0x630] ;  /* 0x0006300001107983 */ /* 0x001ea80000300800 */
        /* <DEDUP_REMOVED lines=9> */
[----:B------:R-:W2:Y:S04]  /*39b40*/  LDL.LU R14, [R1+0x628] ;  /* 0x00062800010e7983 */ /* 0x000ea80000300800 */
[----:B------:R-:W2:Y:S04]  /*39b50*/  LDL.LU R15, [R1+0x62c] ;  /* 0x00062c00010f7983 */ /* 0x000ea80000300800 */
[----:B------:R-:W-:Y:S04]  /*39b60*/  STL.64 [R1+0x2700], R34 ;  /* 0x0027002201007387 */ /* 0x000fe80000100a00 */
[----:B------:R0:W-:Y:S02]  /*39b70*/  STL.64 [R1+0x26f8], R32 ;  /* 0x0026f82001007387 */ /* 0x0001e40000100a00 */
[----:B0-----:R-:W-:-:S02]  /*39b80*/  IMAD.MOV.U32 R32, RZ, RZ, R0 ;  /* 0x000000ffff207224 */ /* 0x001fc400078e0000 */
[----:B------:R-:W-:Y:S01]  /*39b90*/  IMAD.MOV.U32 R33, RZ, RZ, R2 ;  /* 0x000000ffff217224 */ /* 0x000fe200078e0002 */
[----:B------:R-:W2:Y:S04]  /*39ba0*/  LDL.LU R0, [R1+0x27cc] ;  /* 0x0027cc0001007983 */ /* 0x000ea80000300800 */
[----:B------:R-:W2:Y:S01]  /*39bb0*/  LDL.LU R2, [R1+0x27c8] ;  /* 0x0027c80001027983 */ /* 0x000ea20000300800 */
[C---:B---3--:R-:W-:Y:S06]  /*39bc0*/  HMMA.16816.F32.BF16 R24, R4.reuse, R36, R24 ;  /* 0x000000240418723c */ /* 0x048fec0000041818 */
[----:B----4-:R-:W-:-:S15]  /*39bd0*/  HMMA.16816.F32.BF16 R44, R4, R40, R44 ;  /* 0x00000028042c723c */ /* 0x010fde000004182c */
        /* <DEDUP_REMOVED lines=8> */
[----:B------:R0:W-:Y:S02]  /*39c60*/  STL.64 [R1+0x26e8], R36 ;  /* 0x0026e82401007387 */ /* 0x0001e40000100a00 */
[----:B0-----:R-:W-:-:S02]  /*39c70*/  IMAD.MOV.U32 R36, RZ, RZ, R3 ;  /* 0x000000ffff247224 */ /* 0x001fc400078e0003 */
[----:B------:R-:W-:Y:S01]  /*39c80*/  IMAD.MOV.U32 R37, RZ, RZ, R61 ;  /* 0x000000ffff257224 */ /* 0x000fe200078e003d */
[----:B------:R-:W4:Y:S04]  /*39c90*/  LDL.LU R3, [R1+0x27c4] ;  /* 0x0027c40001037983 */ /* 0x000f280000300800 */
[----:B------:R-:W4:Y:S04]  /*39ca0*/  LDL.LU R61, [R1+0x27c0] ;  /* 0x0027c000013d7983 */ /* 0x000f280000300800 */
[----:B------:R-:W-:Y:S04]  /*39cb0*/  STL.64 [R1+0x6d0], R44 ;  /* 0x0006d02c01007387 */ /* 0x000fe80000100a00 */
[----:B------:R0:W-:Y:S04]  /*39cc0*/  STL.64 [R1+0x6d8], R46 ;  /* 0x0006d82e01007387 */ /* 0x0001e80000100a00 */
[----:B0-----:R-:W4:Y:S04]  /*39cd0*/  LDL.LU.64 R46, [R1+0x27b8] ;  /* 0x0027b800012e7983 */ /* 0x001f280000300a00 */
[----:B------:R-:W2:Y:S02]  /*39ce0*/  LDL.LU.64 R44, [R1+0x27b0] ;  /* 0x0027b000012c7983 */ /* 0x000ea40000300a00 */
[----:B--2---:R-:W-:-:S15]  /*39cf0*/  HMMA.16816.F32.BF16 R48, R4, R44, R48 ;  /* 0x0000002c0430723c */ /* 0x004fde0000041830 */
[----:B------:R-:W-:-:S08]  /*39d00*/  NOP ;  /* 0x0000000000007918 */ /* 0x000fd00000000000 */
[----:B------:R-:W-:Y:S04]  /*39d10*/  STL.64 [R1+0x6c0], R48 ;  /* 0x0006c03001007387 */ /* 0x000fe80000100a00 */
[----:B------:R0:W-:Y:S04]  /*39d20*/  STL.64 [R1+0x6c8], R50 ;  /* 0x0006c83201007387 */ /* 0x0001e80000100a00 */
[----:B0-----:R-:W2:Y:S04]  /*39d30*/  LDL.LU R51, [R1+0x27a8] ;  /* 0x0027a80001337983 */ /* 0x001ea80000300800 */
[----:B------:R-:W3:Y:S02]  /*39d40*/  LDL.LU.64 R48, [R1+0x27a0] ;  /* 0x0027a00001307983 */ /* 0x000ee40000300a00 */
[----:B---3--:R-:W-:-:S15]  /*39d50*/  HMMA.16816.F32.BF16 R52, R4, R48, R52 ;  /* 0x000000300434723c */ /* 0x008fde0000041834 */
[----:B------:R-:W-:-:S08]  /*39d60*/  NOP ;  /* 0x0000000000007918 */ /* 0x000fd00000000000 */
[----:B------:R-:W-:Y:S04]  /*39d70*/  STL.64 [R1+0x6b0], R52 ;  /* 0x0006b03401007387 */ /* 0x000fe80000100a00 */
[----:B------:R0:W-:Y:S04]  /*39d80*/  STL.64 [R1+0x6b8], R54 ;  /* 0x0006b83601007387 */ /* 0x0001e80000100a00 */
[----:B0-----:R-:W3:Y:S04]  /*39d90*/  LDL.LU.64 R54, [R1+0x2798] ;  /* 0x0027980001367983 */ /* 0x001ee80000300a00 */
[----:B------:R-:W4:Y:S02]  /*39da0*/  LDL.LU.64 R52, [R1+0x2790] ;  /* 0x0027900001347983 */ /* 0x000f240000300a00 */
[----:B----4-:R-:W-:Y:S02]  /*39db0*/  HMMA.16816.F32.BF16 R4, R4, R52, R8 ;  /* 0x000000340404723c */ /* 0x010fe40000041808 */
[----:B------:R-:W4:Y:S04]  /*39dc0*/  LDL.LU.64 R10, [R1+0x2788] ;  /* 0x00278800010a7983 */ /* 0x000f280000300a00 */
[----:B------:R-:W4:-:S15]  /*39dd0*/  LDL.LU.64 R8, [R1+0x2780] ;  /* 0x0027800001087983 */ /* 0x000f1e0000300a00 */
[----:B------:R-:W-:-:S02]  /*39de0*/  NOP ;  /* 0x0000000000007918 */ /* 0x000fc40000000000 */
[----:B------:R0:W-:Y:S04]  /*39df0*/  STL.64 [R1+0x340], R4 ;  /* 0x0003400401007387 */ /* 0x0001e80000100a00 */
[----:B------:R1:W-:Y:S04]  /*39e00*/  STL.64 [R1+0x348], R6 ;  /* 0x0003480601007387 */ /* 0x0003e80000100a00 */
[----:B0-----:R-:W2:Y:S04]  /*39e10*/  LDL.LU R4, [R1+0x270] ;  /* 0x0002700001047983 */ /* 0x001ea80000300800 */
[----:B------:R-:W2:Y:S04]  /*39e20*/  LDL.LU R5, [R1+0x274] ;  /* 0x0002740001057983 */ /* 0x000ea80000300800 */
[----:B-1----:R-:W2:Y:S04]  /*39e30*/  LDL.LU R6, [R1+0x278] ;  /* 0x0002780001067983 */ /* 0x002ea80000300800 */
[----:B------:R-:W2:Y:S01]  /*39e40*/  LDL.LU R7, [R1+0x27c] ;  /* 0x00027c0001077983 */ /* 0x000ea20000300800 */
[----:B----4-:R-:W-:-:S15]  /*39e50*/  HMMA.16816.F32.BF16 R56, R8, R20, R56 ;  /* 0x000000140838723c */ /* 0x010fde0000041838 */
[----:B------:R-:W-:-:S08]  /*39e60*/  NOP ;  /* 0x0000000000007918 */ /* 0x000fd00000000000 */
[----:B------:R0:W-:Y:S04]  /*39e70*/  STL.64 [R1+0x1f0], R56 ;  /* 0x0001f03801007387 */ /* 0x0001e80000100a00 */
[----:B------:R-:W-:Y:S04]  /*39e80*/  STL.64 [R1+0x1f8], R58 ;  /* 0x0001f83a01007387 */ /* 0x000fe80000100a00 */
[----:B0-----:R-:W4:Y:S01]  /*39e90*/  LDL.LU.64 R56, [R1+0x2778] ;  /* 0x0027780001387983 */ /* 0x001f220000300a00 */
[----:B--2---:R-:W-:Y:S03]  /*39ea0*/  HMMA.16816.F32.BF16 R32, R8, R32, R4 ;  /* 0x000000200820723c */ /* 0x004fe60000041804 */
[----:B---3--:R-:W0:-:S15]  /*39eb0*/  LDSM.16.MT88.4 R4, [R55+UR4+0x2080] ;  /* 0x002080043704783b */ /* 0x008e1e0008004200 */
[----:B------:R-:W-:-:S05]  /*39ec0*/  NOP ;  /* 0x0000000000007918 */ /* 0x000fca0000000000 */
[----:B------:R1:W-:Y:S04]  /*39ed0*/  STL.64 [R1+0x1e0], R32 ;  /* 0x0001e02001007387 */ /* 0x0003e80000100a00 */
[----:B------:R2:W-:Y:S04]  /*39ee0*/  STL.64 [R1+0x1e8], R34 ;  /* 0x0001e82201007387 */ /* 0x0005e80000100a00 */
[----:B-1----:R-:W3:Y:S04]  /*39ef0*/  LDL.LU R32, [R1+0x4d0] ;  /* 0x0004d00001207983 */ /* 0x002ee80000300800 */
[----:B------:R-:W3:Y:S04]  /*39f00*/  LDL.LU R33, [R1+0x4d4] ;  /* 0x0004d40001217983 */ /* 0x000ee80000300800 */
[----:B--2---:R-:W3:Y:S04]  /*39f10*/  LDL.LU R34, [R1+0x4d8] ;  /* 0x0004d80001227983 */ /* 0x004ee80000300800 */
[----:B------:R-:W3:Y:S04]  /*39f20*/  LDL.LU R35, [R1+0x4dc] ;  /* 0x0004dc0001237983 */ /* 0x000ee80000300800 */
[----:B0-----:R-:W-:Y:S04]  /*39f30*/  STL.64 [R1+0x2658], R6 ;  /* 0x0026580601007387 */ /* 0x001fe80000100a00 */
[----:B------:R-:W-:Y:S01]  /*39f40*/  STL.64 [R1+0x2650], R4 ;  /* 0x0026500401007387 */ /* 0x000fe20000100a00 */
[----:B----4-:R-:W-:-:S15]  /*39f50*/  HMMA.16816.F32.BF16 R28, R8, R56, R28 ;  /* 0x00000038081c723c */ /* 0x010fde000004181c */
[----:B------:R-:W-:-:S08]  /*39f60*/  NOP ;  /* 0x0000000000007918 */ /* 0x000fd00000000000 */
[----:B------:R0:W-:Y:S04]  /*39f70*/  STL.64 [R1+0x1d0], R28 ;  /* 0x0001d01c01007387 */ /* 0x0001e80000100a00 */
[----:B------:R-:W-:Y:S04]  /*39f80*/  STL.64 [R1+0x1d8], R30 ;  /* 0x0001d81e01007387 */ /* 0x000fe80000100a00 */
[----:B0-----:R-:W2:Y:S01]  /*39f90*/  LDL.LU.64 R28, [R1+0x2770] ;  /* 0x00277000011c7983 */ /* 0x001ea20000300a00 */
[----:B------:R-:W-:Y:S03]  /*39fa0*/  HMMA.16816.F32.BF16 R36, R8, R36, R16 ;  /* 0x000000240824723c */ /* 0x000fe60000041810 */
[----:B------:R-:W4:Y:S04]  /*39fb0*/  LDL.LU.64 R18, [R1+0x2768] ;  /* 0x0027680001127983 */ /* 0x000f280000300a00 */
[----:B------:R-:W4:-:S15]  /*39fc0*/  LDL.LU.64 R16, [R1+0x2760] ;  /* 0x0027600001107983 */ /* 0x000f1e0000300a00 */
[----:B------:R-:W-:-:S01]  /*39fd0*/  NOP ;  /* 0x0000000000007918 */ /* 0x000fc20000000000 */
[----:B------:R0:W-:Y:S04]  /*39fe0*/  STL.64 [R1+0x1c0], R36 ;  /* 0x0001c02401007387 */ /* 0x0001e80000100a00 */
[----:B------:R1:W-:Y:S04]  /*39ff0*/  STL.64 [R1+0x1c8], R38 ;  /* 0x0001c82601007387 */ /* 0x0003e80000100a00 */
[----:B0-----:R-:W3:Y:S04]  /*3a000*/  LDL.LU R36, [R1+0x4c0] ;  /* 0x0004c00001247983 */ /* 0x001ee80000300800 */
[----:B------:R-:W3:Y:S04]  /*3a010*/  LDL.LU R37, [R1+0x4c4] ;  /* 0x0004c40001257983 */ /* 0x000ee80000300800 */
[----:B-1----:R-:W3:Y:S04]  /*3a020*/  LDL.LU R38, [R1+0x4c8] ;  /* 0x0004c80001267983 */ /* 0x002ee80000300800 */
[----:B------:R-:W3:Y:S01]  /*3a030*/  LDL.LU R39, [R1+0x4cc] ;  /* 0x0004cc0001277983 */ /* 0x000ee20000300800 */
[----:B--2---:R-:W-:Y:S03]  /*3a040*/  HMMA.16816.F32.BF16 R28, R8, R28, R12 ;  /* 0x0000001c081c723c */ /* 0x004fe6000004180c */
[----:B------:R-:W4:-:S15]  /*3a050*/  LDL.LU.64 R12, [R1+0x2758] ;  /* 0x00275800010c7983 */ /* 0x000f1e0000300a00 */
[----:B------:R-:W-:-:S05]  /*3a060*/  NOP ;  /* 0x0000000000007918 */ /* 0x000fca0000000000 */
[----:B------:R-:W-:Y:S04]  /*3a070*/  STL.64 [R1+0x1b0], R28 ;  /* 0x0001b01c01007387 */ /* 0x000fe80000100a00 */
[----:B------:R0:W-:Y:S04]  /*3a080*/  STL.64 [R1+0x1b8], R30 ;  /* 0x0001b81e01007387 */ /* 0x0001e80000100a00 */
[----:B0-----:R-:W2:Y:S04]  /*3a090*/  LDL.LU.64 R30, [R1+0x2750] ;  /* 0x00275000011e7983 */ /* 0x001ea80000300a00 */
[----:B------:R-:W2:Y:S01]  /*3a0a0*/  LDL.LU.64 R28, [R1+0x2748] ;  /* 0x00274800011c7983 */ /* 0x000ea20000300a00 */
[----:B----4-:R-:W-:Y:S03]  /*3a0b0*/  HMMA.16816.F32.BF16 R12, R8, R12, R16 ;  /* 0x0000000c080c723c */ /* 0x010fe60000041810 */
[----:B------:R-:W4:Y:S04]  /*3a0c0*/  LDL.LU.64 R18, [R1+0x2740] ;  /* 0x0027400001127983 */ /* 0x000f280000300a00 */
[----:B------:R-:W4:-:S15]  /*3a0d0*/  LDL.LU.64 R16, [R1+0x2738] ;  /* 0x0027380001107983 */ /* 0x000f1e0000300a00 */
[----:B------:R-:W-:-:S01]  /*3a0e0*/  NOP ;  /* 0x0000000000007918 */ /* 0x000fc20000000000 */
[----:B------:R0:W-:Y:S04]  /*3a0f0*/  STL.64 [R1+0x1a0], R12 ;  /* 0x0001a00c01007387 */ /* 0x0001e80000100a00 */
[----:B------:R2:W-:Y:S04]  /*3a100*/  STL.64 [R1+0x1a8], R14 ;  /* 0x0001a80e01007387 */ /* 0x0005e80000100a00 */
[----:B0-----:R-:W2:Y:S01]  /*3a110*/  LDL.LU.64 R12, [R1+0x2730] ;  /* 0x00273000010c7983 */ /* 0x001ea20000300a00 */
[----:B------:R-:W-:Y:S02]  /*3a120*/  IMAD.MOV.U32 R4, RZ, RZ, R23 ;  /* 0x000000ffff047224 */ /* 0x000fe400078e0017 */
[----:B------:R-:W-:-:S07]  /*3a130*/  IMAD.MOV.U32 R5, RZ, RZ, R22 ;  /* 0x000000ffff057224 */ /* 0x000fce00078e0016 */
[C---:B------:R-:W-:Y:S06]  /*3a140*/  HMMA.16816.F32.BF16 R4, R8.reuse, R4, R24 ;  /* 0x000000040804723c */ /* 0x040fec0000041818 */
[----:B--2---:R-:W-:Y:S01]  /*3a150*/  HMMA.16816.F32.BF16 R12, R8, R12, R28 ;  /* 0x0000000c080c723c */ /* 0x004fe2000004181c */
[----:B------:R-:W2:Y:S04]  /*3a160*/  LDL.LU.64 R30, [R1+0x2728] ;  /* 0x00272800011e7983 */ /* 0x000ea80000300a00 */
[----:B------:R-:W3:-:S15]  /*3a170*/  LDL.LU.64 R28, [R1+0x2720] ;  /* 0x00272000011c7983 */ /* 0x000ede0000300a00 */
[----:B------:R-:W-:-:S03]  /*3a180*/  NOP ;  /* 0x0000000000007918 */ /* 0x000fc60000000000 */
[----:B------:R0:W-:Y:S04]  /*3a190*/  STL.64 [R1+0x190], R12 ;  /* 0x0001900c01007387 */ /* 0x0001e80000100a00 */
[----:B------:R1:W-:Y:S04]  /*3a1a0*/  STL.64 [R1+0x198], R14 ;  /* 0x0001980e01007387 */ /* 0x0003e80000100a00 */
[----:B0-----:R-:W2:Y:S04]  /*3a1b0*/  LDL.LU R12, [R1+0x4b0] ;  /* 0x0004b000010c7983 */ /* 0x001ea80000300800 */
[----:B------:R-:W2:Y:S04]  /*3a1c0*/  LDL.LU R13, [R1+0x4b4] ;  /* 0x0004b400010d7983 */ /* 0x000ea80000300800 */
[----:B-1----:R-:W2:Y:S04]  /*3a1d0*/  LDL.LU R14, [R1+0x4b8] ;  /* 0x0004b800010e7983 */ /* 0x002ea80000300800 */
[----:B------:R-:W2:Y:S04]  /*3a1e0*/  LDL.LU R15, [R1+0x4bc] ;  /* 0x0004bc00010f7983 */ /* 0x000ea80000300800 */
[----:B------:R-:W2:Y:S04]  /*3a1f0*/  LDL.LU.64 R26, [R1+0x2718] ;  /* 0x00271800011a7983 */ /* 0x000ea80000300a00 */
[----:B------:R-:W4:Y:S04]  /*3a200*/  LDL.LU.64 R24, [R1+0x2710] ;  /* 0x0027100001187983 */ /* 0x000f280000300a00 */
[----:B------:R-:W-:Y:S04]  /*3a210*/  STL.64 [R1+0x510], R4 ;  /* 0x0005100401007387 */ /* 0x000fe80000100a00 */
[----:B------:R4:W-:Y:S01]  /*3a220*/  STL.64 [R1+0x518], R6 ;  /* 0x0005180601007387 */ /* 0x0009e20000100a00 */
[C---:B---3--:R-:W-:Y:S06]  /*3a230*/  HMMA.16816.F32.BF16 R32, R8.reuse, R28, R32 ;  /* 0x0000001c0820723c */ /* 0x048fec0000041820 */
[----:B----4-:R-:W-:Y:S01]  /*3a240*/  HMMA.16816.F32.BF16 R4, R8, R24, R16 ;  /* 0x000000180804723c */ /* 0x010fe20000041810 */
[----:B------:R-:W3:Y:S06]  /*3a250*/  LDL.LU R16, [R1+0x3d0] ;  /* 0x0003d00001107983 */ /* 0x000eec0000300800 */
[----:B------:R-:W-:-:S15]  /*3a260*/  IMAD.MOV.U32 R19, RZ, RZ, R61 ;  /* 0x000000ffff137224 */ /* 0x000fde00078e003d */
[----:B------:R-:W-:-:S01]  /*3a270*/  NOP ;  /* 0x0000000000007918 */ /* 0x000fc20000000000 */
[----:B------:R0:W-:Y:S04]  /*3a280*/  STL.64 [R1+0x500], R4 ;  /* 0x0005000401007387 */ /* 0x0001e80000100a00 */
[----:B------:R1:W-:Y:S04]  /*3a290*/  STL.64 [R1+0x508], R6 ;  /* 0x0005080601007387 */ /* 0x0003e80000100a00 */
[----:B------:R-:W3:Y:S04]  /*3a2a0*/  LDL.LU R17, [R1+0x3d4] ;  /* 0x0003d40001117983 */ /* 0x000ee80000300800 */
[----:B------:R-:W3:Y:S04]  /*3a2b0*/  LDL.LU R18, [R1+0x3d8] ;  /* 0x0003d80001127983 */ /* 0x000ee80000300800 */
[----:B------:R-:W4:Y:S04]  /*3a2c0*/  LDL.LU R61, [R1+0x2708] ;  /* 0x00270800013d7983 */ /* 0x000f280000300800 */
[----:B0-----:R-:W3:Y:S04]  /*3a2d0*/  LDL.LU R4, [R1+0x260] ;  /* 0x0002600001047983 */ /* 0x001ee80000300800 */
[----:B------:R-:W3:Y:S04]  /*3a2e0*/  LDL.LU R5, [R1+0x264] ;  /* 0x0002640001057983 */ /* 0x000ee80000300800 */
[----:B-1----:R-:W3:Y:S04]  /*3a2f0*/  LDL.LU R6, [R1+0x268] ;  /* 0x0002680001067983 */ /* 0x002ee80000300800 */
[----:B------:R-:W3:Y:S04]  /*3a300*/  LDL.LU R7, [R1+0x26c] ;  /* 0x00026c0001077983 */ /* 0x000ee80000300800 */
        /* <DEDUP_REMOVED lines=8> */
[----:B0-----:R-:W4:Y:S04]  /*3a390*/  LDL.LU.64 R34, [R1+0x2700] ;  /* 0x0027000001227983 */ /* 0x001f280000300a00 */
[----:B------:R-:W3:Y:S04]  /*3a3a0*/  LDL.LU.64 R32, [R1+0x26f8] ;  /* 0x0026f80001207983 */ /* 0x000ee80000300a00 */
[----:B------:R-:W-:Y:S04]  /*3a3b0*/  STL.64 [R1+0x26b8], R30 ;  /* 0x0026b81e01007387 */ /* 0x000fe80000100a00 */
[----:B------:R0:W-:Y:S04]  /*3a3c0*/  STL.64 [R1+0x26b0], R28 ;  /* 0x0026b01c01007387 */ /* 0x0001e80000100a00 */
[----:B0-----:R-:W2:Y:S04]  /*3a3d0*/  LDL.LU R28, [R1+0x4a0] ;  /* 0x0004a000011c7983 */ /* 0x001ea80000300800 */
[----:B------:R-:W2:Y:S04]  /*3a3e0*/  LDL.LU R29, [R1+0x4a4] ;  /* 0x0004a400011d7983 */ /* 0x000ea80000300800 */
[----:B------:R-:W2:Y:S04]  /*3a3f0*/  LDL.LU R30, [R1+0x4a8] ;  /* 0x0004a800011e7983 */ /* 0x000ea80000300800 */
[----:B------:R-:W2:Y:S01]  /*3a400*/  LDL.LU R31, [R1+0x4ac] ;  /* 0x0004ac00011f7983 */ /* 0x000ea20000300800 */
        /* <DEDUP_REMOVED lines=8> */
[----:B0-----:R-:W4:Y:S04]  /*3a490*/  LDL.LU R32, [R1+0x480] ;  /* 0x0004800001207983 */ /* 0x001f280000300800 */
[----:B------:R-:W4:Y:S04]  /*3a4a0*/  LDL.LU R33, [R1+0x484] ;  /* 0x0004840001217983 */ /* 0x000f280000300800 */
[----:B------:R-:W4:Y:S01]  /*3a4b0*/  LDL.LU R34, [R1+0x488] ;  /* 0x0004880001227983 */ /* 0x000f220000300800 */
[----:B------:R-:W-:Y:S01]  /*3a4c0*/  IMAD.MOV.U32 R35, RZ, RZ, R61 ;  /* 0x000000ffff237224 */ /* 0x000fe200078e003d */
[----:B--2---:R-:W-:-:S15]  /*3a4d0*/  HMMA.16816.F32.BF16 R12, R8, R36, R12 ;  /* 0x00000024080c723c */ /* 0x004fde000004180c */
[----:B------:R-:W-:-:S08]  /*3a4e0*/  NOP ;  /* 0x0000000000007918 */ /* 0x000fd00000000000 */
[----:B------:R-:W-:Y:S04]  /*3a4f0*/  STL.64 [R1+0x4d0], R12 ;  /* 0x0004d00c01007387 */ /* 0x000fe80000100a00 */
[----:B------:R0:W-:Y:S01]  /*3a500*/  STL [R1+0x4d8], R14 ;  /* 0x0004d80e01007387 */ /* 0x0001e20000100800 */
[----:B------:R-:W-:-:S03]  /*3a510*/  IMAD.MOV.U32 R61, RZ, RZ, R15 ;  /* 0x000000ffff3d7224 */ /* 0x000fc600078e000f */
[----:B0-----:R-:W2:Y:S04]  /*3a520*/  LDL.LU.64 R14, [R1+0x26e0] ;  /* 0x0026e000010e7983 */ /* 0x001ea80000300a00 */
[----:B------:R-:W2:Y:S01]  /*3a530*/  LDL.LU.64 R12, [R1+0x26d8] ;  /* 0x0026d800010c7983 */ /* 0x000ea20000300a00 */
[C---:B------:R-:W-:Y:S06]  /*3a540*/  HMMA.16816.F32.BF16 R28, R8.reuse, R40, R28 ;  /* 0x00000028081c723c */ /* 0x040fec000004181c */
[C---:B------:R-:W-:Y:S06]  /*3a550*/  HMMA.16816.F32.BF16 R24, R8.reuse, R44, R24 ;  /* 0x0000002c0818723c */ /* 0x040fec0000041818 */
[C---:B----4-:R-:W-:Y:S06]  /*3a560*/  HMMA.16816.F32.BF16 R32, R8.reuse, R48, R32 ;  /* 0x000000300820723c */ /* 0x050fec0000041820 */
[----:B------:R-:W-:Y:S01]  /*3a570*/  HMMA.16816.F32.BF16 R4, R8, R52, R4 ;  /* 0x000000340804723c */ /* 0x000fe20000041804 */
[----:B---3--:R-:W-:Y:S04]  /*3a580*/  STL.64 [R1+0x2688], R38 ;  /* 0x0026882601007387 */ /* 0x008fe80000100a00 */
[----:B------:R-:W-:Y:S04]  /*3a590*/  STL.64 [R1+0x2680], R36 ;  /* 0x0026802401007387 */ /* 0x000fe80000100a00 */
[----:B------:R0:W-:Y:S04]  /*3a5a0*/  STL [R1+0x2148], R61 ;  /* 0x0021483d01007387 */ /* 0x0001e80000100800 */
[----:B------:R-:W-:Y:S04]  /*3a5b0*/  STL.64 [R1+0x2678], R42 ;  /* 0x0026782a01007387 */ /* 0x000fe80000100a00 */
[----:B------:R-:W-:Y:S01]  /*3a5c0*/  STL.64 [R1+0x2670], R40 ;  /* 0x0026702801007387 */ /* 0x000fe20000100a00 */
[----:B------:R-:W1:Y:S03]  /*3a5d0*/  S2R R50, SR_TID.X ;  /* 0x0000000000327919 */ /* 0x000e660000002100 */
[----:B------:R3:W-:Y:S04]  /*3a5e0*/  STL.64 [R1+0x4c0], R28 ;  /* 0x0004c01c01007387 */ /* 0x0007e80000100a00 */
[----:B------:R4:W-:Y:S04]  /*3a5f0*/  STL.64 [R1+0x4c8], R30 ;  /* 0x0004c81e01007387 */ /* 0x0009e80000100a00 */
[----:B------:R4:W-:Y:S04]  /*3a600*/  STL.64 [R1+0x4b0], R24 ;  /* 0x0004b01801007387 */ /* 0x0009e80000100a00 */
[----:B------:R-:W-:Y:S01]  /*3a610*/  STL [R1+0x4b8], R26 ;  /* 0x0004b81a01007387 */ /* 0x000fe20000100800 */
[----:B0-----:R-:W-:-:S03]  /*3a620*/  IMAD.MOV.U32 R61, RZ, RZ, R27 ;  /* 0x000000ffff3d7224 */ /* 0x001fc600078e001b */
[----:B---3--:R-:W3:Y:S04]  /*3a630*/  LDL.LU R28, [R1+0x3c0] ;  /* 0x0003c000011c7983 */ /* 0x008ee80000300800 */
[----:B------:R-:W3:Y:S04]  /*3a640*/  LDL.LU R29, [R1+0x3c4] ;  /* 0x0003c400011d7983 */ /* 0x000ee80000300800 */
[----:B----4-:R-:W3:Y:S04]  /*3a650*/  LDL.LU R30, [R1+0x3c8] ;  /* 0x0003c800011e7983 */ /* 0x010ee80000300800 */
[----:B------:R-:W3:Y:S04]  /*3a660*/  LDL.LU R31, [R1+0x3cc] ;  /* 0x0003cc00011f7983 */ /* 0x000ee80000300800 */
[----:B------:R-:W3:Y:S04]  /*3a670*/  LDL.64 R24, [R1+0x90] ;  /* 0x0000900001187983 */ /* 0x000ee80000100a00 */
[----:B------:R-:W-:Y:S04]  /*3a680*/  STL.64 [R1+0x2668], R46 ;  /* 0x0026682e01007387 */ /* 0x000fe80000100a00 */
[----:B------:R-:W-:Y:S04]  /*3a690*/  STL.64 [R1+0x2660], R44 ;  /* 0x0026602c01007387 */ /* 0x000fe80000100a00 */
[----:B------:R-:W-:Y:S04]  /*3a6a0*/  STL [R1+0x2190], R61 ;  /* 0x0021903d01007387 */ /* 0x000fe80000100800 */
[----:B------:R-:W-:Y:S04]  /*3a6b0*/  STL.64 [R1+0x4a0], R32 ;  /* 0x0004a02001007387 */ /* 0x000fe80000100a00 */
[----:B------:R-:W-:Y:S04]  /*3a6c0*/  STL.64 [R1+0x4a8], R34 ;  /* 0x0004a82201007387 */ /* 0x000fe80000100a00 */
[----:B------:R-:W-:Y:S04]  /*3a6d0*/  STL.64 [R1+0x180], R4 ;  /* 0x0001800401007387 */ /* 0x000fe80000100a00 */
[----:B------:R2:W-:Y:S01]  /*3a6e0*/  STL.64 [R1+0x188], R6 ;  /* 0x0001880601007387 */ /* 0x0005e20000100a00 */
[C---:B-1----:R-:W-:Y:S01]  /*3a6f0*/  LOP3.LUT R23, R50.reuse, 0x7, RZ, 0xc0, !PT ;  /* 0x0000000732177812 */ /* 0x042fe200078ec0ff */
[----:B------:R-:W-:-:S02]  /*3a700*/  IMAD.SHL.U32 R55, R50, 0x80, RZ ;  /* 0x0000008032377824 */ /* 0x000fc400078e00ff */
[----:B------:R-:W-:Y:S02]  /*3a710*/  IMAD.SHL.U32 R50, R50, 0x2, RZ ;  /* 0x0000000232327824 */ /* 0x000fe400078e00ff */
[----:B------:R-:W-:-:S05]  /*3a720*/  IMAD R23, R23, 0x110, RZ ;  /* 0x0000011017177824 */ /* 0x000fca00078e02ff */
[----:B------:R-:W-:Y:S01]  /*3a730*/  LOP3.LUT R50, R23, 0x10, R50, 0x78, !PT ;  /* 0x0000001017327812 */ /* 0x000fe200078e7832 */
[----:B--2---:R-:W-:-:S15]  /*3a740*/  HMMA.16816.F32.BF16 R4, R12, R20, R16 ;  /* 0x000000140c04723c */ /* 0x004fde0000041810 */
[----:B------:R-:W-:-:S08]  /*3a750*/  NOP ;  /* 0x0000000000007918 */ /* 0x000fd00000000000 */
[----:B------:R-:W-:Y:S04]  /*3a760*/  STL.64 [R1+0x330], R4 ;  /* 0x0003300401007387 */ /* 0x000fe80000100a00 */
[----:B------:R-:W-:Y:S04]  /*3a770*/  STL [R1+0x338], R6 ;  /* 0x0003380601007387 */ /* 0x000fe80000100800 */
[----:B------:R0:W-:Y:S04]  /*3a780*/  STL.64 [R1+0x26c0], R20 ;  /* 0x0026c01401007387 */ /* 0x0001e80000100a00 */
[----:B0-----:R-:W2:Y:S04]  /*3a790*/  LDL.LU R20, [R1+0x9e0] ;  /* 0x0009e00001147983 */ /* 0x001ea80000300800 */
[----:B------:R-:W2:Y:S04]  /*3a7a0*/  LDL.LU R21, [R1+0x9e4] ;  /* 0x0009e40001157983 */ /* 0x000ea80000300800 */
[----:B------:R-:W4:Y:S04]  /*3a7b0*/  LDL.LU R22, [R1+0x9e8] ;  /* 0x0009e80001167983 */ /* 0x000f280000300800 */
[----:B------:R-:W4:Y:S01]  /*3a7c0*/  LDL.LU R23, [R1+0x9ec] ;  /* 0x0009ec0001177983 */ /* 0x000f220000300800 */
[----:B---3--:R-:W-:Y:S03]  /*3a7d0*/  HMMA.16816.F32.BF16 R8, R12, R24, R28 ;  /* 0x000000180c08723c */ /* 0x008fe6000004181c */
[----:B------:R-:W3:Y:S04]  /*3a7e0*/  LDL.LU R4, [R1+0xa00] ;  /* 0x000a000001047983 */ /* 0x000ee80000300800 */
[----:B------:R-:W3:Y:S01]  /*3a7f0*/  LDL.LU R5, [R1+0xa04] ;  /* 0x000a040001057983 */ /* 0x000ee20000300800 */
[----:B------:R-:W-:-:S03]  /*3a800*/  IMAD.MOV.U32 R61, RZ, RZ, R7 ;  /* 0x000000ffff3d7224 */ /* 0x000fc600078e0007 */
[----:B------:R-:W3:Y:S04]  /*3a810*/  LDL.LU R6, [R1+0xa08] ;  /* 0x000a080001067983 */ /* 0x000ee80000300800 */
[----:B------:R-:W3:Y:S01]  /*3a820*/  LDL.LU R7, [R1+0xa0c] ;  /* 0x000a0c0001077983 */ /* 0x000ee20000300800 */
[----:B------:R-:W-:-:S04]  /*3a830*/  LOP3.LUT R50, R50, 0x800, R55, 0xf8, !PT ;  /* 0x0000080032327812 */ /* 0x000fc800078ef837 */
[----:B------:R-:W-:Y:S01]  /*3a840*/  LOP3.LUT R50, R50, 0x60, RZ, 0x3c, !PT ;  /* 0x0000006032327812 */ /* 0x000fe200078e3cff */
[----:B------:R-:W-:Y:S02]  /*3a850*/  IMAD.MOV.U32 R58, RZ, RZ, R24 ;  /* 0x000000ffff3a7224 */ /* 0x000fe400078e0018 */
[----:B------:R-:W-:Y:S01]  /*3a860*/  IMAD.MOV.U32 R55, RZ, RZ, R25 ;  /* 0x000000ffff377224 */ /* 0x000fe200078e0019 */
[----:B----4-:R-:W-:Y:S04]  /*3a870*/  STL.64 [R1+0x26d0], R22 ;  /* 0x0026d01601007387 */ /* 0x010fe80000100a00 */
[----:B--2---:R0:W-:Y:S04]  /*3a880*/  STL.64 [R1+0x26c8], R20 ;  /* 0x0026c81401007387 */ /* 0x0041e80000100a00 */
[----:B------:R-:W2:Y:S04]  /*3a890*/  LDL.64 R32, [R1+0x60] ;  /* 0x0000600001207983 */ /* 0x000ea80000100a00 */
[----:B0-----:R-:W4:Y:S04]  /*3a8a0*/  LDL.64 R20, [R1+0x70] ;  /* 0x0000700001147983 */ /* 0x001f280000100a00 */
[----:B------:R-:W2:Y:S04]  /*3a8b0*/  LDL.LU R16, [R1+0x670] ;  /* 0x0006700001107983 */ /* 0x000ea80000300800 */
[----:B------:R-:W2:Y:S04]  /*3a8c0*/  LDL.LU R17, [R1+0x674] ;  /* 0x0006740001117983 */ /* 0x000ea80000300800 */
[----:B------:R-:W2:Y:S04]  /*3a8d0*/  LDL.LU R18, [R1+0x678] ;  /* 0x0006780001127983 */ /* 0x000ea80000300800 */
[----:B------:R-:W2:Y:S04]  /*3a8e0*/  LDL.LU R19, [R1+0x67c] ;  /* 0x00067c0001137983 */ /* 0x000ea80000300800 */
[----:B------:R-:W2:Y:S04]  /*3a8f0*/  LDL.64 R36, [R1+0x50] ;  /* 0x0000500001247983 */ /* 0x000ea80000100a00 */
[----:B------:R-:W-:Y:S04]  /*3a900*/  STL [R1+0x21d8], R61 ;  /* 0x0021d83d01007387 */ /* 0x000fe80000100800 */
[----:B------:R-:W-:Y:S04]  /*3a910*/  STL.64 [R1+0x320], R8 ;  /* 0x0003200801007387 */ /* 0x000fe80000100a00 */
[----:B------:R-:W-:Y:S04]  /*3a920*/  STL.64 [R1+0x328], R10 ;  /* 0x0003280a01007387 */ /* 0x000fe80000100a00 */
[----:B------:R-:W0:Y:S04]  /*3a930*/  LDSM.16.MT88.4 R8, [R50+UR4+0x2000] ;  /* 0x002000043208783b */ /* 0x000e280008004200 */
[----:B------:R-:W2:Y:S04]  /*3a940*/  LDL.LU R28, [R1+0x660] ;  /* 0x00066000011c7983 */ /* 0x000ea80000300800 */
[----:B------:R-:W2:Y:S04]  /*3a950*/  LDL.LU R29, [R1+0x664] ;  /* 0x00066400011d7983 */ /* 0x000ea80000300800 */
[----:B------:R-:W2:Y:S04]  /*3a960*/  LDL.LU R30, [R1+0x668] ;  /* 0x00066800011e7983 */ /* 0x000ea80000300800 */
[----:B------:R-:W2:Y:S04]  /*3a970*/  LDL.LU R31, [R1+0x66c] ;  /* 0x00066c00011f7983 */ /* 0x000ea80000300800 */
[----:B------:R-:W2:Y:S04]  /*3a980*/  LDL.64 R40, [R1+0x40] ;  /* 0x0000400001287983 */ /* 0x000ea80000100a00 */
[----:B------:R-:W2:Y:S04]  /*3a990*/  LDL.LU R24, [R1+0x650] ;  /* 0x0006500001187983 */ /* 0x000ea80000300800 */
[----:B------:R-:W2:Y:S04]  /*3a9a0*/  LDL.LU R25, [R1+0x654] ;  /* 0x0006540001197983 */ /* 0x000ea80000300800 */
[----:B------:R-:W2:Y:S04]  /*3a9b0*/  LDL.LU R26, [R1+0x658] ;  /* 0x00065800011a7983 */ /* 0x000ea80000300800 */
[----:B------:R-:W2:Y:S04]  /*3a9c0*/  LDL.LU R27, [R1+0x65c] ;  /* 0x00065c00011b7983 */ /* 0x000ea80000300800 */
[----:B------:R-:W2:Y:S04]  /*3a9d0*/  LDL.64 R44, [R1+0x30] ;  /* 0x00003000012c7983 */ /* 0x000ea80000100a00 */
[----:B0-----:R-:W-:Y:S04]  /*3a9e0*/  STL.64 [R1+0x2590], R10 ;  /* 0x0025900a01007387 */ /* 0x001fe80000100a00 */
[----:B------:R0:W-:Y:S04]  /*3a9f0*/  STL.64 [R1+0x2588], R8 ;  /* 0x0025880801007387 */ /* 0x0001e80000100a00 */
[----:B0-----:R-:W4:Y:S04]  /*3aa00*/  LDL.LU R8, [R1+0x9f0] ;  /* 0x0009f00001087983 */ /* 0x001f280000300800 */
[----:B------:R-:W4:Y:S04]  /*3aa10*/  LDL.LU R9, [R1+0x9f4] ;  /* 0x0009f40001097983 */ /* 0x000f280000300800 */
[----:B------:R-:W4:Y:S04]  /*3aa20*/  LDL.LU R10, [R1+0x9f8] ;  /* 0x0009f800010a7983 */ /* 0x000f280000300800 */
[----:B------:R-:W4:Y:S01]  /*3aa30*/  LDL.LU R11, [R1+0x9fc] ;  /* 0x0009fc00010b7983 */ /* 0x000f220000300800 */
[----:B---3--:R-:W-:-:S15]  /*3aa40*/  HMMA.16816.F32.BF16 R4, R12, R56, R4 ;  /* 0x000000380c04723c */ /* 0x008fde0000041804 */
[----:B------:R-:W-:-:S08]  /*3aa50*/  NOP ;  /* 0x0000000000007918 */ /* 0x000fd00000000000 */
[----:B------:R0:W-:Y:S04]  /*3aa60*/  STL.64 [R1+0x6a0], R4 ;  /* 0x0006a00401007387 */ /* 0x0001e80000100a00 */
[----:B------:R1:W-:Y:S04]  /*3aa70*/  STL.64 [R1+0x6a8], R6 ;  /* 0x0006a80601007387 */ /* 0x0003e80000100a00 */
[----:B0-----:R-:W3:Y:S04]  /*3aa80*/  LDL.LU R4, [R1+0x9d0] ;  /* 0x0009d00001047983 */ /* 0x001ee80000300800 */
[----:B------:R-:W3:Y:S04]  /*3aa90*/  LDL.LU R5, [R1+0x9d4] ;  /* 0x0009d40001057983 */ /* 0x000ee80000300800 */
[----:B-1----:R-:W3:Y:S04]  /*3aaa0*/  LDL.LU R6, [R1+0x9d8] ;  /* 0x0009d80001067983 */ /* 0x002ee80000300800 */
[----:B------:R-:W3:Y:S01]  /*3aab0*/  LDL.LU R7, [R1+0x9dc] ;  /* 0x0009dc0001077983 */ /* 0x000ee20000300800 */
[----:B----4-:R-:W-:-:S15]  /*3aac0*/  HMMA.16816.F32.BF16 R8, R12, R20, R8 ;  /* 0x000000140c08723c */ /* 0x010fde0000041808 */
[----:B------:R-:W-:-:S08]  /*3aad0*/  NOP ;  /* 0x0000000000007918 */ /* 0x000fd00000000000 */
[----:B------:R0:W-:Y:S04]  /*3aae0*/  STL.64 [R1+0x690], R8 ;  /* 0x0006900801007387 */ /* 0x0001e80000100a00 */
[----:B------:R1:W-:Y:S04]  /*3aaf0*/  STL.64 [R1+0x698], R10 ;  /* 0x0006980a01007387 */ /* 0x0003e80000100a00 */
[----:B------:R-:W4:Y:S01]  /*3ab00*/  LDL.LU.64 R22, [R1+0x26d0] ;  /* 0x0026d00001167983 */ /* 0x000f220000300a00 */
[----:B0-----:R-:W-:Y:S02]  /*3ab10*/  IMAD.MOV.U32 R9, RZ, RZ, R20 ;  /* 0x000000ffff097224 */ /* 0x001fe400078e0014 */
[----:B------:R-:W-:-:S02]  /*3ab20*/  IMAD.MOV.U32 R8, RZ, RZ, R21 ;  /* 0x000000ffff087224 */ /* 0x000fc400078e0015 */
[----:B------:R-:W4:Y:S01]  /*3ab30*/  LDL.LU.64 R20, [R1+0x26c8] ;  /* 0x0026c80001147983 */ /* 0x000f220000300a00 */
[C---:B--2---:R-:W-:Y:S06]  /*3ab40*/  HMMA.16816.F32.BF16 R16, R12.reuse, R36, R16 ;  /* 0x000000240c10723c */ /* 0x044fec0000041810 */
[C---:B------:R-:W-:Y:S06]  /*3ab50*/  HMMA.16816.F32.BF16 R28, R12.reuse, R40, R28 ;  /* 0x000000280c1c723c */ /* 0x040fec000004181c */
[----:B------:R-:W-:Y:S01]  /*3ab60*/  HMMA.16816.F32.BF16 R24, R12, R44, R24 ;  /* 0x0000002c0c18723c */ /* 0x000fe20000041818 */
[----:B-1----:R-:W-:-:S02]  /*3ab70*/  IMAD.MOV.U32 R11, RZ, RZ, R32 ;  /* 0x000000ffff0b7224 */ /* 0x002fc400078e0020 */
[----:B------:R-:W-:-:S03]  /*3ab80*/  IMAD.MOV.U32 R10, RZ, RZ, R33 ;  /* 0x000000ffff0a7224 */ /* 0x000fc600078e0021 */
[----:B----4-:R-:W-:-:S15]  /*3ab90*/  HMMA.16816.F32.BF16 R20, R12, R32, R20 ;  /* 0x000000200c14723c */ /* 0x010fde0000041814 */
[----:B------:R-:W-:-:S08]  /*3aba0*/  NOP ;  /* 0x0000000000007918 */ /* 0x000fd00000000000 */
[----:B------:R0:W-:Y:S04]  /*3abb0*/  STL.64 [R1+0x680], R20 ;  /* 0x0006801401007387 */ /* 0x0001e80000100a00 */
[----:B------:R-:W-:Y:S04]  /*3abc0*/  STL.64 [R1+0x688], R22 ;  /* 0x0006881601007387 */ /* 0x000fe80000100a00 */
[----:B0-----:R-:W2:Y:S04]  /*3abd0*/  LDL.LU.64 R20, [R1+0x26c0] ;  /* 0x0026c00001147983 */ /* 0x001ea80000300a00 */
[----:B------:R-:W4:Y:S04]  /*3abe0*/  LDL.LU R32, [R1+0x9c0] ;  /* 0x0009c00001207983 */ /* 0x000f280000300800 */
[----:B------:R-:W4:Y:S04]  /*3abf0*/  LDL.LU R33, [R1+0x9c4] ;  /* 0x0009c40001217983 */ /* 0x000f280000300800 */
[----:B------:R-:W4:Y:S04]  /*3ac00*/  LDL.LU R34, [R1+0x9c8] ;  /* 0x0009c80001227983 */ /* 0x000f280000300800 */
[----:B------:R-:W4:Y:S04]  /*3ac10*/  LDL.LU R35, [R1+0x9cc] ;  /* 0x0009cc0001237983 */ /* 0x000f280000300800 */
[----:B------:R0:W-:Y:S04]  /*3ac20*/  STL.64 [R1+0x670], R16 ;  /* 0x0006701001007387 */ /* 0x0001e80000100a00 */
[----:B------:R1:W-:Y:S01]  /*3ac30*/  STL.64 [R1+0x678], R18 ;  /* 0x0006781201007387 */ /* 0x0003e20000100a00 */
[----:B0-----:R-:W-:Y:S01]  /*3ac40*/  MOV R17, R36 ;  /* 0x0000002400117202 */ /* 0x001fe20000000f00 */
[----:B------:R-:W-:-:S02]  /*3ac50*/  IMAD.MOV.U32 R16, RZ, RZ, R37 ;  /* 0x000000ffff107224 */ /* 0x000fc400078e0025 */
[----:B------:R-:W2:Y:S04]  /*3ac60*/  LDL.LU R36, [R1+0x9b0] ;  /* 0x0009b00001247983 */ /* 0x000ea80000300800 */
[----:B------:R-:W2:Y:S04]  /*3ac70*/  LDL.LU R37, [R1+0x9b4] ;  /* 0x0009b40001257983 */ /* 0x000ea80000300800 */
[----:B------:R-:W2:Y:S04]  /*3ac80*/  LDL.LU R38, [R1+0x9b8] ;  /* 0x0009b80001267983 */ /* 0x000ea80000300800 */
[----:B------:R-:W2:Y:S04]  /*3ac90*/  LDL.LU R39, [R1+0x9bc] ;  /* 0x0009bc0001277983 */ /* 0x000ea80000300800 */
[----:B------:R-:W-:Y:S04]  /*3aca0*/  STL.64 [R1+0x660], R28 ;  /* 0x0006601c01007387 */ /* 0x000fe80000100a00 */
[----:B------:R0:W-:Y:S01]  /*3acb0*/  STL.64 [R1+0x668], R30 ;  /* 0x0006681e01007387 */ /* 0x0001e20000100a00 */
[----:B-1----:R-:W-:-:S02]  /*3acc0*/  IMAD.MOV.U32 R19, RZ, RZ, R40 ;  /* 0x000000ffff137224 */ /* 0x002fc400078e0028 */
[----:B------:R-:W-:Y:S01]  /*3acd0*/  IMAD.MOV.U32 R18, RZ, RZ, R41 ;  /* 0x000000ffff127224 */ /* 0x000fe200078e0029 */
[----:B0-----:R-:W2:Y:S04]  /*3ace0*/  LDL.LU.64 R30, [R1+0x26b8] ;  /* 0x0026b800011e7983 */ /* 0x001ea80000300a00 */
[----:B------:R-:W4:Y:S04]  /*3acf0*/  LDL.LU.64 R28, [R1+0x26b0] ;  /* 0x0026b000011c7983 */ /* 0x000f280000300a00 */
[----:B------:R-:W2:Y:S04]  /*3ad00*/  LDL.LU R40, [R1+0x9a0] ;  /* 0x0009a00001287983 */ /* 0x000ea80000300800 */
[----:B------:R-:W2:Y:S04]  /*3ad10*/  LDL.LU R41, [R1+0x9a4] ;  /* 0x0009a40001297983 */ /* 0x000ea80000300800 */
[----:B------:R-:W2:Y:S04]  /*3ad20*/  LDL.LU R42, [R1+0x9a8] ;  /* 0x0009a800012a7983 */ /* 0x000ea80000300800 */
[----:B------:R-:W2:Y:S04]  /*3ad30*/  LDL.LU R43, [R1+0x9ac] ;  /* 0x0009ac00012b7983 */ /* 0x000ea80000300800 */
[----:B------:R-:W-:Y:S04]  /*3ad40*/  STL.64 [R1+0x650], R24 ;  /* 0x0006501801007387 */ /* 0x000fe80000100a00 */
[----:B------:R0:W-:Y:S04]  /*3ad50*/  STL.64 [R1+0x658], R26 ;  /* 0x0006581a01007387 */ /* 0x0001e80000100a00 */
[----:B0-----:R-:W2:Y:S04]  /*3ad60*/  LDL.LU.64 R26, [R1+0x26a8] ;  /* 0x0026a800011a7983 */ /* 0x001ea80000300a00 */
[----:B------:R-:W3:Y:S01]  /*3ad70*/  LDL.LU.64 R24, [R1+0x26a0] ;  /* 0x0026a00001187983 */ /* 0x000ee20000300a00 */
[----:B------:R-:W-:-:S02]  /*3ad80*/  IMAD.MOV.U32 R23, RZ, RZ, R44 ;  /* 0x000000ffff177224 */ /* 0x000fc400078e002c */
[----:B------:R-:W-:Y:S01]  /*3ad90*/  IMAD.MOV.U32 R22, RZ, RZ, R45 ;  /* 0x000000ffff167224 */ /* 0x000fe200078e002d */
[----:B------:R-:W2:Y:S04]  /*3ada0*/  LDL.LU R44, [R1+0x990] ;  /* 0x00099000012c7983 */ /* 0x000ea80000300800 */
[----:B------:R-:W2:Y:S04]  /*3adb0*/  LDL.LU R45, [R1+0x994] ;  /* 0x00099400012d7983 */ /* 0x000ea80000300800 */
[----:B------:R-:W2:Y:S04]  /*3adc0*/  LDL.LU R46, [R1+0x998] ;  /* 0x00099800012e7983 */ /* 0x000ea80000300800 */
[----:B------:R-:W2:Y:S01]  /*3add0*/  LDL.LU R47, [R1+0x99c] ;  /* 0x00099c00012f7983 */ /* 0x000ea20000300800 */
[C---:B----4-:R-:W-:Y:S06]  /*3ade0*/  HMMA.16816.F32.BF16 R32, R12.reuse, R28, R32 ;  /* 0x0000001c0c20723c */ /* 0x050fec0000041820 */
[----:B---3--:R-:W-:-:S15]  /*3adf0*/  HMMA.16816.F32.BF16 R4, R12, R24, R4 ;  /* 0x000000180c04723c */ /* 0x008fde0000041804 */
[----:B------:R-:W-:-:S08]  /*3ae00*/  NOP ;  /* 0x0000000000007918 */ /* 0x000fd00000000000 */
[----:B------:R0:W-:Y:S04]  /*3ae10*/  STL.64 [R1+0x640], R4 ;  /* 0x0006400401007387 */ /* 0x0001e80000100a00 */
[----:B------:R1:W-:Y:S04]  /*3ae20*/  STL.64 [R1+0x648], R6 ;  /* 0x0006480601007387 */ /* 0x0003e80000100a00 */
[----:B0-----:R-:W3:Y:S04]  /*3ae30*/  LDL.LU R4, [R1+0x980] ;  /* 0x0009800001047983 */ /* 0x001ee80000300800 */
[----:B------:R-:W3:Y:S04]  /*3ae40*/  LDL.LU R5, [R1+0x984] ;  /* 0x0009840001057983 */ /* 0x000ee80000300800 */
[----:B-1----:R-:W3:Y:S04]  /*3ae50*/  LDL.LU R6, [R1+0x988] ;  /* 0x0009880001067983 */ /* 0x002ee80000300800 */
[----:B------:R-:W3:Y:S04]  /*3ae60*/  LDL.LU R7, [R1+0x98c] ;  /* 0x00098c0001077983 */ /* 0x000ee80000300800 */
[----:B--2---:R-:W-:Y:S04]  /*3ae70*/  STL.64 [R1+0x25c0], R26 ;  /* 0x0025c01a01007387 */ /* 0x004fe80000100a00 */
[----:B------:R-:W-:Y:S04]  /*3ae80*/  STL.64 [R1+0x25b8], R24 ;  /* 0x0025b81801007387 */ /* 0x000fe80000100a00 */
[----:B------:R-:W-:Y:S04]  /*3ae90*/  STL.64 [R1+0x630], R32 ;  /* 0x0006302001007387 */ /* 0x000fe80000100a00 */
[----:B------:R0:W-:Y:S04]  /*3aea0*/  STL.64 [R1+0x638], R34 ;  /* 0x0006382201007387 */ /* 0x0001e80000100a00 */
[----:B0-----:R-:W2:Y:S04]  /*3aeb0*/  LDL.LU.64 R34, [R1+0x2698] ;  /* 0x0026980001227983 */ /* 0x001ea80000300a00 */
[----:B------:R-:W4:Y:S04]  /*3aec0*/  LDL.LU.64 R32, [R1+0x2690] ;  /* 0x0026900001207983 */ /* 0x000f280000300a00 */
[----:B------:R-:W-:Y:S04]  /*3aed0*/  STL.64 [R1+0x25b0], R30 ;  /* 0x0025b01e01007387 */ /* 0x000fe80000100a00 */
[----:B------:R0:W-:Y:S04]  /*3aee0*/  STL.64 [R1+0x25a8], R28 ;  /* 0x0025a81c01007387 */ /* 0x0001e80000100a00 */
[----:B0-----:R-:W3:Y:S04]  /*3aef0*/  LDL.LU R28, [R1+0x240] ;  /* 0x00024000011c7983 */ /* 0x001ee80000300800 */
[----:B------:R-:W3:Y:S04]  /*3af00*/  LDL.LU R29, [R1+0x244] ;  /* 0x00024400011d7983 */ /* 0x000ee80000300800 */
[----:B------:R-:W3:Y:S04]  /*3af10*/  LDL.LU R30, [R1+0x248] ;  /* 0x00024800011e7983 */ /* 0x000ee80000300800 */
[----:B------:R-:W3:Y:S01]  /*3af20*/  LDL.LU R31, [R1+0x24c] ;  /* 0x00024c00011f7983 */ /* 0x000ee20000300800 */
        /* <DEDUP_REMOVED lines=22> */
[----:B------:R-:W4:Y:S04]  /*3b090*/  LDL.LU R38, [R1+0x3b8] ;  /* 0x0003b80001267983 */ /* 0x000f280000300800 */
[----:B------:R-:W4:Y:S01]  /*3b0a0*/  LDL.LU R39, [R1+0x3bc] ;  /* 0x0003bc0001277983 */ /* 0x000f220000300800 */
[----:B--2---:R-:W-:-:S15]  /*3b0b0*/  HMMA.16816.F32.BF16 R44, R12, R40, R44 ;  /* 0x000000280c2c723c */ /* 0x004fde000004182c */
[----:B------:R-:W-:-:S08]  /*3b0c0*/  NOP ;  /* 0x0000000000007918 */ /* 0x000fd00000000000 */
[----:B------:R-:W-:Y:S04]  /*3b0d0*/  STL.64 [R1+0x600], R44 ;  /* 0x0006002c01007387 */ /* 0x000fe80000100a00 */
[----:B------:R0:W-:Y:S04]  /*3b0e0*/  STL.64 [R1+0x608], R46 ;  /* 0x0006082e01007387 */ /* 0x0001e80000100a00 */
[----:B0-----:R-:W2:Y:S04]  /*3b0f0*/  LDL.LU.64 R46, [R1+0x2668] ;  /* 0x00266800012e7983 */ /* 0x001ea80000300a00 */
[----:B------:R-:W4:Y:S04]  /*3b100*/  LDL.LU.64 R44, [R1+0x2660] ;  /* 0x00266000012c7983 */ /* 0x000f280000300a00 */
[----:B---3--:R-:W-:Y:S04]  /*3b110*/  STL.64 [R1+0x25e0], R42 ;  /* 0x0025e02a01007387 */ /* 0x008fe80000100a00 */
        /* <DEDUP_REMOVED lines=10> */
[----:B------:R-:W4:Y:S01]  /*3b1c0*/  LDL.LU.64 R4, [R1+0x2650] ;  /* 0x0026500001047983 */ /* 0x000f220000300a00 */
[C---:B---3--:R-:W-:Y:S06]  /*3b1d0*/  HMMA.16816.F32.BF16 R40, R12.reuse, R48, R40 ;  /* 0x000000300c28723c */ /* 0x048fec0000041828 */
[----:B------:R-:W-:Y:S01]  /*3b1e0*/  HMMA.16816.F32.BF16 R12, R12, R52, R36 ;  /* 0x000000340c0c723c */ /* 0x000fe20000041824 */
[----:B--2---:R-:W-:Y:S04]  /*3b1f0*/  STL.64 [R1+0x25f0], R46 ;  /* 0x0025f02e01007387 */ /* 0x004fe80000100a00 */
[----:B------:R-:W-:Y:S04]  /*3b200*/  STL.64 [R1+0x25e8], R44 ;  /* 0x0025e82c01007387 */ /* 0x000fe80000100a00 */
[----:B------:R-:W-:Y:S01]  /*3b210*/  STL [R1+0x2600], R51 ;  /* 0x0026003301007387 */ /* 0x000fe20000100800 */
[----:B------:R-:W-:-:S02]  /*3b220*/  IMAD.MOV.U32 R24, RZ, RZ, R58 ;  /* 0x000000ffff187224 */ /* 0x000fc400078e003a */
[----:B------:R-:W-:Y:S01]  /*3b230*/  IMAD.MOV.U32 R25, RZ, RZ, R55 ;  /* 0x000000ffff197224 */ /* 0x000fe200078e0037 */
[----:B------:R-:W-:Y:S04]  /*3b240*/  STL.64 [R1+0x25f8], R48 ;  /* 0x0025f83001007387 */ /* 0x000fe80000100a00 */
[----:B------:R-:W-:Y:S04]  /*3b250*/  STL.64 [R1+0x850], R40 ;  /* 0x0008502801007387 */ /* 0x000fe80000100a00 */
[----:B------:R-:W-:Y:S04]  /*3b260*/  STL.64 [R1+0x858], R42 ;  /* 0x0008582a01007387 */ /* 0x000fe80000100a00 */
[----:B------:R-:W-:Y:S04]  /*3b270*/  STL [R1+0x2610], R54 ;  /* 0x0026103601007387 */ /* 0x000fe80000100800 */
[----:B------:R-:W-:Y:S04]  /*3b280*/  STL.64 [R1+0x2608], R52 ;  /* 0x0026083401007387 */ /* 0x000fe80000100a00 */
[----:B------:R-:W-:Y:S04]  /*3b290*/  STL.64 [R1+0x5f0], R12 ;  /* 0x0005f00c01007387 */ /* 0x000fe80000100a00 */
[----:B------:R0:W-:Y:S04]  /*3b2a0*/  STL.64 [R1+0x5f8], R14 ;  /* 0x0005f80e01007387 */ /* 0x0001e80000100a00 */
[----:B------:R-:W-:Y:S01]  /*3b2b0*/  STL.64 [R1+0x2618], R20 ;  /* 0x0026181401007387 */ /* 0x000fe20000100a00 */
[C---:B----4-:R-:W-:Y:S06]  /*3b2c0*/  HMMA.16816.F32.BF16 R32, R4.reuse, R20, R32 ;  /* 0x000000140420723c */ /* 0x050fec0000041820 */
[----:B0-----:R-:W-:Y:S07]  /*3b2d0*/  HMMA.16816.F32.BF16 R12, R4, R24, R28 ;  /* 0x00000018040c723c */ /* 0x001fee000004181c */
[----:B------:R-:W-:-:S02]  /*3b2e0*/  IMAD.MOV.U32 R24, RZ, RZ, R23 ;  /* 0x000000ffff187224 */ /* 0x000fc400078e0017 */
[----:B------:R-:W-:-:S08]  /*3b2f0*/  IMAD.MOV.U32 R25, RZ, RZ, R22 ;  /* 0x000000ffff197224 */ /* 0x000fd000078e0016 */
[----:B------:R-:W-:Y:S04]  /*3b300*/  STL.64 [R1+0x490], R32 ;  /* 0x0004902001007387 */ /* 0x000fe80000100a00 */
[----:B------:R-:W-:Y:S04]  /*3b310*/  STL.64 [R1+0x498], R34 ;  /* 0x0004982201007387 */ /* 0x000fe80000100a00 */
[----:B------:R-:W-:Y:S04]  /*3b320*/  STL.64 [R1+0x480], R12 ;  /* 0x0004800c01007387 */ /* 0x000fe80000100a00 */
[----:B------:R-:W-:Y:S04]  /*3b330*/  STL.64 [R1+0x488], R14 ;  /* 0x0004880e01007387 */ /* 0x000fe80000100a00 */
[----:B------:R-:W-:Y:S04]  /*3b340*/  STL.64 [R1+0x2620], R24 ;  /* 0x0026201801007387 */ /* 0x000fe80000100a00 */
[----:B------:R-:W2:Y:S04]  /*3b350*/  LDL.LU R36, [R1+0x410] ;  /* 0x0004100001247983 */ /* 0x000ea80000300800 */
[----:B------:R-:W2:Y:S04]  /*3b360*/  LDL.LU R37, [R1+0x414] ;  /* 0x0004140001257983 */ /* 0x000ea80000300800 */
[----:B------:R-:W3:Y:S04]  /*3b370*/  LDL.LU R38, [R1+0x418] ;  /* 0x0004180001267983 */ /* 0x000ee80000300800 */
[----:B------:R-:W3:Y:S01]  /*3b380*/  LDL.LU R39, [R1+0x41c] ;  /* 0x00041c0001277983 */ /* 0x000ee20000300800 */
[----:B------:R-:W-:-:S02]  /*3b390*/  IMAD.MOV.U32 R40, RZ, RZ, R19 ;  /* 0x000000ffff287224 */ /* 0x000fc400078e0013 */
[----:B------:R-:W-:Y:S01]  /*3b3a0*/  IMAD.MOV.U32 R41, RZ, RZ, R18 ;  /* 0x000000ffff297224 */ /* 0x000fe200078e0012 */
[----:B------:R-:W0:Y:S04]  /*3b3b0*/  LDSM.16.MT88.4 R12, [R50+UR4+0x2080] ;  /* 0x00208004320c783b */ /* 0x000e280008004200 */
[----:B---3--:R-:W-:Y:S04]  /*3b3c0*/  STL.64 [R1+0x2630], R38 ;  /* 0x0026302601007387 */ /* 0x008fe80000100a00 */
[----:B--2---:R-:W-:Y:S04]  /*3b3d0*/  STL.64 [R1+0x2628], R36 ;  /* 0x0026282401007387 */ /* 0x004fe80000100a00 */
[----:B------:R-:W-:Y:S04]  /*3b3e0*/  STL.64 [R1+0x2638], R40 ;  /* 0x0026382801007387 */ /* 0x000fe80000100a00 */
[----:B------:R-:W2:Y:S04]  /*3b3f0*/  LDL.LU R44, [R1+0x870] ;  /* 0x00087000012c7983 */ /* 0x000ea80000300800 */
[----:B------:R-:W2:Y:S04]  /*3b400*/  LDL.LU R45, [R1+0x874] ;  /* 0x00087400012d7983 */ /* 0x000ea80000300800 */
[----:B------:R-:W3:Y:S04]  /*3b410*/  LDL.LU R46, [R1+0x878] ;  /* 0x00087800012e7983 */ /* 0x000ee80000300800 */
[----:B------:R-:W3:Y:S04]  /*3b420*/  LDL.LU R47, [R1+0x87c] ;  /* 0x00087c00012f7983 */ /* 0x000ee80000300800 */
[----:B---3--:R-:W-:Y:S04]  /*3b430*/  STL.64 [R1+0x2648], R46 ;  /* 0x0026482e01007387 */ /* 0x008fe80000100a00 */
[----:B--2---:R1:W-:Y:S04]  /*3b440*/  STL.64 [R1+0x2640], R44 ;  /* 0x0026402c01007387 */ /* 0x0043e80000100a00 */
[----:B------:R-:W2:Y:S04]  /*3b450*/  LDL.LU R52, [R1+0x880] ;  /* 0x0008800001347983 */ /* 0x000ea80000300800 */
[----:B------:R-:W2:Y:S04]  /*3b460*/  LDL.LU R53, [R1+0x884] ;  /* 0x0008840001357983 */ /* 0x000ea80000300800 */
[----:B------:R-:W2:Y:S04]  /*3b470*/  LDL.LU R54, [R1+0x888] ;  /* 0x0008880001367983 */ /* 0x000ea80000300800 */
[----:B------:R-:W2:Y:S04]  /*3b480*/  LDL.LU R55, [R1+0x88c] ;  /* 0x00088c0001377983 */ /* 0x000ea80000300800 */
[----:B-1----:R-:W3:Y:S04]  /*3b490*/  LDL.LU R44, [R1+0x470] ;  /* 0x00047000012c7983 */ /* 0x002ee80000300800 */
        /* <DEDUP_REMOVED lines=11> */
[----:B------:R-:W2:Y:S04]  /*3b550*/  LDL.LU R28, [R1+0x400] ;  /* 0x00040000011c7983 */ /* 0x000ea80000300800 */
[----:B------:R-:W2:Y:S04]  /*3b560*/  LDL.LU R29, [R1+0x404] ;  /* 0x00040400011d7983 */ /* 0x000ea80000300800 */
[----:B------:R-:W2:Y:S01]  /*3b570*/  LDL.LU R30, [R1+0x408] ;  /* 0x00040800011e7983 */ /* 0x000ea20000300800 */
[----:B------:R-:W-:-:S02]  /*3b580*/  IMAD.MOV.U32 R36, RZ, RZ, R9 ;  /* 0x000000ffff247224 */ /* 0x000fc400078e0009 */
[----:B------:R-:W-:Y:S01]  /*3b590*/  IMAD.MOV.U32 R37, RZ, RZ, R8 ;  /* 0x000000ffff257224 */ /* 0x000fe200078e0008 */
[----:B------:R-:W2:Y:S04]  /*3b5a0*/  LDL.LU R31, [R1+0x40c] ;  /* 0x00040c00011f7983 */ /* 0x000ea80000300800 */
[----:B------:R-:W2:Y:S04]  /*3b5b0*/  LDL.LU R32, [R1+0x3f0] ;  /* 0x0003f00001207983 */ /* 0x000ea80000300800 */
[----:B------:R-:W2:Y:S04]  /*3b5c0*/  LDL.LU R33, [R1+0x3f4] ;  /* 0x0003f40001217983 */ /* 0x000ea80000300800 */
[----:B------:R-:W2:Y:S01]  /*3b5d0*/  LDL.LU R34, [R1+0x3f8] ;  /* 0x0003f80001227983 */ /* 0x000ea20000300800 */
[----:B------:R-:W-:-:S03]  /*3b5e0*/  IMAD.MOV.U32 R49, RZ, RZ, R16 ;  /* 0x000000ffff317224 */ /* 0x000fc600078e0010 */
[----:B------:R-:W2:Y:S01]  /*3b5f0*/  LDL.LU R35, [R1+0x3fc] ;  /* 0x0003fc0001237983 */ /* 0x000ea20000300800 */
[----:B------:R-:W-:-:S03]  /*3b600*/  IMAD.MOV.U32 R48, RZ, RZ, R17 ;  /* 0x000000ffff307224 */ /* 0x000fc600078e0011 */
[----:B------:R-:W2:Y:S04]  /*3b610*/  LDL.LU R16, [R1+0x2d0] ;  /* 0x0002d00001107983 */ /* 0x000ea80000300800 */
        /* <DEDUP_REMOVED lines=9> */
[----:B0-----:R-:W-:Y:S04]  /*3b6b0*/  STL.64 [R1+0x24e0], R14 ;  /* 0x0024e00e01007387 */ /* 0x001fe80000100a00 */
[----:B------:R0:W-:Y:S04]  /*3b6c0*/  STL.64 [R1+0x24d8], R12 ;  /* 0x0024d80c01007387 */ /* 0x0001e80000100a00 */
[----:B0-----:R-:W2:Y:S04]  /*3b6d0*/  LDL.LU R12, [R1+0x230] ;  /* 0x00023000010c7983 */ /* 0x001ea80000300800 */
[----:B------:R-:W2:Y:S04]  /*3b6e0*/  LDL.LU R13, [R1+0x234] ;  /* 0x00023400010d7983 */ /* 0x000ea80000300800 */
[----:B------:R-:W2:Y:S04]  /*3b6f0*/  LDL.LU R14, [R1+0x238] ;  /* 0x00023800010e7983 */ /* 0x000ea80000300800 */
[----:B------:R-:W2:Y:S01]  /*3b700*/  LDL.LU R15, [R1+0x23c] ;  /* 0x00023c00010f7983 */ /* 0x000ea20000300800 */
[C---:B---3--:R-:W-:Y:S06]  /*3b710*/  HMMA.16816.F32.BF16 R44, R4.reuse, R56, R44 ;  /* 0x00000038042c723c */ /* 0x048fec000004182c */
[C---:B----4-:R-:W-:Y:S06]  /*3b720*/  HMMA.16816.F32.BF16 R36, R4.reuse, R36, R40 ;  /* 0x000000240424723c */ /* 0x050fec0000041828 */
[C---:B--2---:R-:W-:Y:S11]  /*3b730*/  HMMA.16816.F32.BF16 R20, R4.reuse, R20, R24 ;  /* 0x000000140414723c */ /* 0x044ff60000041818 */
[----:B------:R-:W-:Y:S04]  /*3b740*/  STL.64 [R1+0x470], R44 ;  /* 0x0004702c01007387 */ /* 0x000fe80000100a00 */
[----:B------:R0:W-:Y:S04]  /*3b750*/  STL.64 [R1+0x478], R46 ;  /* 0x0004782e01007387 */ /* 0x0001e80000100a00 */
[----:B0-----:R-:W2:Y:S04]  /*3b760*/  LDL.LU.64 R46, [R1+0x2648] ;  /* 0x00264800012e7983 */ /* 0x001ea80000300a00 */
[----:B------:R-:W2:Y:S04]  /*3b770*/  LDL.LU.64 R44, [R1+0x2640] ;  /* 0x00264000012c7983 */ /* 0x000ea80000300a00 */
[----:B------:R0:W-:Y:S04]  /*3b780*/  STL.64 [R1+0x2580], R56 ;  /* 0x0025803801007387 */ /* 0x0001e80000100a00 */
[----:B0-----:R-:W3:Y:S04]  /*3b790*/  LDL.LU R56, [R1+0x2e0] ;  /* 0x0002e00001387983 */ /* 0x001ee80000300800 */
[----:B------:R-:W3:Y:S04]  /*3b7a0*/  LDL.LU R57, [R1+0x2e4] ;  /* 0x0002e40001397983 */ /* 0x000ee80000300800 */
[----:B------:R-:W3:Y:S04]  /*3b7b0*/  LDL.LU R58, [R1+0x2e8] ;  /* 0x0002e800013a7983 */ /* 0x000ee80000300800 */
[----:B------:R-:W3:Y:S04]  /*3b7c0*/  LDL.LU R59, [R1+0x2ec] ;  /* 0x0002ec00013b7983 */ /* 0x000ee80000300800 */
[----:B------:R-:W2:Y:S04]  /*3b7d0*/  LDL.LU.64 R40, [R1+0x2638] ;  /* 0x0026380001287983 */ /* 0x000ea80000300a00 */
[----:B------:R-:W-:Y:S04]  /*3b7e0*/  STL.64 [R1+0x460], R36 ;  /* 0x0004602401007387 */ /* 0x000fe80000100a00 */
[----:B------:R0:W-:Y:S04]  /*3b7f0*/  STL.64 [R1+0x468], R38 ;  /* 0x0004682601007387 */ /* 0x0001e80000100a00 */
[----:B0-----:R-:W4:Y:S04]  /*3b800*/  LDL.LU.64 R38, [R1+0x2630] ;  /* 0x0026300001267983 */ /* 0x001f280000300a00 */
[----:B------:R-:W4:Y:S04]  /*3b810*/  LDL.LU.64 R36, [R1+0x2628] ;  /* 0x0026280001247983 */ /* 0x000f280000300a00 */
[----:B------:R-:W4:Y:S01]  /*3b820*/  LDL.LU.64 R24, [R1+0x2620] ;  /* 0x0026200001187983 */ /* 0x000f220000300a00 */
[C---:B------:R-:W-:Y:S03]  /*3b830*/  HMMA.16816.F32.BF16 R48, R4.reuse, R48, R52 ;  /* 0x000000300430723c */ /* 0x040fe60000041834 */
[----:B------:R0:W-:Y:S04]  /*3b840*/  STL.64 [R1+0x450], R20 ;  /* 0x0004501401007387 */ /* 0x0001e80000100a00 */
[----:B------:R-:W-:Y:S04]  /*3b850*/  STL.64 [R1+0x458], R22 ;  /* 0x0004581601007387 */ /* 0x000fe80000100a00 */
[----:B0-----:R-:W3:Y:S04]  /*3b860*/  LDL.LU.64 R20, [R1+0x2618] ;  /* 0x0026180001147983 */ /* 0x001ee80000300a00 */
[----:B------:R-:W3:Y:S04]  /*3b870*/  LDL.LU R54, [R1+0x2610] ;  /* 0x0026100001367983 */ /* 0x000ee80000300800 */
[----:B------:R-:W3:Y:S04]  /*3b880*/  LDL.LU.64 R52, [R1+0x2608] ;  /* 0x0026080001347983 */ /* 0x000ee80000300a00 */
[----:B------:R-:W-:Y:S04]  /*3b890*/  STL.64 [R1+0x440], R48 ;  /* 0x0004403001007387 */ /* 0x000fe80000100a00 */
[----:B------:R0:W-:Y:S04]  /*3b8a0*/  STL.64 [R1+0x448], R50 ;  /* 0x0004483201007387 */ /* 0x0001e80000100a00 */
[----:B0-----:R-:W3:Y:S04]  /*3b8b0*/  LDL.LU R51, [R1+0x2600] ;  /* 0x0026000001337983 */ /* 0x001ee80000300800 */
[----:B------:R-:W3:Y:S01]  /*3b8c0*/  LDL.LU.64 R48, [R1+0x25f8] ;  /* 0x0025f80001307983 */ /* 0x000ee20000300a00 */
[C---:B--2---:R-:W-:Y:S03]  /*3b8d0*/  HMMA.16816.F32.BF16 R40, R4.reuse, R40, R44 ;  /* 0x000000280428723c */ /* 0x044fe6000004182c */
[----:B------:R-:W2:Y:S04]  /*3b8e0*/  LDL.LU.64 R46, [R1+0x25f0] ;  /* 0x0025f000012e7983 */ /* 0x000ea80000300a00 */
[----:B------:R-:W3:Y:S01]  /*3b8f0*/  LDL.LU.64 R44, [R1+0x25e8] ;  /* 0x0025e800012c7983 */ /* 0x000ee20000300a00 */
[----:B----4-:R-:W-:-:S15]  /*3b900*/  HMMA.16816.F32.BF16 R24, R4, R24, R36 ;  /* 0x000000180418723c */ /* 0x010fde0000041824 */
[----:B------:R-:W-:Y:S04]  /*3b910*/  STL.64 [R1+0x430], R40 ;  /* 0x0004302801007387 */ /* 0x000fe80000100a00 */
[----:B------:R0:W-:Y:S04]  /*3b920*/  STL.64 [R1+0x438], R42 ;  /* 0x0004382a01007387 */ /* 0x0001e80000100a00 */
[----:B0-----:R-:W4:Y:S04]  /*3b930*/  LDL.LU.64 R42, [R1+0x25e0] ;  /* 0x0025e000012a7983 */ /* 0x001f280000300a00 */
[----:B------:R-:W2:Y:S04]  /*3b940*/  LDL.LU.64 R40, [R1+0x25d8] ;  /* 0x0025d80001287983 */ /* 0x000ea80000300a00 */
[----:B------:R-:W4:Y:S04]  /*3b950*/  LDL.LU.64 R38, [R1+0x25d0] ;  /* 0x0025d00001267983 */ /* 0x000f280000300a00 */
[----:B------:R-:W4:Y:S04]  /*3b960*/  LDL.LU.64 R36, [R1+0x25c8] ;  /* 0x0025c80001247983 */ /* 0x000f280000300a00 */
[----:B------:R-:W-:Y:S04]  /*3b970*/  STL.64 [R1+0x420], R24 ;  /* 0x0004201801007387 */ /* 0x000fe80000100a00 */
[----:B------:R0:W-:Y:S04]  /*3b980*/  STL.64 [R1+0x428], R26 ;  /* 0x0004281a01007387 */ /* 0x0001e80000100a00 */
[----:B0-----:R-:W3:Y:S04]  /*3b990*/  LDL.LU.64 R26, [R1+0x25c0] ;  /* 0x0025c000011a7983 */ /* 0x001ee80000300a00 */
[----:B------:R-:W2:Y:S02]  /*3b9a0*/  LDL.LU.64 R24, [R1+0x25b8] ;  /* 0x0025b80001187983 */ /* 0x000ea40000300a00 */
        /* <DEDUP_REMOVED lines=29> */
[----:B------:R-:W3:Y:S04]  /*3bb80*/  LDL.LU.64 R8, [R1+0x2588] ;  /* 0x0025880001087983 */ /* 0x000ee80000300a00 */
[----:B----4-:R-:W-:Y:S04]  /*3bb90*/  STL.64 [R1+0x24f8], R34 ;  /* 0x0024f82201007387 */ /* 0x010fe80000100a00 */
[----:B------:R0:W-:Y:S04]  /*3bba0*/  STL.64 [R1+0x24f0], R32 ;  /* 0x0024f02001007387 */ /* 0x0001e80000100a00 */
[----:B0-----:R-:W4:Y:S04]  /*3bbb0*/  LDL.LU R32, [R1+0x310] ;  /* 0x0003100001207983 */ /* 0x001f280000300800 */
[----:B------:R-:W4:Y:S04]  /*3bbc0*/  LDL.LU R33, [R1+0x314] ;  /* 0x0003140001217983 */ /* 0x000f280000300800 */
[----:B------:R-:W4:Y:S04]  /*3bbd0*/  LDL.LU R34, [R1+0x318] ;  /* 0x0003180001227983 */ /* 0x000f280000300800 */
[----:B------:R-:W4:Y:S01]  /*3bbe0*/  LDL.LU R35, [R1+0x31c] ;  /* 0x00031c0001237983 */ /* 0x000f220000300800 */
[C---:B--2---:R-:W-:Y:S06]  /*3bbf0*/  HMMA.16816.F32.BF16 R28, R4.reuse, R40, R28 ;  /* 0x00000028041c723c */ /* 0x044fec000004181c */
[C---:B------:R-:W-:Y:S01]  /*3bc00*/  HMMA.16816.F32.BF16 R24, R4.reuse, R44, R24 ;  /* 0x0000002c0418723c */ /* 0x040fe20000041818 */
[----:B------:R-:W-:Y:S04]  /*3bc10*/  STL.64 [R1+0x2528], R38 ;  /* 0x0025282601007387 */ /* 0x000fe80000100a00 */
[----:B------:R-:W-:Y:S01]  /*3bc20*/  STL.64 [R1+0x2520], R36 ;  /* 0x0025202401007387 */ /* 0x000fe20000100a00 */
[----:B----4-:R-:W-:-:S15]  /*3bc30*/  HMMA.16816.F32.BF16 R32, R4, R36, R32 ;  /* 0x000000240420723c */ /* 0x010fde0000041820 */
[----:B------:R-:W-:-:S08]  /*3bc40*/  NOP ;  /* 0x0000000000007918 */ /* 0x000fd00000000000 */
        /* <DEDUP_REMOVED lines=9> */
[C---:B0-----:R-:W-:Y:S06]  /*3bce0*/  HMMA.16816.F32.BF16 R24, R4.reuse, R48, R56 ;  /* 0x000000300418723c */ /* 0x041fec0000041838 */
[----:B------:R-:W-:Y:S01]  /*3bcf0*/  HMMA.16816.F32.BF16 R4, R4, R52, R12 ;  /* 0x000000340404723c */ /* 0x000fe2000004180c */
[----:B------:R-:W-:-:S15]  /*3bd00*/  STL.64 [R1+0x2540], R44 ;  /* 0x0025402c01007387 */ /* 0x000fde0000100a00 */
[----:B------:R-:W-:-:S01]  /*3bd10*/  NOP ;  /* 0x0000000000007918 */ /* 0x000fc20000000000 */
[----:B------:R-:W-:Y:S04]  /*3bd20*/  STL.64 [R1+0x3b0], R24 ;  /* 0x0003b01801007387 */ /* 0x000fe80000100a00 */
[----:B------:R-:W-:Y:S04]  /*3bd30*/  STL.64 [R1+0x3b8], R26 ;  /* 0x0003b81a01007387 */ /* 0x000fe80000100a00 */
[----:B------:R-:W-:Y:S04]  /*3bd40*/  STL.64 [R1+0x170], R4 ;  /* 0x0001700401007387 */ /* 0x000fe80000100a00 */
[----:B------:R3:W-:Y:S02]  /*3bd50*/  STL.64 [R1+0x178], R6 ;  /* 0x0001780601007387 */ /* 0x0007e40000100a00 */
[----:B---3--:R-:W-:Y:S02]  /*3bd60*/  HMMA.16816.F32.BF16 R4, R8, R20, R16 ;  /* 0x000000140804723c */ /* 0x008fe40000041810 */
[----:B------:R-:W2:-:S15]  /*3bd70*/  LDL.LU R16, [R1+0x920] ;  /* 0x0009200001107983 */ /* 0x000e9e0000300800 */
[----:B------:R-:W-:-:S06]  /*3bd80*/  NOP ;  /* 0x0000000000007918 */ /* 0x000fcc0000000000 */
[----:B------:R0:W-:Y:S04]  /*3bd90*/  STL.64 [R1+0x310], R4 ;  /* 0x0003100401007387 */ /* 0x0001e80000100a00 */
[----:B------:R1:W-:Y:S04]  /*3bda0*/  STL.64 [R1+0x318], R6 ;  /* 0x0003180601007387 */ /* 0x0003e80000100a00 */
[----:B------:R-:W2:Y:S04]  /*3bdb0*/  LDL.LU R17, [R1+0x924] ;  /* 0x0009240001117983 */ /* 0x000ea80000300800 */
[----:B------:R-:W3:Y:S04]  /*3bdc0*/  LDL.LU R18, [R1+0x928] ;  /* 0x0009280001127983 */ /* 0x000ee80000300800 */
[----:B------:R-:W3:Y:S04]  /*3bdd0*/  LDL.LU R19, [R1+0x92c] ;  /* 0x00092c0001137983 */ /* 0x000ee80000300800 */
[----:B------:R-:W4:Y:S04]  /*3bde0*/  LDL.LU R56, [R1+0x2c0] ;  /* 0x0002c00001387983 */ /* 0x000f280000300800 */
[----:B------:R-:W4:Y:S04]  /*3bdf0*/  LDL.LU R57, [R1+0x2c4] ;  /* 0x0002c40001397983 */ /* 0x000f280000300800 */
[----:B------:R-:W4:Y:S04]  /*3be00*/  LDL.LU R58, [R1+0x2c8] ;  /* 0x0002c800013a7983 */ /* 0x000f280000300800 */
[----:B------:R-:W4:Y:S04]  /*3be10*/  LDL.LU R59, [R1+0x2cc] ;  /* 0x0002cc00013b7983 */ /* 0x000f280000300800 */
[----:B------:R-:W4:Y:S04]  /*3be20*/  LDL.LU.64 R32, [R1+0x90] ;  /* 0x0000900001207983 */ /* 0x000f280000300a00 */
[----:B0-----:R-:W4:Y:S04]  /*3be30*/  LDL.LU R4, [R1+0x2b0] ;  /* 0x0002b00001047983 */ /* 0x001f280000300800 */
[----:B------:R-:W4:Y:S04]  /*3be40*/  LDL.LU R5, [R1+0x2b4] ;  /* 0x0002b40001057983 */ /* 0x000f280000300800 */
[----:B-1----:R-:W4:Y:S04]  /*3be50*/  LDL.LU R6, [R1+0x2b8] ;  /* 0x0002b80001067983 */ /* 0x002f280000300800 */
[----:B------:R-:W4:Y:S04]  /*3be60*/  LDL.LU R7, [R1+0x2bc] ;  /* 0x0002bc0001077983 */ /* 0x000f280000300800 */
[----:B---3--:R-:W-:Y:S04]  /*3be70*/  STL.64 [R1+0x2558], R18 ;  /* 0x0025581201007387 */ /* 0x008fe80000100a00 */
[----:B--2---:R-:W-:Y:S04]  /*3be80*/  STL.64 [R1+0x2550], R16 ;  /* 0x0025501001007387 */ /* 0x004fe80000100a00 */
[----:B------:R-:W2:Y:S04]  /*3be90*/  LDL.LU R12, [R1+0x940] ;  /* 0x00094000010c7983 */ /* 0x000ea80000300800 */
[----:B------:R-:W2:Y:S04]  /*3bea0*/  LDL.LU R13, [R1+0x944] ;  /* 0x00094400010d7983 */ /* 0x000ea80000300800 */
[----:B------:R-:W3:Y:S04]  /*3beb0*/  LDL.LU R14, [R1+0x948] ;  /* 0x00094800010e7983 */ /* 0x000ee80000300800 */
[----:B------:R-:W3:Y:S01]  /*3bec0*/  LDL.LU R15, [R1+0x94c] ;  /* 0x00094c00010f7983 */ /* 0x000ee20000300800 */
[----:B----4-:R-:W-:Y:S03]  /*3bed0*/  HMMA.16816.F32.BF16 R56, R8, R32, R56 ;  /* 0x000000200838723c */ /* 0x010fe60000041838 */
[----:B---3--:R-:W-:Y:S04]  /*3bee0*/  STL.64 [R1+0x2568], R14 ;  /* 0x0025680e01007387 */ /* 0x008fe80000100a00 */
[----:B--2---:R0:W-:Y:S04]  /*3bef0*/  STL.64 [R1+0x2560], R12 ;  /* 0x0025600c01007387 */ /* 0x0041e80000100a00 */
[----:B0-----:R-:W2:Y:S04]  /*3bf00*/  LDL.LU R12, [R1+0x950] ;  /* 0x00095000010c7983 */ /* 0x001ea80000300800 */
[----:B------:R-:W2:Y:S04]  /*3bf10*/  LDL.LU R13, [R1+0x954] ;  /* 0x00095400010d7983 */ /* 0x000ea80000300800 */
[----:B------:R-:W3:Y:S04]  /*3bf20*/  LDL.LU R14, [R1+0x958] ;  /* 0x00095800010e7983 */ /* 0x000ee80000300800 */
[----:B------:R-:W3:Y:S01]  /*3bf30*/  LDL.LU R15, [R1+0x95c] ;  /* 0x00095c00010f7983 */ /* 0x000ee20000300800 */
[----:B------:R-:W0:Y:S03]  /*3bf40*/  S2R R23, SR_TID.X ;  /* 0x0000000000177919 */ /* 0x000e260000002100 */
[----:B---3--:R-:W-:Y:S04]  /*3bf50*/  STL.64 [R1+0x2578], R14 ;  /* 0x0025780e01007387 */ /* 0x008fe80000100a00 */
[----:B--2---:R1:W-:Y:S04]  /*3bf60*/  STL.64 [R1+0x2570], R12 ;  /* 0x0025700c01007387 */ /* 0x0043e80000100a00 */
[----:B-1----:R-:W2:Y:S04]  /*3bf70*/  LDL.LU.64 R12, [R1+0x70] ;  /* 0x00007000010c7983 */ /* 0x002ea80000300a00 */
[----:B------:R-:W3:Y:S04]  /*3bf80*/  LDL.LU.64 R16, [R1+0x60] ;  /* 0x0000600001107983 */ /* 0x000ee80000300a00 */
[----:B------:R-:W4:Y:S04]  /*3bf90*/  LDL.LU.64 R44, [R1+0x50] ;  /* 0x00005000012c7983 */ /* 0x000f280000300a00 */
[----:B------:R-:W4:Y:S04]  /*3bfa0*/  LDL.LU R40, [R1+0x930] ;  /* 0x0009300001287983 */ /* 0x000f280000300800 */
[----:B------:R-:W4:Y:S04]  /*3bfb0*/  LDL.LU R41, [R1+0x934] ;  /* 0x0009340001297983 */ /* 0x000f280000300800 */
[----:B------:R-:W4:Y:S04]  /*3bfc0*/  LDL.LU R42, [R1+0x938] ;  /* 0x00093800012a7983 */ /* 0x000f280000300800 */
[----:B------:R-:W4:Y:S04]  /*3bfd0*/  LDL.LU R43, [R1+0x93c] ;  /* 0x00093c00012b7983 */ /* 0x000f280000300800 */
[----:B------:R-:W4:Y:S04]  /*3bfe0*/  LDL.LU.64 R36, [R1+0x40] ;  /* 0x0000400001247983 */ /* 0x000f280000300a00 */
[----:B------:R-:W4:Y:S04]  /*3bff0*/  LDL.LU.64 R24, [R1+0x30] ;  /* 0x0000300001187983 */ /* 0x000f280000300a00 */
[----:B------:R-:W4:Y:S04]  /*3c000*/  LDL.LU R28, [R1+0x910] ;  /* 0x00091000011c7983 */ /* 0x000f280000300800 */
[----:B------:R-:W4:Y:S04]  /*3c010*/  LDL.LU R29, [R1+0x914] ;  /* 0x00091400011d7983 */ /* 0x000f280000300800 */
[----:B------:R-:W4:Y:S04]  /*3c020*/  LDL.LU R30, [R1+0x918] ;  /* 0x00091800011e7983 */ /* 0x000f280000300800 */
[----:B------:R-:W4:Y:S04]  /*3c030*/  LDL.LU R31, [R1+0x91c] ;  /* 0x00091c00011f7983 */ /* 0x000f280000300800 */
[----:B------:R1:W-:Y:S04]  /*3c040*/  STL.64 [R1+0x300], R56 ;  /* 0x0003003801007387 */ /* 0x0003e80000100a00 */
[----:B------:R2:W-:Y:S04]  /*3c050*/  STL.64 [R1+0x308], R58 ;  /* 0x0003083a01007387 */ /* 0x0005e80000100a00 */
[----:B-1----:R-:W2:Y:S01]  /*3c060*/  LDL.LU.64 R56, [R1+0x2580] ;  /* 0x0025800001387983 */ /* 0x002ea20000300a00 */
[C---:B0-----:R-:W-:Y:S01]  /*3c070*/  LOP3.LUT R50, R23.reuse, 0x7, RZ, 0xc0, !PT ;  /* 0x0000000717327812 */ /* 0x041fe200078ec0ff */
[----:B------:R-:W-:-:S04]  /*3c080*/  IMAD.SHL.U32 R61, R23, 0x2, RZ ;  /* 0x00000002173d7824 */ /* 0x000fc800078e00ff */
[----:B------:R-:W-:Y:S02]  /*3c090*/  IMAD R50, R50, 0x110, RZ ;  /* 0x0000011032327824 */ /* 0x000fe400078e02ff */
[----:B------:R-:W-:-:S03]  /*3c0a0*/  IMAD.SHL.U32 R55, R23, 0x80, RZ ;  /* 0x0000008017377824 */ /* 0x000fc600078e00ff */
[----:B------:R-:W-:Y:S01]  /*3c0b0*/  LOP3.LUT R61, R50, 0x10, R61, 0x78, !PT ;  /* 0x00000010323d7812 */ /* 0x000fe200078e783d */
[----:B------:R-:W-:Y:S02]  /*3c0c0*/  IMAD.MOV.U32 R50, RZ, RZ, R32 ;  /* 0x000000ffff327224 */ /* 0x000fe400078e0020 */
[----:B------:R-:W4:Y:S01]  /*3c0d0*/  LDL.LU R32, [R1+0x900] ;  /* 0x0009000001207983 */ /* 0x000f220000300800 */
[----:B------:R-:W-:Y:S01]  /*3c0e0*/  LOP3.LUT R61, R61, 0x800, R55, 0xf8, !PT ;  /* 0x000008003d3d7812 */ /* 0x000fe200078ef837 */
[----:B------:R-:W-:Y:S02]  /*3c0f0*/  IMAD.MOV.U32 R55, RZ, RZ, R33 ;  /* 0x000000ffff377224 */ /* 0x000fe400078e0021 */
[----:B------:R-:W4:Y:S04]  /*3c100*/  LDL.LU R33, [R1+0x904] ;  /* 0x0009040001217983 */ /* 0x000f280000300800 */
[----:B------:R-:W4:Y:S04]  /*3c110*/  LDL.LU R34, [R1+0x908] ;  /* 0x0009080001227983 */ /* 0x000f280000300800 */
[----:B------:R-:W4:Y:S01]  /*3c120*/  LDL.LU R35, [R1+0x90c] ;  /* 0x00090c0001237983 */ /* 0x000f220000300800 */
[----:B--2---:R-:W-:-:S15]  /*3c130*/  HMMA.16816.F32.BF16 R4, R8, R56, R4 ;  /* 0x000000380804723c */ /* 0x004fde0000041804 */
[----:B------:R-:W-:-:S08]  /*3c140*/  NOP ;  /* 0x0000000000007918 */ /* 0x000fd00000000000 */
[----:B------:R-:W-:Y:S04]  /*3c150*/  STL.64 [R1+0x2f0], R4 ;  /* 0x0002f00401007387 */ /* 0x000fe80000100a00 */
[----:B------:R-:W-:Y:S04]  /*3c160*/  STL.64 [R1+0x2f8], R6 ;  /* 0x0002f80601007387 */ /* 0x000fe80000100a00 */
[----:B------:R-:W0:Y:S01]  /*3c170*/  LDSM.16.MT88.4 R4, [R61+UR4+0x3000] ;  /* 0x003000043d04783b */ /* 0x000e220008004200 */
[----:B------:R-:W-:Y:S02]  /*3c180*/  IMAD.MOV.U32 R23, RZ, RZ, R56 ;  /* 0x000000ffff177224 */ /* 0x000fe400078e0038 */
[----:B------:R-:W-:Y:S01]  /*3c190*/  IMAD.MOV.U32 R22, RZ, RZ, R57 ;  /* 0x000000ffff167224 */ /* 0x000fe200078e0039 */
[----:B------:R-:W2:Y:S04]  /*3c1a0*/  LDL.LU R56, [R1+0x8d0] ;  /* 0x0008d00001387983 */ /* 0x000ea80000300800 */
[----:B------:R-:W2:Y:S04]  /*3c1b0*/  LDL.LU R57, [R1+0x8d4] ;  /* 0x0008d40001397983 */ /* 0x000ea80000300800 */
[----:B------:R-:W2:Y:S04]  /*3c1c0*/  LDL.LU R58, [R1+0x8d8] ;  /* 0x0008d800013a7983 */ /* 0x000ea80000300800 */
[----:B------:R-:W2:Y:S04]  /*3c1d0*/  LDL.LU R59, [R1+0x8dc] ;  /* 0x0008dc00013b7983 */ /* 0x000ea80000300800 */
[----:B0-----:R-:W-:Y:S04]  /*3c1e0*/  STL.64 [R1+0x23f8], R6 ;  /* 0x0023f80601007387 */ /* 0x001fe80000100a00 */
[----:B------:R0:W-:Y:S04]  /*3c1f0*/  STL.64 [R1+0x23f0], R4 ;  /* 0x0023f00401007387 */ /* 0x0001e80000100a00 */
[----:B0-----:R-:W3:Y:S04]  /*3c200*/  LDL.LU R4, [R1+0x960] ;  /* 0x0009600001047983 */ /* 0x001ee80000300800 */
[----:B------:R-:W3:Y:S04]  /*3c210*/  LDL.LU R5, [R1+0x964] ;  /* 0x0009640001057983 */ /* 0x000ee80000300800 */
[----:B------:R-:W3:Y:S04]  /*3c220*/  LDL.LU R6, [R1+0x968] ;  /* 0x0009680001067983 */ /* 0x000ee80000300800 */
[----:B------:R-:W3:Y:S02]  /*3c230*/  LDL.LU R7, [R1+0x96c] ;  /* 0x00096c0001077983 */ /* 0x000ee40000300800 */
[----:B---3--:R-:W-:-:S15]  /*3c240*/  HMMA.16816.F32.BF16 R4, R8, R12, R4 ;  /* 0x0000000c0804723c */ /* 0x008fde0000041804 */
[----:B------:R-:W-:-:S08]  /*3c250*/  NOP ;  /* 0x0000000000007918 */ /* 0x000fd00000000000 */
[----:B------:R0:W-:Y:S04]  /*3c260*/  STL.64 [R1+0x2e0], R4 ;  /* 0x0002e00401007387 */ /* 0x0001e80000100a00 */
[----:B------:R1:W-:Y:S04]  /*3c270*/  STL.64 [R1+0x2e8], R6 ;  /* 0x0002e80601007387 */ /* 0x0003e80000100a00 */
[----:B------:R-:W3:Y:S01]  /*3c280*/  LDL.LU.64 R14, [R1+0x2578] ;  /* 0x00257800010e7983 */ /* 0x000ee20000300a00 */
[----:B0-----:R-:W-:Y:S01]  /*3c290*/  MOV R5, R12 ;  /* 0x0000000c00057202 */ /* 0x001fe20000000f00 */
[----:B------:R-:W-:-:S02]  /*3c2a0*/  IMAD.MOV.U32 R4, RZ, RZ, R13 ;  /* 0x000000ffff047224 */ /* 0x000fc400078e000d */
[----:B------:R-:W3:Y:S01]  /*3c2b0*/  LDL.LU.64 R12, [R1+0x2570] ;  /* 0x00257000010c7983 */ /* 0x000ee20000300a00 */
[----:B-1----:R-:W-:Y:S02]  /*3c2c0*/  IMAD.MOV.U32 R7, RZ, RZ, R16 ;  /* 0x000000ffff077224 */ /* 0x002fe400078e0010 */
[----:B------:R-:W-:Y:S01]  /*3c2d0*/  IMAD.MOV.U32 R6, RZ, RZ, R17 ;  /* 0x000000ffff067224 */ /* 0x000fe200078e0011 */
[----:B---3--:R-:W-:-:S15]  /*3c2e0*/  HMMA.16816.F32.BF16 R12, R8, R16, R12 ;  /* 0x00000010080c723c */ /* 0x008fde000004180c */
[----:B------:R-:W-:-:S08]  /*3c2f0*/  NOP ;  /* 0x0000000000007918 */ /* 0x000fd00000000000 */
[----:B------:R-:W-:Y:S04]  /*3c300*/  STL.64 [R1+0x2d0], R12 ;  /* 0x0002d00c01007387 */ /* 0x000fe80000100a00 */
[----:B------:R0:W-:Y:S04]  /*3c310*/  STL.64 [R1+0x2d8], R14 ;  /* 0x0002d80e01007387 */ /* 0x0001e80000100a00 */
[----:B0-----:R-:W3:Y:S04]  /*3c320*/  LDL.LU.64 R14, [R1+0x2568] ;  /* 0x00256800010e7983 */ /* 0x001ee80000300a00 */
[----:B------:R-:W3:Y:S04]  /*3c330*/  LDL.LU.64 R12, [R1+0x2560] ;  /* 0x00256000010c7983 */ /* 0x000ee80000300a00 */
[----:B------:R-:W2:Y:S04]  /*3c340*/  LDL.LU.64 R18, [R1+0x2558] ;  /* 0x0025580001127983 */ /* 0x000ea80000300a00 */
[----:B------:R-:W2:Y:S01]  /*3c350*/  LDL.LU.64 R16, [R1+0x2550] ;  /* 0x0025500001107983 */ /* 0x000ea20000300a00 */
[C---:B----4-:R-:W-:Y:S06]  /*3c360*/  HMMA.16816.F32.BF16 R40, R8.reuse, R36, R40 ;  /* 0x000000240828723c */ /* 0x050fec0000041828 */
[C---:B---3--:R-:W-:Y:S06]  /*3c370*/  HMMA.16816.F32.BF16 R12, R8.reuse, R44, R12 ;  /* 0x0000002c080c723c */ /* 0x048fec000004180c */
[----:B--2---:R-:W-:-:S15]  /*3c380*/  HMMA.16816.F32.BF16 R16, R8, R24, R16 ;  /* 0x000000180810723c */ /* 0x004fde0000041810 */
[----:B------:R-:W-:-:S02]  /*3c390*/  NOP ;  /* 0x0000000000007918 */ /* 0x000fc40000000000 */
[----:B------:R0:W-:Y:S04]  /*3c3a0*/  STL.64 [R1+0x2c0], R12 ;  /* 0x0002c00c01007387 */ /* 0x0001e80000100a00 */
[----:B------:R1:W-:Y:S04]  /*3c3b0*/  STL.64 [R1+0x2c8], R14 ;  /* 0x0002c80e01007387 */ /* 0x0003e80000100a00 */
[----:B------:R-:W2:Y:S01]  /*3c3c0*/  LDL.LU.64 R46, [R1+0x2548] ;  /* 0x00254800012e7983 */ /* 0x000ea20000300a00 */
[----:B0-----:R-:W-:Y:S02]  /*3c3d0*/  IMAD.MOV.U32 R13, RZ, RZ, R44 ;  /* 0x000000ffff0d7224 */ /* 0x001fe400078e002c */
[----:B------:R-:W-:-:S02]  /*3c3e0*/  IMAD.MOV.U32 R12, RZ, RZ, R45 ;  /* 0x000000ffff0c7224 */ /* 0x000fc400078e002d */
[----:B------:R-:W3:Y:S04]  /*3c3f0*/  LDL.LU.64 R44, [R1+0x2540] ;  /* 0x00254000012c7983 */ /* 0x000ee80000300a00 */
[----:B------:R-:W-:Y:S04]  /*3c400*/  STL.64 [R1+0x2b0], R40 ;  /* 0x0002b02801007387 */ /* 0x000fe80000100a00 */
[----:B------:R0:W-:Y:S01]  /*3c410*/  STL.64 [R1+0x2b8], R42 ;  /* 0x0002b82a01007387 */ /* 0x0001e20000100a00 */
[----:B-1----:R-:W-:Y:S02]  /*3c420*/  IMAD.MOV.U32 R15, RZ, RZ, R36 ;  /* 0x000000ffff0f7224 */ /* 0x002fe400078e0024 */
[----:B------:R-:W-:Y:S01]  /*3c430*/  IMAD.MOV.U32 R14, RZ, RZ, R37 ;  /* 0x000000ffff0e7224 */ /* 0x000fe200078e0025 */
[----:B0-----:R-:W4:Y:S04]  /*3c440*/  LDL.LU.64 R42, [R1+0x2538] ;  /* 0x00253800012a7983 */ /* 0x001f280000300a00 */
[----:B------:R-:W2:Y:S04]  /*3c450*/  LDL.LU.64 R40, [R1+0x2530] ;  /* 0x0025300001287983 */ /* 0x000ea80000300a00 */
[----:B------:R-:W3:Y:S04]  /*3c460*/  LDL.LU.64 R38, [R1+0x2528] ;  /* 0x0025280001267983 */ /* 0x000ee80000300a00 */
[----:B------:R-:W4:Y:S04]  /*3c470*/  LDL.LU.64 R36, [R1+0x2520] ;  /* 0x0025200001247983 */ /* 0x000f280000300a00 */
[----:B------:R0:W-:Y:S04]  /*3c480*/  STL.64 [R1+0x2a0], R16 ;  /* 0x0002a01001007387 */ /* 0x0001e80000100a00 */
[----:B------:R-:W-:Y:S04]  /*3c490*/  STL.64 [R1+0x2a8], R18 ;  /* 0x0002a81201007387 */ /* 0x000fe80000100a00 */
[----:B------:R-:W2:Y:S01]  /*3c4a0*/  LDL.LU.64 R26, [R1+0x2518] ;  /* 0x00251800011a7983 */ /* 0x000ea20000300a00 */
[----:B0-----:R-:W-:-:S02]  /*3c4b0*/  IMAD.MOV.U32 R17, RZ, RZ, R24 ;  /* 0x000000ffff117224 */ /* 0x001fc400078e0018 */
[----:B------:R-:W-:Y:S02]  /*3c4c0*/  IMAD.MOV.U32 R16, RZ, RZ, R25 ;  /* 0x000000ffff107224 */ /* 0x000fe400078e0019 */
[----:B------:R-:W3:Y:S02]  /*3c4d0*/  LDL.LU.64 R24, [R1+0x2510] ;  /* 0x0025100001187983 */ /* 0x000ee40000300a00 */
        /* <DEDUP_REMOVED lines=17> */
[----:B------:R-:W4:Y:S04]  /*3c5f0*/  LDL.LU.64 R32, [R1+0x24f0] ;  /* 0x0024f00001207983 */ /* 0x000f280000300a00 */
[----:B---3--:R-:W-:Y:S04]  /*3c600*/  STL.64 [R1+0x2418], R30 ;  /* 0x0024181e01007387 */ /* 0x008fe80000100a00 */
[----:B------:R0:W-:Y:S04]  /*3c610*/  STL.64 [R1+0x2410], R28 ;  /* 0x0024101c01007387 */ /* 0x0001e80000100a00 */
[----:B0-----:R-:W4:Y:S04]  /*3c620*/  LDL.LU R28, [R1+0x8f0] ;  /* 0x0008f000011c7983 */ /* 0x001f280000300800 */
[----:B------:R-:W4:Y:S04]  /*3c630*/  LDL.LU R29, [R1+0x8f4] ;  /* 0x0008f400011d7983 */ /* 0x000f280000300800 */
[----:B------:R-:W4:Y:S04]  /*3c640*/  LDL.LU R30, [R1+0x8f8] ;  /* 0x0008f800011e7983 */ /* 0x000f280000300800 */
[----:B------:R-:W4:Y:S01]  /*3c650*/  LDL.LU R31, [R1+0x8fc] ;  /* 0x0008fc00011f7983 */ /* 0x000f220000300800 */
[C---:B--2---:R-:W-:Y:S06]  /*3c660*/  HMMA.16816.F32.BF16 R24, R8.reuse, R36, R24 ;  /* 0x000000240818723c */ /* 0x044fec0000041818 */
[----:B----4-:R-:W-:Y:S01]  /*3c670*/  HMMA.16816.F32.BF16 R28, R8, R32, R28 ;  /* 0x00000020081c723c */ /* 0x010fe2000004181c */
[----:B------:R-:W-:Y:S05]  /*3c680*/  STL.64 [R1+0x2428], R34 ;  /* 0x0024282201007387 */ /* 0x000fea0000100a00 */
[----:B------:R-:W-:-:S15]  /*3c690*/  STL.64 [R1+0x2420], R32 ;  /* 0x0024202001007387 */ /* 0x000fde0000100a00 */
[----:B------:R-:W-:-:S02]  /*3c6a0*/  NOP ;  /* 0x0000000000007918 */ /* 0x000fc40000000000 */
[----:B------:R-:W-:Y:S04]  /*3c6b0*/  STL.64 [R1+0x270], R28 ;  /* 0x0002701c01007387 */ /* 0x000fe80000100a00 */
[----:B------:R-:W-:Y:S04]  /*3c6c0*/  STL.64 [R1+0x278], R30 ;  /* 0x0002781e01007387 */ /* 0x000fe80000100a00 */
[----:B------:R-:W-:Y:S04]  /*3c6d0*/  STL.64 [R1+0x2438], R38 ;  /* 0x0024382601007387 */ /* 0x000fe80000100a00 */
[----:B------:R-:W-:Y:S04]  /*3c6e0*/  STL.64 [R1+0x2430], R36 ;  /* 0x0024302401007387 */ /* 0x000fe80000100a00 */
[----:B------:R-:W-:Y:S04]  /*3c6f0*/  STL.64 [R1+0x260], R24 ;  /* 0x0002601801007387 */ /* 0x000fe80000100a00 */
[----:B------:R0:W-:Y:S02]  /*3c700*/  STL.64 [R1+0x268], R26 ;  /* 0x0002681a01007387 */ /* 0x0001e40000100a00 */
[----:B0-----:R-:W-:Y:S02]  /*3c710*/  HMMA.16816.F32.BF16 R24, R8, R40, R56 ;  /* 0x000000280818723c */ /* 0x001fe40000041838 */
[----:B------:R-:W-:Y:S04]  /*3c720*/  STL.64 [R1+0x2448], R42 ;  /* 0x0024482a01007387 */ /* 0x000fe80000100a00 */
[----:B------:R-:W-:-:S15]  /*3c730*/  STL.64 [R1+0x2440], R40 ;  /* 0x0024402801007387 */ /* 0x000fde0000100a00 */
[----:B------:R-:W-:-:S02]  /*3c740*/  NOP ;  /* 0x0000000000007918 */ /* 0x000fc40000000000 */
[----:B------:R0:W-:Y:S04]  /*3c750*/  STL.64 [R1+0x250], R24 ;  /* 0x0002501801007387 */ /* 0x0001e80000100a00 */
[----:B------:R-:W-:Y:S01]  /*3c760*/  STL.64 [R1+0x258], R26 ;  /* 0x0002581a01007387 */ /* 0x000fe20000100a00 */
[----:B0-----:R-:W-:Y:S02]  /*3c770*/  IMAD.MOV.U32 R24, RZ, RZ, R17 ;  /* 0x000000ffff187224 */ /* 0x001fe400078e0011 */
[----:B------:R-:W-:-:S05]  /*3c780*/  IMAD.MOV.U32 R25, RZ, RZ, R16 ;  /* 0x000000ffff197224 */ /* 0x000fca00078e0010 */
[----:B------:R0:W-:Y:S04]  /*3c790*/  STL.64 [R1+0x2450], R24 ;  /* 0x0024501801007387 */ /* 0x0001e80000100a00 */
[----:B------:R-:W2:Y:S04]  /*3c7a0*/  LDL.LU R28, [R1+0xe0] ;  /* 0x0000e000011c7983 */ /* 0x000ea80000300800 */
[----:B------:R-:W2:Y:S04]  /*3c7b0*/  LDL.LU R29, [R1+0xe4] ;  /* 0x0000e400011d7983 */ /* 0x000ea80000300800 */
[----:B------:R-:W3:Y:S04]  /*3c7c0*/  LDL.LU R30, [R1+0xe8] ;  /* 0x0000e800011e7983 */ /* 0x000ee80000300800 */
[----:B------:R-:W3:Y:S01]  /*3c7d0*/  LDL.LU R31, [R1+0xec] ;  /* 0x0000ec00011f7983 */ /* 0x000ee20000300800 */
[----:B------:R-:W-:-:S02]  /*3c7e0*/  IMAD.MOV.U32 R32, RZ, RZ, R15 ;  /* 0x000000ffff207224 */ /* 0x000fc400078e000f */
[----:B------:R-:W-:Y:S01]  /*3c7f0*/  IMAD.MOV.U32 R33, RZ, RZ, R14 ;  /* 0x000000ffff217224 */ /* 0x000fe200078e000e */
[----:B---3--:R-:W-:Y:S04]  /*3c800*/  STL.64 [R1+0x2460], R30 ;  /* 0x0024601e01007387 */ /* 0x008fe80000100a00 */
[----:B--2---:R1:W-:Y:S04]  /*3c810*/  STL.64 [R1+0x2458], R28 ;  /* 0x0024581c01007387 */ /* 0x0043e80000100a00 */
[----:B------:R-:W-:Y:S04]  /*3c820*/  STL.64 [R1+0x2468], R32 ;  /* 0x0024682001007387 */ /* 0x000fe80000100a00 */
        /* <DEDUP_REMOVED lines=9> */
[----:B0-----:R-:W3:Y:S04]  /*3c8c0*/  LDL.LU R24, [R1+0x100] ;  /* 0x0001000001187983 */ /* 0x001ee80000300800 */
[----:B------:R-:W3:Y:S04]  /*3c8d0*/  LDL.LU R25, [R1+0x104] ;  /* 0x0001040001197983 */ /* 0x000ee80000300800 */
[----:B------:R-:W4:Y:S04]  /*3c8e0*/  LDL.LU R26, [R1+0x108] ;  /* 0x00010800011a7983 */ /* 0x000f280000300800 */
[----:B------:R-:W4:Y:S01]  /*3c8f0*/  LDL.LU R27, [R1+0x10c] ;  /* 0x00010c00011b7983 */ /* 0x000f220000300800 */
[----:B-1----:R-:W-:-:S02]  /*3c900*/  IMAD.MOV.U32 R28, RZ, RZ, R7 ;  /* 0x000000ffff1c7224 */ /* 0x002fc400078e0007 */
[----:B------:R-:W-:Y:S02]  /*3c910*/  IMAD.MOV.U32 R29, RZ, RZ, R6 ;  /* 0x000000ffff1d7224 */ /* 0x000fe400078e0006 */
[----:B--2---:R-:W-:Y:S02]  /*3c920*/  IMAD.MOV.U32 R36, RZ, RZ, R5 ;  /* 0x000000ffff247224 */ /* 0x004fe400078e0005 */
[----:B------:R-:W-:Y:S01]  /*3c930*/  IMAD.MOV.U32 R37, RZ, RZ, R4 ;  /* 0x000000ffff257224 */ /* 0x000fe200078e0004 */
[----:B----4-:R-:W-:Y:S04]  /*3c940*/  STL.64 [R1+0x24a0], R26 ;  /* 0x0024a01a01007387 */ /* 0x010fe80000100a00 */
[----:B---3--:R0:W-:Y:S04]  /*3c950*/  STL.64 [R1+0x2498], R24 ;  /* 0x0024981801007387 */ /* 0x0081e80000100a00 */
        /* <DEDUP_REMOVED lines=9> */
[----:B------:R-:W-:Y:S04]  /*3c9f0*/  STL.64 [R1+0x24b0], R36 ;  /* 0x0024b02401007387 */ /* 0x000fe80000100a00 */
[----:B0-----:R-:W4:Y:S04]  /*3ca00*/  LDL.LU R24, [R1+0x130] ;  /* 0x0001300001187983 */ /* 0x001f280000300800 */
[----:B------:R-:W4:Y:S04]  /*3ca10*/  LDL.LU R25, [R1+0x134] ;  /* 0x0001340001197983 */ /* 0x000f280000300800 */
[----:B------:R-:W2:Y:S04]  /*3ca20*/  LDL.LU R26, [R1+0x138] ;  /* 0x00013800011a7983 */ /* 0x000ea80000300800 */
[----:B------:R-:W2:Y:S04]  /*3ca30*/  LDL.LU R27, [R1+0x13c] ;  /* 0x00013c00011b7983 */ /* 0x000ea80000300800 */
[----:B------:R-:W4:Y:S04]  /*3ca40*/  LDL.LU R12, [R1+0x160] ;  /* 0x00016000010c7983 */ /* 0x000f280000300800 */
[----:B------:R-:W4:Y:S04]  /*3ca50*/  LDL.LU R13, [R1+0x164] ;  /* 0x00016400010d7983 */ /* 0x000f280000300800 */
[----:B------:R-:W4:Y:S04]  /*3ca60*/  LDL.LU R14, [R1+0x168] ;  /* 0x00016800010e7983 */ /* 0x000f280000300800 */
[----:B------:R-:W4:Y:S01]  /*3ca70*/  LDL.LU R15, [R1+0x16c] ;  /* 0x00016c00010f7983 */ /* 0x000f220000300800 */
[----:B-1----:R-:W-:-:S02]  /*3ca80*/  IMAD.MOV.U32 R28, RZ, RZ, R50 ;  /* 0x000000ffff1c7224 */ /* 0x002fc400078e0032 */
[----:B------:R-:W-:Y:S01]  /*3ca90*/  IMAD.MOV.U32 R29, RZ, RZ, R55 ;  /* 0x000000ffff1d7224 */ /* 0x000fe200078e0037 */
[C---:B---3--:R-:W-:Y:S01]  /*3caa0*/  HMMA.16816.F32.BF16 R56, R8.reuse, R44, R56 ;  /* 0x0000002c0838723c */ /* 0x048fe20000041838 */
[----:B--2---:R-:W-:Y:S04]  /*3cab0*/  STL.64 [R1+0x24d0], R26 ;  /* 0x0024d01a01007387 */ /* 0x004fe80000100a00 */
[----:B----4-:R0:W-:Y:S04]  /*3cac0*/  STL.64 [R1+0x24c8], R24 ;  /* 0x0024c81801007387 */ /* 0x0101e80000100a00 */
[----:B0-----:R-:W2:Y:S04]  /*3cad0*/  LDL.LU R24, [R1+0x150] ;  /* 0x0001500001187983 */ /* 0x001ea80000300800 */
[----:B------:R-:W2:Y:S04]  /*3cae0*/  LDL.LU R25, [R1+0x154] ;  /* 0x0001540001197983 */ /* 0x000ea80000300800 */
[----:B------:R-:W2:Y:S04]  /*3caf0*/  LDL.LU R26, [R1+0x158] ;  /* 0x00015800011a7983 */ /* 0x000ea80000300800 */
[----:B------:R-:W2:Y:S04]  /*3cb00*/  LDL.LU R27, [R1+0x15c] ;  /* 0x00015c00011b7983 */ /* 0x000ea80000300800 */
[----:B------:R-:W3:Y:S04]  /*3cb10*/  LDL.LU R50, [R1+0x24ec] ;  /* 0x0024ec0001327983 */ /* 0x000ee80000300800 */
        /* <DEDUP_REMOVED lines=18> */
[----:B------:R0:W-:Y:S02]  /*3cc40*/  STL.64 [R1+0x248], R58 ;  /* 0x0002483a01007387 */ /* 0x0001e40000100a00 */
[C---:B0-----:R-:W-:Y:S02]  /*3cc50*/  HMMA.16816.F32.BF16 R56, R8.reuse, R48, R16 ;  /* 0x000000300838723c */ /* 0x041fe40000041810 */
[----:B------:R-:W4:Y:S04]  /*3cc60*/  LDL.LU R16, [R1+0xc0] ;  /* 0x0000c00001107983 */ /* 0x000f280000300800 */
[----:B------:R-:W-:-:S15]  /*3cc70*/  HMMA.16816.F32.BF16 R8, R8, R52, R12 ;  /* 0x000000340808723c */ /* 0x000fde000004180c */
[----:B------:R-:W-:-:S02]  /*3cc80*/  NOP ;  /* 0x0000000000007918 */ /* 0x000fc40000000000 */
[----:B------:R0:W-:Y:S04]  /*3cc90*/  STL.64 [R1+0x230], R56 ;  /* 0x0002303801007387 */ /* 0x0001e80000100a00 */
[----:B------:R1:W-:Y:S04]  /*3cca0*/  STL.64 [R1+0x238], R58 ;  /* 0x0002383a01007387 */ /* 0x0003e80000100a00 */
[----:B------:R-:W4:Y:S04]  /*3ccb0*/  LDL.LU R17, [R1+0xc4] ;  /* 0x0000c40001117983 */ /* 0x000f280000300800 */
[----:B------:R-:W4:Y:S04]  /*3ccc0*/  LDL.LU R18, [R1+0xc8] ;  /* 0x0000c80001127983 */ /* 0x000f280000300800 */
[----:B------:R-:W4:Y:S04]  /*3ccd0*/  LDL.LU R19, [R1+0xcc] ;  /* 0x0000cc0001137983 */ /* 0x000f280000300800 */
[----:B0-----:R-:W4:Y:S04]  /*3cce0*/  LDL.LU R56, [R1] ;  /* 0x0000000001387983 */ /* 0x001f280000300800 */
[----:B------:R-:W4:Y:S04]  /*3ccf0*/  LDL.LU R57, [R1+0x4] ;  /* 0x0000040001397983 */ /* 0x000f280000300800 */
[----:B-1----:R-:W4:Y:S04]  /*3cd00*/  LDL.LU R58, [R1+0x8] ;  /* 0x00000800013a7983 */ /* 0x002f280000300800 */
[----:B------:R-:W4:Y:S04]  /*3cd10*/  LDL.LU R59, [R1+0xc] ;  /* 0x00000c00013b7983 */ /* 0x000f280000300800 */
[----:B------:R-:W2:Y:S04]  /*3cd20*/  LDL.LU.64 R14, [R1+0x24e0] ;  /* 0x0024e000010e7983 */ /* 0x000ea80000300a00 */
[----:B------:R-:W2:Y:S04]  /*3cd30*/  LDL.LU.64 R12, [R1+0x24d8] ;  /* 0x0024d800010c7983 */ /* 0x000ea80000300a00 */
[----:B------:R0:W-:Y:S04]  /*3cd40*/  STL.64 [R1+0x160], R8 ;  /* 0x0001600801007387 */ /* 0x0001e80000100a00 */
[----:B------:R-:W-:Y:S01]  /*3cd50*/  STL.64 [R1+0x168], R10 ;  /* 0x0001680a01007387 */ /* 0x000fe20000100a00 */
[----:B0-----:R-:W-:-:S02]  /*3cd60*/  IMAD.MOV.U32 R8, RZ, RZ, R23 ;  /* 0x000000ffff087224 */ /* 0x001fc400078e0017 */
[----:B------:R-:W-:Y:S02]  /*3cd70*/  IMAD.MOV.U32 R9, RZ, RZ, R22 ;  /* 0x000000ffff097224 */ /* 0x000fe400078e0016 */
[C---:B--2---:R-:W-:Y:S01]  /*3cd80*/  HMMA.16816.F32.BF16 R20, R12.reuse, R20, R24 ;  /* 0x000000140c14723c */ /* 0x044fe20000041818 */
[----:B------:R-:W2:Y:S04]  /*3cd90*/  LDL.LU.64 R26, [R1+0x24d0] ;  /* 0x0024d000011a7983 */ /* 0x000ea80000300a00 */
[----:B------:R-:W2:Y:S01]  /*3cda0*/  LDL.LU.64 R24, [R1+0x24c8] ;  /* 0x0024c80001187983 */ /* 0x000ea20000300a00 */
[----:B---3--:R-:W-:-:S15]  /*3cdb0*/  HMMA.16816.F32.BF16 R28, R12, R28, R36 ;  /* 0x0000001c0c1c723c */ /* 0x008fde0000041824 */
[----:B------:R-:W-:-:S02]  /*3cdc0*/  NOP ;  /* 0x0000000000007918 */ /* 0x000fc40000000000 */
[----:B------:R0:W-:Y:S04]  /*3cdd0*/  STL.64 [R1+0x150], R20 ;  /* 0x0001501401007387 */ /* 0x0001e80000100a00 */
[----:B------:R1:W-:Y:S01]  /*3cde0*/  STL.64 [R1+0x158], R22 ;  /* 0x0001581601007387 */ /* 0x0003e20000100a00 */
[----:B0-----:R-:W-:Y:S01]  /*3cdf0*/  MOV R20, R50 ;  /* 0x0000003200147202 */ /* 0x001fe20000000f00 */
[----:B------:R-:W-:Y:S02]  /*3ce00*/  IMAD.MOV.U32 R21, RZ, RZ, R46 ;  /* 0x000000ffff157224 */ /* 0x000fe400078e002e */
[----:B------:R-:W3:Y:S04]  /*3ce10*/  LDL.LU R50, [R1+0x24c4] ;  /* 0x0024c40001327983 */ /* 0x000ee80000300800 */
[----:B------:R-:W3:Y:S01]  /*3ce20*/  LDL.LU R46, [R1+0x24c0] ;  /* 0x0024c000012e7983 */ /* 0x000ee20000300800 */
[----:B-1----:R-:W-:-:S03]  /*3ce30*/  IMAD.MOV.U32 R22, RZ, RZ, R47 ;  /* 0x000000ffff167224 */ /* 0x002fc600078e002f */
[----:B------:R-:W3:Y:S01]  /*3ce40*/  LDL.LU R47, [R1+0x24bc] ;  /* 0x0024bc00012f7983 */ /* 0x000ee20000300800 */
[----:B------:R-:W-:-:S03]  /*3ce50*/  IMAD.MOV.U32 R23, RZ, RZ, R54 ;  /* 0x000000ffff177224 */ /* 0x000fc600078e0036 */
[----:B------:R-:W3:Y:S04]  /*3ce60*/  LDL.LU R54, [R1+0x24b8] ;  /* 0x0024b80001367983 */ /* 0x000ee80000300800 */
[----:B------:R-:W4:Y:S04]  /*3ce70*/  LDL.LU.64 R36, [R1+0x24b0] ;  /* 0x0024b00001247983 */ /* 0x000f280000300a00 */
[----:B------:R0:W-:Y:S04]  /*3ce80*/  STL.64 [R1+0x140], R28 ;  /* 0x0001401c01007387 */ /* 0x0001e80000100a00 */
[----:B------:R-:W-:Y:S04]  /*3ce90*/  STL.64 [R1+0x148], R30 ;  /* 0x0001481e01007387 */ /* 0x000fe80000100a00 */
[----:B0-----:R-:W3:Y:S01]  /*3cea0*/  LDL.LU.64 R28, [R1+0x24a8] ;  /* 0x0024a800011c7983 */ /* 0x001ee20000300a00 */
[----:B--2---:R-:W-:Y:S03]  /*3ceb0*/  HMMA.16816.F32.BF16 R8, R12, R8, R24 ;  /* 0x000000080c08723c */ /* 0x004fe60000041818 */
[----:B------:R-:W2:Y:S04]  /*3cec0*/  LDL.LU.64 R26, [R1+0x24a0] ;  /* 0x0024a000011a7983 */ /* 0x000ea80000300a00 */
[----:B------:R-:W2:-:S15]  /*3ced0*/  LDL.LU.64 R24, [R1+0x2498] ;  /* 0x0024980001187983 */ /* 0x000e9e0000300a00 */
[----:B------:R-:W-:-:S01]  /*3cee0*/  NOP ;  /* 0x0000000000007918 */ /* 0x000fc20000000000 */
[----:B------:R-:W-:Y:S04]  /*3cef0*/  STL.64 [R1+0x130], R8 ;  /* 0x0001300801007387 */ /* 0x000fe80000100a00 */
[----:B------:R-:W-:Y:S04]  /*3cf00*/  STL.64 [R1+0x138], R10 ;  /* 0x0001380a01007387 */ /* 0x000fe80000100a00 */
[----:B------:R-:W0:Y:S01]  /*3cf10*/  LDSM.16.MT88.4 R8, [R61+UR4+0x3080] ;  /* 0x003080043d08783b */ /* 0x000e220008004200 */
[----:B----4-:R-:W-:Y:S03]  /*3cf20*/  HMMA.16816.F32.BF16 R36, R12, R36, R40 ;  /* 0x000000240c24723c */ /* 0x010fe60000041828 */
[----:B0-----:R-:W-:Y:S04]  /*3cf30*/  STL.64 [R1+0x2330], R10 ;  /* 0x0023300a01007387 */ /* 0x001fe80000100a00 */
[----:B------:R3:W-:Y:S02]  /*3cf40*/  STL.64 [R1+0x2328], R8 ;  /* 0x0023280801007387 */ /* 0x0007e40000100a00 */
[----:B---3--:R-:W-:-:S02]  /*3cf50*/  IMAD.MOV.U32 R8, RZ, RZ, R47 ;  /* 0x000000ffff087224 */ /* 0x008fc400078e002f */
[----:B------:R-:W-:Y:S01]  /*3cf60*/  IMAD.MOV.U32 R9, RZ, RZ, R46 ;  /* 0x000000ffff097224 */ /* 0x000fe200078e002e */
[----:B------:R-:W3:Y:S04]  /*3cf70*/  LDL.LU R47, [R1+0x2494] ;  /* 0x00249400012f7983 */ /* 0x000ee80000300800 */
[----:B------:R-:W4:Y:S01]  /*3cf80*/  LDL.LU R46, [R1+0x2490] ;  /* 0x00249000012e7983 */ /* 0x000f220000300800 */
[----:B------:R-:W-:Y:S02]  /*3cf90*/  IMAD.MOV.U32 R10, RZ, RZ, R50 ;  /* 0x000000ffff0a7224 */ /* 0x000fe400078e0032 */
[----:B------:R-:W-:Y:S01]  /*3cfa0*/  IMAD.MOV.U32 R11, RZ, RZ, R55 ;  /* 0x000000ffff0b7224 */ /* 0x000fe200078e0037 */
[----:B------:R-:W3:Y:S04]  /*3cfb0*/  LDL.LU R50, [R1+0x248c] ;  /* 0x00248c0001327983 */ /* 0x000ee80000300800 */
[----:B------:R-:W4:Y:S04]  /*3cfc0*/  LDL.LU R55, [R1+0x2488] ;  /* 0x0024880001377983 */ /* 0x000f280000300800 */
[----:B------:R-:W2:Y:S01]  /*3cfd0*/  LDL.LU.64 R40, [R1+0x2480] ;  /* 0x0024800001287983 */ /* 0x000ea20000300a00 */
[C---:B------:R-:W-:Y:S03]  /*3cfe0*/  HMMA.16816.F32.BF16 R28, R12.reuse, R28, R32 ;  /* 0x0000001c0c1c723c */ /* 0x040fe60000041820 */
[----:B------:R-:W-:Y:S04]  /*3cff0*/  STL.64 [R1+0x120], R36 ;  /* 0x0001202401007387 */ /* 0x000fe80000100a00 */
[----:B------:R0:W-:Y:S04]  /*3d000*/  STL.64 [R1+0x128], R38 ;  /* 0x0001282601007387 */ /* 0x0001e80000100a00 */
[----:B0-----:R-:W3:Y:S04]  /*3d010*/  LDL.LU.64 R38, [R1+0x2478] ;  /* 0x0024780001267983 */ /* 0x001ee80000300a00 */
[----:B------:R-:W3:Y:S04]  /*3d020*/  LDL.LU.64 R36, [R1+0x2470] ;  /* 0x0024700001247983 */ /* 0x000ee80000300a00 */
[----:B------:R-:W3:Y:S04]  /*3d030*/  LDL.LU.64 R32, [R1+0x2468] ;  /* 0x0024680001207983 */ /* 0x000ee80000300a00 */
[----:B------:R-:W-:Y:S04]  /*3d040*/  STL.64 [R1+0x110], R28 ;  /* 0x0001101c01007387 */ /* 0x000fe80000100a00 */
[----:B------:R0:W-:Y:S04]  /*3d050*/  STL.64 [R1+0x118], R30 ;  /* 0x0001181e01007387 */ /* 0x0001e80000100a00 */
[----:B0-----:R-:W4:Y:S04]  /*3d060*/  LDL.LU.64 R30, [R1+0x2460] ;  /* 0x00246000011e7983 */ /* 0x001f280000300a00 */
[----:B------:R-:W4:Y:S01]  /*3d070*/  LDL.LU.64 R28, [R1+0x2458] ;  /* 0x00245800011c7983 */ /* 0x000f220000300a00 */
[C---:B--2---:R-:W-:Y:S03]  /*3d080*/  HMMA.16816.F32.BF16 R40, R12.reuse, R40, R24 ;  /* 0x000000280c28723c */ /* 0x044fe60000041818 */
[----:B------:R-:W4:Y:S03]  /*3d090*/  LDL.LU.64 R24, [R1+0x2450] ;  /* 0x0024500001187983 */ /* 0x000f260000300a00 */
[----:B---3--:R-:W-:-:S15]  /*3d0a0*/  HMMA.16816.F32.BF16 R32, R12, R32, R36 ;  /* 0x000000200c20723c */ /* 0x008fde0000041824 */
[----:B------:R-:W-:-:S02]  /*3d0b0*/  NOP ;  /* 0x0000000000007918 */ /* 0x000fc40000000000 */
[----:B------:R-:W-:Y:S04]  /*3d0c0*/  STL.64 [R1+0x100], R40 ;  /* 0x0001002801007387 */ /* 0x000fe80000100a00 */
[----:B------:R0:W-:Y:S04]  /*3d0d0*/  STL.64 [R1+0x108], R42 ;  /* 0x0001082a01007387 */ /* 0x0001e80000100a00 */
[----:B0-----:R-:W2:Y:S04]  /*3d0e0*/  LDL.LU.64 R42, [R1+0x2448] ;  /* 0x00244800012a7983 */ /* 0x001ea80000300a00 */
[----:B------:R-:W3:Y:S04]  /*3d0f0*/  LDL.LU.64 R40, [R1+0x2440] ;  /* 0x0024400001287983 */ /* 0x000ee80000300a00 */
[----:B------:R-:W2:Y:S04]  /*3d100*/  LDL.LU.64 R38, [R1+0x2438] ;  /* 0x0024380001267983 */ /* 0x000ea80000300a00 */
[----:B------:R-:W3:Y:S04]  /*3d110*/  LDL.LU.64 R36, [R1+0x2430] ;  /* 0x0024300001247983 */ /* 0x000ee80000300a00 */
[----:B------:R-:W-:Y:S04]  /*3d120*/  STL.64 [R1+0xf0], R32 ;  /* 0x0000f02001007387 */ /* 0x000fe80000100a00 */
[----:B------:R0:W-:Y:S04]  /*3d130*/  STL.64 [R1+0xf8], R34 ;  /* 0x0000f82201007387 */ /* 0x0001e80000100a00 */
[----:B0-----:R-:W2:Y:S04]  /*3d140*/  LDL.LU.64 R34, [R1+0x2428] ;  /* 0x0024280001227983 */ /* 0x001ea80000300a00 */
[----:B------:R-:W3:Y:S01]  /*3d150*/  LDL.LU.64 R32, [R1+0x2420] ;  /* 0x0024200001207983 */ /* 0x000ee20000300a00 */
[----:B----4-:R-:W-:Y:S03]  /*3d160*/  HMMA.16816.F32.BF16 R24, R12, R24, R28 ;  /* 0x000000180c18723c */ /* 0x010fe6000004181c */
[----:B------:R-:W4:Y:S04]  /*3d170*/  LDL.LU.64 R30, [R1+0x2418] ;  /* 0x00241800011e7983 */ /* 0x000f280000300a00 */
[----:B------:R-:W2:-:S15]  /*3d180*/  LDL.LU.64 R28, [R1+0x2410] ;  /* 0x00241000011c7983 */ /* 0x000e9e0000300a00 */
[----:B------:R-:W-:-:S01]  /*3d190*/  NOP ;  /* 0x0000000000007918 */ /* 0x000fc20000000000 */
[----:B------:R-:W-:Y:S04]  /*3d1a0*/  STL.64 [R1+0xe0], R24 ;  /* 0x0000e01801007387 */ /* 0x000fe80000100a00 */
[----:B------:R0:W-:Y:S04]  /*3d1b0*/  STL.64 [R1+0xe8], R26 ;  /* 0x0000e81a01007387 */ /* 0x0001e80000100a00 */
[----:B0-----:R-:W3:Y:S04]  /*3d1c0*/  LDL.LU.64 R26, [R1+0x2408] ;  /* 0x00240800011a7983 */ /* 0x001ee80000300a00 */
[----:B------:R-:W4:Y:S02]  /*3d1d0*/  LDL.LU.64 R24, [R1+0x2400] ;  /* 0x0024000001187983 */ /* 0x000f240000300a00 */
[----:B----4-:R-:W-:-:S15]  /*3d1e0*/  HMMA.16816.F32.BF16 R4, R12, R24, R4 ;  /* 0x000000180c04723c */ /* 0x010fde0000041804 */
[----:B------:R-:W-:-:S08]  /*3d1f0*/  NOP ;  /* 0x0000000000007918 */ /* 0x000fd00000000000 */
[----:B------:R-:W-:Y:S04]  /*3d200*/  STL.64 [R1+0xd0], R4 ;  /* 0x0000d00401007387 */ /* 0x000fe80000100a00 */
[----:B------:R0:W-:Y:S04]  /*3d210*/  STL.64 [R1+0xd8], R6 ;  /* 0x0000d80601007387 */ /* 0x0001e80000100a00 */
[----:B0-----:R-:W4:Y:S04]  /*3d220*/  LDL.LU.64 R6, [R1+0x23f8] ;  /* 0x0023f80001067983 */ /* 0x001f280000300a00 */
[----:B------:R-:W4:Y:S04]  /*3d230*/  LDL.LU.64 R4, [R1+0x23f0] ;  /* 0x0023f00001047983 */ /* 0x000f280000300a00 */
[----:B---3--:R0:W-:Y:S04]  /*3d240*/  STL.64 [R1+0x2378], R26 ;  /* 0x0023781a01007387 */ /* 0x0081e80000100a00 */
[----:B------:R-:W3:Y:S04]  /*3d250*/  LDL.LU R24, [R1+0x20] ;  /* 0x0000200001187983 */ /* 0x000ee80000300800 */
[----:B------:R-:W3:Y:S04]  /*3d260*/  LDL.LU R25, [R1+0x24] ;  /* 0x0000240001197983 */ /* 0x000ee80000300800 */
[----:B0-----:R-:W3:Y:S01]  /*3d270*/  LDL.LU R26, [R1+0x28] ;  /* 0x00002800011a7983 */ /* 0x001ee20000300800 */
[----:B--2---:R-:W-:Y:S01]  /*3d280*/  HMMA.16816.F32.BF16 R16, R12, R28, R16 ;  /* 0x0000001c0c10723c */ /* 0x004fe20000041810 */
[----:B------:R-:W-:-:S02]  /*3d290*/  IMAD.MOV.U32 R27, RZ, RZ, R54 ;  /* 0x000000ffff1b7224 */ /* 0x000fc400078e0036 */
[----:B------:R-:W2:Y:S04]  /*3d2a0*/  LDL.LU R54, [R1+0x23e8] ;  /* 0x0023e80001367983 */ /* 0x000ea80000300800 */
[----:B------:R-:W-:Y:S02]  /*3d2b0*/  IMAD.MOV.U32 R28, RZ, RZ, R55 ;  /* 0x000000ffff1c7224 */ /* 0x000fe400078e0037 */
[----:B------:R-:W-:-:S14]  /*3d2c0*/  IMAD.MOV.U32 R29, RZ, RZ, R50 ;  /* 0x000000ffff1d7224 */ /* 0x000fdc00078e0032 */
[----:B------:R-:W-:Y:S04]  /*3d2d0*/  STL.64 [R1+0xc0], R16 ;  /* 0x0000c01001007387 */ /* 0x000fe80000100a00 */
[----:B------:R0:W-:Y:S04]  /*3d2e0*/  STL.64 [R1+0xc8], R18 ;  /* 0x0000c81201007387 */ /* 0x0001e80000100a00 */
[----:B0-----:R-:W4:Y:S04]  /*3d2f0*/  LDL.LU.64 R18, [R1+0x23e0] ;  /* 0x0023e00001127983 */ /* 0x001f280000300a00 */
[----:B------:R-:W4:Y:S04]  /*3d300*/  LDL.LU.64 R16, [R1+0x23d8] ;  /* 0x0023d80001107983 */ /* 0x000f280000300a00 */
[----:B------:R0:W-:Y:S04]  /*3d310*/  STL.64 [R1+0x2390], R30 ;  /* 0x0023901e01007387 */ /* 0x0001e80000100a00 */
[----:B------:R-:W2:Y:S04]  /*3d320*/  LDL.LU R55, [R1+0x23d4] ;  /* 0x0023d40001377983 */ /* 0x000ea80000300800 */
[----:B------:R-:W4:Y:S01]  /*3d330*/  LDL.LU R50, [R1+0x23d0] ;  /* 0x0023d00001327983 */ /* 0x000f220000300800 */
[----:B0-----:R-:W-:-:S02]  /*3d340*/  IMAD.MOV.U32 R30, RZ, RZ, R46 ;  /* 0x000000ffff1e7224 */ /* 0x001fc400078e002e */
[----:B------:R-:W-:Y:S01]  /*3d350*/  IMAD.MOV.U32 R31, RZ, RZ, R47 ;  /* 0x000000ffff1f7224 */ /* 0x000fe200078e002f */
[----:B------:R-:W2:Y:S04]  /*3d360*/  LDL.LU R46, [R1+0x23cc] ;  /* 0x0023cc00012e7983 */ /* 0x000ea80000300800 */
[----:B------:R-:W2:Y:S02]  /*3d370*/  LDL.LU R47, [R1+0x23c8] ;  /* 0x0023c800012f7983 */ /* 0x000ea40000300800 */
[----:B------:R-:W-:Y:S02]  /*3d380*/  HMMA.16816.F32.BF16 R28, R12, R32, R28 ;  /* 0x000000200c1c723c */ /* 0x000fe4000004181c */
[----:B------:R-:W-:-:S15]  /*3d390*/  STL.64 [R1+0x2398], R34 ;  /* 0x0023982201007387 */ /* 0x000fde0000100a00 */
[----:B------:R-:W-:-:S06]  /*3d3a0*/  NOP ;  /* 0x0000000000007918 */ /* 0x000fcc0000000000 */
[----:B------:R-:W-:Y:S04]  /*3d3b0*/  STL.64 [R1+0xb0], R28 ;  /* 0x0000b01c01007387 */ /* 0x000fe80000100a00 */
[----:B------:R3:W-:Y:S04]  /*3d3c0*/  STL.64 [R1+0xb8], R30 ;  /* 0x0000b81e01007387 */ /* 0x0007e80000100a00 */
[----:B------:R-:W-:Y:S01]  /*3d3d0*/  STL.64 [R1+0x23b0], R38 ;  /* 0x0023b02601007387 */ /* 0x000fe20000100a00 */
[C---:B---3--:R-:W-:Y:S06]  /*3d3e0*/  HMMA.16816.F32.BF16 R28, R12.reuse, R36, R24 ;  /* 0x000000240c1c723c */ /* 0x048fec0000041818 */
[----:B------:R-:W-:Y:S07]  /*3d3f0*/  HMMA.16816.F32.BF16 R24, R12, R40, R8 ;  /* 0x000000280c18723c */ /* 0x000fee0000041808 */
[----:B------:R-:W-:-:S10]  /*3d400*/  IMAD.MOV.U32 R8, RZ, RZ, R51 ;  /* 0x000000ffff087224 */ /* 0x000fd400078e0033 */
[----:B------:R-:W-:Y:S04]  /*3d410*/  STL.64 [R1+0x20], R28 ;  /* 0x0000201c01007387 */ /* 0x000fe80000100a00 */
[----:B------:R-:W-:Y:S04]  /*3d420*/  STL.64 [R1+0x28], R30 ;  /* 0x0000281e01007387 */ /* 0x000fe80000100a00 */
[----:B------:R-:W4:Y:S04]  /*3d430*/  LDL.LU R51, [R1+0x23c4] ;  /* 0x0023c40001337983 */ /* 0x000f280000300800 */
[----:B------:R-:W-:Y:S04]  /*3d440*/  STL.64 [R1+0x10], R24 ;  /* 0x0000101801007387 */ /* 0x000fe80000100a00 */
[----:B------:R0:W-:Y:S02]  /*3d450*/  STL.64 [R1+0x18], R26 ;  /* 0x0000181a01007387 */ /* 0x0001e40000100a00 */
[C---:B0-----:R-:W-:Y:S06]  /*3d460*/  HMMA.16816.F32.BF16 R24, R12.reuse, R44, R56 ;  /* 0x0000002c0c18723c */ /* 0x041fec0000041838 */
[----:B------:R-:W-:Y:S01]  /*3d470*/  HMMA.16816.F32.BF16 R56, R12, R48, R20 ;  /* 0x000000300c38723c */ /* 0x000fe20000041814 */
[----:B------:R-:W-:Y:S01]  /*3d480*/  IMAD.MOV.U32 R11, RZ, RZ, R0 ;  /* 0x000000ffff0b7224 */ /* 0x000fe200078e0000 */
[----:B------:R-:W-:-:S15]  /*3d490*/  STL.64 [R1+0x23a0], R42 ;  /* 0x0023a02a01007387 */ /* 0x000fde0000100a00 */
[----:B------:R-:W-:-:S01]  /*3d4a0*/  NOP ;  /* 0x0000000000007918 */ /* 0x000fc20000000000 */
[----:B------:R-:W-:Y:S01]  /*3d4b0*/  IMAD.MOV.U32 R0, RZ, RZ, R25 ;  /* 0x000000ffff007224 */ /* 0x000fe200078e0019 */
[----:B------:R-:W-:Y:S04]  /*3d4c0*/  STL [R1], R24 ;  /* 0x0000001801007387 */ /* 0x000fe80000100800 */
[----:B--2---:R-:W-:Y:S04]  /*3d4d0*/  STL.64 [R1+0x2350], R46 ;  /* 0x0023502e01007387 */ /* 0x004fe80000100a00 */
[----:B------:R-:W-:Y:S04]  /*3d4e0*/  STL [R1+0x21dc], R0 ;  /* 0x0021dc0001007387 */ /* 0x000fe80000100800 */
[----:B----4-:R-:W-:Y:S04]  /*3d4f0*/  STL.64 [R1+0x23a8], R50 ;  /* 0x0023a83201007387 */ /* 0x010fe80000100a00 */
[----:B------:R0:W-:Y:S04]  /*3d500*/  STL.64 [R1+0x1d60], R58 ;  /* 0x001d603a01007387 */ /* 0x0001e80000100a00 */
[----:B------:R-:W-:Y:S04]  /*3d510*/  STL.64 [R1+0x1d58], R56 ;  /* 0x001d583801007387 */ /* 0x000fe80000100a00 */
[----:B0-----:R-:W2:Y:S04]  /*3d520*/  LDL R58, [R1+0x58] ;  /* 0x00005800013a7983 */ /* 0x001ea80000100800 */
[----:B------:R-:W2:Y:S04]  /*3d530*/  LDL R59, [R1+0x5c] ;  /* 0x00005c00013b7983 */ /* 0x000ea80000100800 */
[----:B------:R-:W3:Y:S04]  /*3d540*/  LDL.LU R44, [R1+0x380] ;  /* 0x00038000012c7983 */ /* 0x000ee80000300800 */
[----:B------:R-:W3:Y:S01]  /*3d550*/  LDL.LU R45, [R1+0x384] ;  /* 0x00038400012d7983 */ /* 0x000ee20000300800 */
[----:B------:R-:W-:-:S02]  /*3d560*/  IMAD.MOV.U32 R46, RZ, RZ, R60 ;  /* 0x000000ffff2e7224 */ /* 0x000fc400078e003c */
[----:B------:R-:W-:Y:S02]  /*3d570*/  IMAD.MOV.U32 R9, RZ, RZ, R3 ;  /* 0x000000ffff097224 */ /* 0x000fe400078e0003 */
[----:B------:R-:W-:Y:S01]  /*3d580*/  IMAD.MOV.U32 R10, RZ, RZ, R2 ;  /* 0x000000ffff0a7224 */ /* 0x000fe200078e0002 */
[----:B------:R-:W4:Y:S01]  /*3d590*/  LDL.LU R60, [R1+0x23c0] ;  /* 0x0023c000013c7983 */ /* 0x000f220000300800 */
[----:B------:R-:W-:Y:S02]  /*3d5a0*/  IMAD.MOV.U32 R2, RZ, RZ, R26 ;  /* 0x000000ffff027224 */ /* 0x000fe400078e001a */
[----:B------:R-:W-:Y:S01]  /*3d5b0*/  IMAD.MOV.U32 R3, RZ, RZ, R27 ;  /* 0x000000ffff037224 */ /* 0x000fe200078e001b */
[----:B------:R-:W3:Y:S04]  /*3d5c0*/  LDL.LU R47, [R1+0x38c] ;  /* 0x00038c00012f7983 */ /* 0x000ee80000300800 */
[----:B------:R-:W3:Y:S01]  /*3d5d0*/  LDL.64 R26, [R1+0x98] ;  /* 0x00009800011a7983 */ /* 0x000ee20000100a00 */
[----:B------:R-:W-:Y:S01]  /*3d5e0*/  HMMA.16816.F32.BF16 R20, R12, R52, R16 ;  /* 0x000000340c14723c */ /* 0x000fe20000041810 */
[----:B------:R-:W0:Y:S02]  /*3d5f0*/  S2R R61, SR_TID.X ;  /* 0x00000000003d7919 */ /* 0x000e240000002100 */
[----:B--2---:R-:W-:Y:S04]  /*3d600*/  STL.64 [R1+0x23b8], R58 ;  /* 0x0023b83a01007387 */ /* 0x004fe80000100a00 */
[----:B------:R-:W-:Y:S04]  /*3d610*/  STL.64 [R1+0x2338], R54 ;  /* 0x0023383601007387 */ /* 0x000fe80000100a00 */
[----:B------:R-:W2:Y:S01]  /*3d620*/  LDL.64 R18, [R1+0xa8] ;  /* 0x0000a80001127983 */ /* 0x000ea20000100a00 */
[----:B0-----:R-:W-:-:S11]  /*3d630*/  LOP3.LUT R25, R61, 0x7, RZ, 0xc0, !PT ;  /* 0x000000073d197812 */ /* 0x001fd600078ec0ff */
[----:B------:R4:W-:Y:S04]  /*3d640*/  STL.64 [R1+0x1d70], R22 ;  /* 0x001d701601007387 */ /* 0x0009e80000100a00 */
[----:B------:R-:W-:Y:S01]  /*3d650*/  STL.64 [R1+0x1d68], R20 ;  /* 0x001d681401007387 */ /* 0x000fe20000100a00 */
[----:B------:R-:W-:Y:S02]  /*3d660*/  IMAD R25, R25, 0x110, RZ ;  /* 0x0000011019197824 */ /* 0x000fe400078e02ff */
[----:B----4-:R-:W-:Y:S02]  /*3d670*/  IMAD.MOV.U32 R22, RZ, RZ, R60 ;  /* 0x000000ffff167224 */ /* 0x010fe400078e003c */
[C---:B------:R-:W-:Y:S01]  /*3d680*/  IMAD.SHL.U32 R60, R61.reuse, 0x80, RZ ;  /* 0x000000803d3c7824 */ /* 0x040fe200078e00ff */
[----:B------:R-:W4:Y:S01]  /*3d690*/  LDL R23, [R1+0x3c] ;  /* 0x00003c0001177983 */ /* 0x000f220000100800 */
[----:B------:R-:W-:-:S05]  /*3d6a0*/  IMAD.SHL.U32 R61, R61, 0x2, RZ ;  /* 0x000000023d3d7824 */ /* 0x000fca00078e00ff */
[----:B------:R-:W-:-:S04]  /*3d6b0*/  LOP3.LUT R61, R25, 0x10, R61, 0x78, !PT ;  /* 0x00000010193d7812 */ /* 0x000fc800078e783d */
[----:B------:R-:W-:Y:S01]  /*3d6c0*/  LOP3.LUT R61, R61, 0x800, R60, 0xf8, !PT ;  /* 0x000008003d3d7812 */ /* 0x000fe200078ef83c */
[----:B--2---:R-:W-:-:S15]  /*3d6d0*/  HMMA.16816.F32.BF16 R8, R4, R18, R8 ;  /* 0x000000120408723c */ /* 0x004fde0000041808 */
[----:B------:R-:W-:-:S08]  /*3d6e0*/  NOP ;  /* 0x0000000000007918 */ /* 0x000fd00000000000 */
[----:B------:R0:W-:Y:S04]  /*3d6f0*/  STL.64 [R1+0xd30], R8 ;  /* 0x000d300801007387 */ /* 0x0001e80000100a00 */
[----:B------:R1:W-:Y:S04]  /*3d700*/  STL.64 [R1+0xd38], R10 ;  /* 0x000d380a01007387 */ /* 0x0003e80000100a00 */
[----:B------:R-:W2:Y:S04]  /*3d710*/  LDL.LU R28, [R1+0x810] ;  /* 0x00081000011c7983 */ /* 0x000ea80000300800 */
[----:B------:R-:W2:Y:S04]  /*3d720*/  LDL.LU R29, [R1+0x814] ;  /* 0x00081400011d7983 */ /* 0x000ea80000300800 */
[----:B------:R-:W2:Y:S04]  /*3d730*/  LDL.LU R30, [R1+0x818] ;  /* 0x00081800011e7983 */ /* 0x000ea80000300800 */
[----:B------:R-:W2:Y:S04]  /*3d740*/  LDL.LU R31, [R1+0x81c] ;  /* 0x00081c00011f7983 */ /* 0x000ea80000300800 */
[----:B------:R-:W4:Y:S04]  /*3d750*/  LDL R34, [R1+0x68] ;  /* 0x0000680001227983 */ /* 0x000f280000100800 */
[----:B------:R-:W4:Y:S04]  /*3d760*/  LDL R35, [R1+0x6c] ;  /* 0x00006c0001237983 */ /* 0x000f280000100800 */
[----:B------:R-:W2:Y:S04]  /*3d770*/  LDL.LU R36, [R1+0x830] ;  /* 0x0008300001247983 */ /* 0x000ea80000300800 */
[----:B------:R-:W2:Y:S04]  /*3d780*/  LDL.LU R37, [R1+0x834] ;  /* 0x0008340001257983 */ /* 0x000ea80000300800 */
[----:B------:R-:W2:Y:S01]  /*3d790*/  LDL.LU R38, [R1+0x838] ;  /* 0x0008380001267983 */ /* 0x000ea20000300800 */
[----:B------:R-:W-:-:S03]  /*3d7a0*/  MOV R60, R8 ;  /* 0x00000008003c7202 */ /* 0x000fc60000000f00 */
[----:B------:R-:W2:Y:S04]  /*3d7b0*/  LDL.LU R39, [R1+0x83c] ;  /* 0x00083c0001277983 */ /* 0x000ea80000300800 */
[----:B0-----:R-:W4:Y:S04]  /*3d7c0*/  LDL.LU R8, [R1+0x840] ;  /* 0x0008400001087983 */ /* 0x001f280000300800 */
[----:B------:R-:W4:Y:S04]  /*3d7d0*/  LDL.LU R9, [R1+0x844] ;  /* 0x0008440001097983 */ /* 0x000f280000300800 */
[----:B-1----:R-:W4:Y:S04]  /*3d7e0*/  LDL.LU R10, [R1+0x848] ;  /* 0x00084800010a7983 */ /* 0x002f280000300800 */
[----:B------:R-:W4:Y:S04]  /*3d7f0*/  LDL.LU R11, [R1+0x84c] ;  /* 0x00084c00010b7983 */ /* 0x000f280000300800 */
[----:B------:R-:W4:Y:S01]  /*3d800*/  LDL.64 R58, [R1+0x88] ;  /* 0x00008800013a7983 */ /* 0x000f220000100a00 */
[----:B---3--:R-:W-:Y:S03]  /*3d810*/  HMMA.16816.F32.BF16 R12, R4, R26, R44 ;  /* 0x0000001a040c723c */ /* 0x008fe6000004182c */
[----:B------:R-:W2:Y:S04]  /*3d820*/  LDL.64 R50, [R1+0x78] ;  /* 0x0000780001327983 */ /* 0x000ea80000100a00 */
[----:B------:R-:W3:Y:S04]  /*3d830*/  LDL.LU R40, [R1+0x820] ;  /* 0x0008200001287983 */ /* 0x000ee80000300800 */
[----:B------:R-:W3:Y:S01]  /*3d840*/  LDL.LU R41, [R1+0x824] ;  /* 0x0008240001297983 */ /* 0x000ee20000300800 */
[----:B------:R-:W-:-:S03]  /*3d850*/  LOP3.LUT R61, R61, 0x20, RZ, 0x3c, !PT ;  /* 0x000000203d3d7812 */ /* 0x000fc600078e3cff */
[----:B------:R-:W3:Y:S04]  /*3d860*/  LDL.LU R42, [R1+0x828] ;  /* 0x00082800012a7983 */ /* 0x000ee80000300800 */
[----:B------:R-:W3:Y:S04]  /*3d870*/  LDL.LU R43, [R1+0x82c] ;  /* 0x00082c00012b7983 */ /* 0x000ee80000300800 */
[----:B------:R-:W-:Y:S04]  /*3d880*/  STL [R1+0x1d4c], R60 ;  /* 0x001d4c3c01007387 */ /* 0x000fe80000100800 */
[----:B------:R-:W-:Y:S04]  /*3d890*/  STL.64 [R1+0xcb0], R12 ;  /* 0x000cb00c01007387 */ /* 0x000fe80000100a00 */
[----:B------:R-:W-:Y:S04]  /*3d8a0*/  STL.64 [R1+0xcb8], R14 ;  /* 0x000cb80e01007387 */ /* 0x000fe80000100a00 */
[----:B------:R-:W0:Y:S01]  /*3d8b0*/  LDSM.16.MT88.4 R12, [R61+UR4+0x3000] ;  /* 0x003000043d0c783b */ /* 0x000e220008004200 */
[----:B------:R-:W-:-:S02]  /*3d8c0*/  IMAD.MOV.U32 R16, RZ, RZ, R26 ;  /* 0x000000ffff107224 */ /* 0x000fc400078e001a */
[----:B------:R-:W-:Y:S02]  /*3d8d0*/  IMAD.MOV.U32 R0, RZ, RZ, R27 ;  /* 0x000000ffff007224 */ /* 0x000fe400078e001b */
        /* <DEDUP_REMOVED lines=10> */
[----:B------:R1:W-:Y:S04]  /*3d980*/  STL [R1+0x2340], R16 ;  /* 0x0023401001007387 */ /* 0x0003e80000100800 */
[----:B-1----:R-:W3:Y:S04]  /*3d990*/  LDL.LU R16, [R1+0x7e0] ;  /* 0x0007e00001107983 */ /* 0x002ee80000300800 */
[----:B------:R-:W3:Y:S04]  /*3d9a0*/  LDL.LU R17, [R1+0x7e4] ;  /* 0x0007e40001117983 */ /* 0x000ee80000300800 */
[----:B------:R-:W3:Y:S04]  /*3d9b0*/  LDL.LU R18, [R1+0x7e8] ;  /* 0x0007e80001127983 */ /* 0x000ee80000300800 */
[----:B------:R-:W3:Y:S04]  /*3d9c0*/  LDL.LU R19, [R1+0x7ec] ;  /* 0x0007ec0001137983 */ /* 0x000ee80000300800 */
[----:B0-----:R-:W-:Y:S04]  /*3d9d0*/  STL.64 [R1+0x22a0], R14 ;  /* 0x0022a00e01007387 */ /* 0x001fe80000100a00 */
[----:B------:R0:W-:Y:S04]  /*3d9e0*/  STL.64 [R1+0x2298], R12 ;  /* 0x0022980c01007387 */ /* 0x0001e80000100a00 */
[----:B0-----:R-:W3:Y:S04]  /*3d9f0*/  LDL.LU R12, [R1+0x7f0] ;  /* 0x0007f000010c7983 */ /* 0x001ee80000300800 */
[----:B------:R-:W3:Y:S04]  /*3da00*/  LDL.LU R13, [R1+0x7f4] ;  /* 0x0007f400010d7983 */ /* 0x000ee80000300800 */
[----:B------:R-:W3:Y:S04]  /*3da10*/  LDL.LU R14, [R1+0x7f8] ;  /* 0x0007f800010e7983 */ /* 0x000ee80000300800 */
[----:B------:R-:W3:Y:S01]  /*3da20*/  LDL.LU R15, [R1+0x7fc] ;  /* 0x0007fc00010f7983 */ /* 0x000ee20000300800 */
[----:B----4-:R-:W-:-:S15]  /*3da30*/  HMMA.16816.F32.BF16 R8, R4, R58, R8 ;  /* 0x0000003a0408723c */ /* 0x010fde0000041808 */
[----:B------:R-:W-:-:S08]  /*3da40*/  NOP ;  /* 0x0000000000007918 */ /* 0x000fd00000000000 */
[----:B------:R0:W-:Y:S04]  /*3da50*/  STL.64 [R1+0xc40], R8 ;  /* 0x000c400801007387 */ /* 0x0001e80000100a00 */
[----:B------:R-:W-:Y:S01]  /*3da60*/  STL.64 [R1+0xc48], R10 ;  /* 0x000c480a01007387 */ /* 0x000fe20000100a00 */
[----:B0-----:R-:W-:Y:S02]  /*3da70*/  IMAD.MOV.U32 R9, RZ, RZ, R58 ;  /* 0x000000ffff097224 */ /* 0x001fe400078e003a */
[----:B------:R-:W-:Y:S02]  /*3da80*/  IMAD.MOV.U32 R8, RZ, RZ, R59 ;  /* 0x000000ffff087224 */ /* 0x000fe400078e003b */
[----:B------:R-:W4:Y:S01]  /*3da90*/  LDL.LU.64 R58, [R1+0x23b8] ;  /* 0x0023b800013a7983 */ /* 0x000f220000300a00 */
[C---:B--2---:R-:W-:Y:S06]  /*3daa0*/  HMMA.16816.F32.BF16 R36, R4.reuse, R50, R36 ;  /* 0x000000320424723c */ /* 0x044fec0000041824 */
[----:B---3--:R-:W-:-:S15]  /*3dab0*/  HMMA.16816.F32.BF16 R32, R4, R34, R40 ;  /* 0x000000220420723c */ /* 0x008fde0000041828 */
[----:B------:R-:W-:-:S02]  /*3dac0*/  NOP ;  /* 0x0000000000007918 */ /* 0x000fc40000000000 */
[----:B------:R0:W-:Y:S04]  /*3dad0*/  STL.64 [R1+0xb80], R36 ;  /* 0x000b802401007387 */ /* 0x0001e80000100a00 */
[----:B------:R1:W-:Y:S01]  /*3dae0*/  STL.64 [R1+0xb88], R38 ;  /* 0x000b882601007387 */ /* 0x0003e20000100a00 */
[----:B0-----:R-:W-:-:S03]  /*3daf0*/  IMAD.MOV.U32 R37, RZ, RZ, R50 ;  /* 0x000000ffff257224 */ /* 0x001fc600078e0032 */
[----:B-1----:R-:W2:Y:S01]  /*3db00*/  LDL.LU.64 R38, [R1+0x23b0] ;  /* 0x0023b00001267983 */ /* 0x002ea20000300a00 */
[----:B------:R-:W-:-:S03]  /*3db10*/  IMAD.MOV.U32 R36, RZ, RZ, R51 ;  /* 0x000000ffff247224 */ /* 0x000fc600078e0033 */
[----:B------:R-:W3:Y:S04]  /*3db20*/  LDL.LU.64 R50, [R1+0x23a8] ;  /* 0x0023a80001327983 */ /* 0x000ee80000300a00 */
[----:B------:R-:W2:Y:S04]  /*3db30*/  LDL.LU.64 R42, [R1+0x23a0] ;  /* 0x0023a000012a7983 */ /* 0x000ea80000300a00 */
[----:B------:R-:W-:Y:S04]  /*3db40*/  STL.64 [R1+0xb00], R32 ;  /* 0x000b002001007387 */ /* 0x000fe80000100a00 */
[----:B------:R0:W-:Y:S04]  /*3db50*/  STL.64 [R1+0xb08], R34 ;  /* 0x000b082201007387 */ /* 0x0001e80000100a00 */
[----:B0-----:R-:W3:Y:S01]  /*3db60*/  LDL.LU.64 R34, [R1+0x2398] ;  /* 0x0023980001227983 */ /* 0x001ee20000300a00 */
[----:B----4-:R-:W-:-:S15]  /*3db70*/  HMMA.16816.F32.BF16 R28, R4, R58, R28 ;  /* 0x0000003a041c723c */ /* 0x010fde000004181c */
[----:B------:R-:W-:-:S08]  /*3db80*/  NOP ;  /* 0x0000000000007918 */ /* 0x000fd00000000000 */
[----:B------:R-:W-:Y:S04]  /*3db90*/  STL.64 [R1+0xa80], R28 ;  /* 0x000a801c01007387 */ /* 0x000fe80000100a00 */
[----:B------:R0:W-:Y:S04]  /*3dba0*/  STL.64 [R1+0xa88], R30 ;  /* 0x000a881e01007387 */ /* 0x0001e80000100a00 */
[----:B0-----:R-:W4:Y:S04]  /*3dbb0*/  LDL.LU.64 R30, [R1+0x2390] ;  /* 0x00239000011e7983 */ /* 0x001f280000300a00 */
[----:B------:R4:W-:Y:S01]  /*3dbc0*/  STL.64 [R1+0x22d0], R58 ;  /* 0x0022d03a01007387 */ /* 0x0009e20000100a00 */
[----:B---3--:R-:W-:-:S02]  /*3dbd0*/  IMAD.MOV.U32 R56, RZ, RZ, R34 ;  /* 0x000000ffff387224 */ /* 0x008fc400078e0022 */
[----:B------:R-:W-:Y:S01]  /*3dbe0*/  IMAD.MOV.U32 R57, RZ, RZ, R35 ;  /* 0x000000ffff397224 */ /* 0x000fe200078e0023 */
[----:B------:R-:W3:Y:S04]  /*3dbf0*/  LDL.LU R34, [R1+0x238c] ;  /* 0x00238c0001227983 */ /* 0x000ee80000300800 */
[----:B------:R-:W3:Y:S01]  /*3dc00*/  LDL.LU R35, [R1+0x2388] ;  /* 0x0023880001237983 */ /* 0x000ee20000300800 */
[----:B----4-:R-:W-:Y:S02]  /*3dc10*/  IMAD.MOV.U32 R58, RZ, RZ, R30 ;  /* 0x000000ffff3a7224 */ /* 0x010fe400078e001e */
[----:B------:R-:W-:Y:S01]  /*3dc20*/  IMAD.MOV.U32 R59, RZ, RZ, R31 ;  /* 0x000000ffff3b7224 */ /* 0x000fe200078e001f */
[----:B------:R-:W4:Y:S04]  /*3dc30*/  LDL.LU R30, [R1+0x2384] ;  /* 0x00238400011e7983 */ /* 0x000f280000300800 */
[----:B------:R-:W4:Y:S02]  /*3dc40*/  LDL.LU R31, [R1+0x2380] ;  /* 0x00238000011f7983 */ /* 0x000f240000300800 */
[----:B------:R-:W-:-:S15]  /*3dc50*/  HMMA.16816.F32.BF16 R56, R4, R26, R56 ;  /* 0x0000001a0438723c */ /* 0x000fde0000041838 */
[----:B------:R-:W-:-:S08]  /*3dc60*/  NOP ;  /* 0x0000000000007918 */ /* 0x000fd00000000000 */
[----:B------:R0:W-:Y:S04]  /*3dc70*/  STL.64 [R1+0xa00], R56 ;  /* 0x000a003801007387 */ /* 0x0001e80000100a00 */
[----:B------:R-:W-:Y:S01]  /*3dc80*/  STL.64 [R1+0xa08], R58 ;  /* 0x000a083a01007387 */ /* 0x000fe20000100a00 */
[----:B0-----:R-:W-:Y:S02]  /*3dc90*/  IMAD.MOV.U32 R57, RZ, RZ, R26 ;  /* 0x000000ffff397224 */ /* 0x001fe400078e001a */
[----:B------:R-:W-:Y:S02]  /*3dca0*/  IMAD.MOV.U32 R56, RZ, RZ, R27 ;  /* 0x000000ffff387224 */ /* 0x000fe400078e001b */
[----:B------:R-:W2:Y:S01]  /*3dcb0*/  LDL.LU.64 R26, [R1+0x2378] ;  /* 0x00237800011a7983 */ /* 0x000ea20000300a00 */
[----:B------:R-:W-:-:S15]  /*3dcc0*/  HMMA.16816.F32.BF16 R12, R4, R22, R12 ;  /* 0x00000016040c723c */ /* 0x000fde000004180c */
[----:B------:R-:W-:-:S08]  /*3dcd0*/  NOP ;  /* 0x0000000000007918 */ /* 0x000fd00000000000 */
[----:B------:R-:W-:Y:S01]  /*3dce0*/  STL.64 [R1+0x990], R12 ;  /* 0x0009900c01007387 */ /* 0x000fe20000100a00 */
[----:B------:R-:W-:Y:S02]  /*3dcf0*/  IMAD.MOV.U32 R33, RZ, RZ, R15 ;  /* 0x000000ffff217224 */ /* 0x000fe400078e000f */
[----:B------:R-:W-:Y:S02]  /*3dd00*/  IMAD.MOV.U32 R32, RZ, RZ, R13 ;  /* 0x000000ffff207224 */ /* 0x000fe400078e000d */
[----:B------:R-:W-:Y:S01]  /*3dd10*/  IMAD.MOV.U32 R25, RZ, RZ, R14 ;  /* 0x000000ffff197224 */ /* 0x000fe200078e000e */
[----:B------:R2:W-:Y:S01]  /*3dd20*/  STL.64 [R1+0x998], R14 ;  /* 0x0009980e01007387 */ /* 0x0005e20000100a00 */
[----:B------:R-:W-:-:S03]  /*3dd30*/  IMAD.MOV.U32 R24, RZ, RZ, R12 ;  /* 0x000000ffff187224 */ /* 0x000fc600078e000c */
[----:B------:R-:W-:Y:S01]  /*3dd40*/  STL.64 [R1+0x22c8], R22 ;  /* 0x0022c81601007387 */ /* 0x000fe20000100a00 */
[C---:B--2---:R-:W-:Y:S06]  /*3dd50*/  HMMA.16816.F32.BF16 R12, R4.reuse, R26, R16 ;  /* 0x0000001a040c723c */ /* 0x044fec0000041810 */
[----:B----4-:R-:W-:-:S15]  /*3dd60*/  HMMA.16816.F32.BF16 R16, R4, R30, R52 ;  /* 0x0000001e0410723c */ /* 0x010fde0000041834 */
[----:B------:R-:W-:-:S02]  /*3dd70*/  NOP ;  /* 0x0000000000007918 */ /* 0x000fc40000000000 */
[----:B------:R-:W-:Y:S01]  /*3dd80*/  STL.64 [R1+0x910], R12 ;  /* 0x0009100c01007387 */ /* 0x000fe20000100a00 */
[----:B------:R-:W-:Y:S02]  /*3dd90*/  IMAD.MOV.U32 R49, RZ, RZ, R15 ;  /* 0x000000ffff317224 */ /* 0x000fe400078e000f */
[----:B------:R-:W-:Y:S02]  /*3dda0*/  IMAD.MOV.U32 R48, RZ, RZ, R13 ;  /* 0x000000ffff307224 */ /* 0x000fe400078e000d */
[----:B------:R-:W-:Y:S01]  /*3ddb0*/  IMAD.MOV.U32 R41, RZ, RZ, R14 ;  /* 0x000000ffff297224 */ /* 0x000fe200078e000e */
[----:B------:R3:W-:Y:S01]  /*3ddc0*/  STL.64 [R1+0x918], R14 ;  /* 0x0009180e01007387 */ /* 0x0007e20000100a00 */
[----:B------:R-:W-:Y:S02]  /*3ddd0*/  IMAD.MOV.U32 R40, RZ, RZ, R12 ;  /* 0x000000ffff287224 */ /* 0x000fe400078e000c */
[----:B---3--:R-:W-:Y:S01]  /*3dde0*/  HMMA.16816.F32.BF16 R12, R4, R34, R44 ;  /* 0x00000022040c723c */ /* 0x008fe2000004182c */
[----:B------:R-:W-:Y:S04]  /*3ddf0*/  STL.64 [R1+0x2360], R50 ;  /* 0x0023603201007387 */ /* 0x000fe80000100a00 */
[----:B------:R-:W-:Y:S04]  /*3de00*/  STL.64 [R1+0x2358], R48 ;  /* 0x0023583001007387 */ /* 0x000fe80000100a00 */
[----:B------:R-:W-:Y:S04]  /*3de10*/  STL.64 [R1+0x22e0], R26 ;  /* 0x0022e01a01007387 */ /* 0x000fe80000100a00 */
[----:B------:R-:W-:Y:S04]  /*3de20*/  STL.64 [R1+0x22d8], R24 ;  /* 0x0022d81801007387 */ /* 0x000fe80000100a00 */
[----:B------:R0:W-:Y:S04]  /*3de30*/  STL.64 [R1+0x22e8], R30 ;  /* 0x0022e81e01007387 */ /* 0x0001e80000100a00 */
[----:B------:R-:W-:Y:S04]  /*3de40*/  STL.64 [R1+0x8c0], R16 ;  /* 0x0008c01001007387 */ /* 0x000fe80000100a00 */
[----:B------:R-:W-:Y:S04]  /*3de50*/  STL.64 [R1+0x8c8], R18 ;  /* 0x0008c81201007387 */ /* 0x000fe80000100a00 */
[----:B------:R-:W2:Y:S04]  /*3de60*/  LDL.LU R20, [R1+0x5b0] ;  /* 0x0005b00001147983 */ /* 0x000ea80000300800 */
[----:B------:R-:W-:Y:S04]  /*3de70*/  STL.64 [R1+0x8b0], R12 ;  /* 0x0008b00c01007387 */ /* 0x000fe80000100a00 */
[----:B------:R-:W-:Y:S04]  /*3de80*/  STL.64 [R1+0x8b8], R14 ;  /* 0x0008b80e01007387 */ /* 0x000fe80000100a00 */
[----:B------:R-:W2:Y:S04]  /*3de90*/  LDL.LU R21, [R1+0x5b4] ;  /* 0x0005b40001157983 */ /* 0x000ea80000300800 */
[----:B------:R-:W3:Y:S04]  /*3dea0*/  LDL.LU R22, [R1+0x5b8] ;  /* 0x0005b80001167983 */ /* 0x000ee80000300800 */
[----:B------:R-:W3:Y:S04]  /*3deb0*/  LDL.LU R23, [R1+0x5bc] ;  /* 0x0005bc0001177983 */ /* 0x000ee80000300800 */
[----:B---3--:R1:W-:Y:S04]  /*3dec0*/  STL.64 [R1+0x22f8], R22 ;  /* 0x0022f81601007387 */ /* 0x0083e80000100a00 */
[----:B--2---:R2:W-:Y:S04]  /*3ded0*/  STL.64 [R1+0x22f0], R20 ;  /* 0x0022f01401007387 */ /* 0x0045e80000100a00 */
[----:B------:R-:W3:Y:S04]  /*3dee0*/  LDL.LU R28, [R1+0x5d0] ;  /* 0x0005d000011c7983 */ /* 0x000ee80000300800 */
[----:B------:R-:W3:Y:S04]  /*3def0*/  LDL.LU R29, [R1+0x5d4] ;  /* 0x0005d400011d7983 */ /* 0x000ee80000300800 */
[----:B0-----:R-:W4:Y:S04]  /*3df00*/  LDL.LU R30, [R1+0x5d8] ;  /* 0x0005d800011e7983 */ /* 0x001f280000300800 */
[----:B------:R-:W4:Y:S01]  /*3df10*/  LDL.LU R31, [R1+0x5dc] ;  /* 0x0005dc00011f7983 */ /* 0x000f220000300800 */
[----:B-1----:R-:W-:-:S02]  /*3df20*/  IMAD.MOV.U32 R22, RZ, RZ, R9 ;  /* 0x000000ffff167224 */ /* 0x002fc400078e0009 */
[----:B------:R-:W-:Y:S01]  /*3df30*/  IMAD.MOV.U32 R23, RZ, RZ, R8 ;  /* 0x000000ffff177224 */ /* 0x000fe200078e0008 */
[----:B----4-:R-:W-:Y:S04]  /*3df40*/  STL.64 [R1+0x2308], R30 ;  /* 0x0023081e01007387 */ /* 0x010fe80000100a00 */
[----:B---3--:R-:W-:Y:S04]  /*3df50*/  STL.64 [R1+0x2300], R28 ;  /* 0x0023001c01007387 */ /* 0x008fe80000100a00 */
[----:B------:R0:W-:Y:S04]  /*3df60*/  STL.64 [R1+0x2310], R22 ;  /* 0x0023101601007387 */ /* 0x0001e80000100a00 */
[----:B--2---:R-:W2:Y:S04]  /*3df70*/  LDL.LU R20, [R1+0x210] ;  /* 0x0002100001147983 */ /* 0x004ea80000300800 */
[----:B------:R-:W2:Y:S04]  /*3df80*/  LDL.LU R21, [R1+0x214] ;  /* 0x0002140001157983 */ /* 0x000ea80000300800 */
[----:B0-----:R-:W3:Y:S04]  /*3df90*/  LDL.LU R22, [R1+0x218] ;  /* 0x0002180001167983 */ /* 0x001ee80000300800 */
        /* <DEDUP_REMOVED lines=21> */
[----:B------:R-:W-:Y:S01]  /*3e0f0*/  IMAD.MOV.U32 R27, RZ, RZ, R38 ;  /* 0x000000ffff1b7224 */ /* 0x000fe200078e0026 */
[----:B------:R-:W-:Y:S01]  /*3e100*/  MOV R12, R39 ;  /* 0x00000027000c7202 */ /* 0x000fe20000000f00 */
[----:B------:R-:W-:-:S02]  /*3e110*/  IMAD.MOV.U32 R13, RZ, RZ, R42 ;  /* 0x000000ffff0d7224 */ /* 0x000fc400078e002a */
[----:B------:R-:W-:Y:S01]  /*3e120*/  IMAD.MOV.U32 R14, RZ, RZ, R43 ;  /* 0x000000ffff0e7224 */ /* 0x000fe200078e002b */
        /* <DEDUP_REMOVED lines=10> */
[----:B------:R-:W3:Y:S04]  /*3e1d0*/  LDL.LU R24, [R1+0x5c0] ;  /* 0x0005c00001187983 */ /* 0x000ee80000300800 */
[----:B------:R-:W3:Y:S04]  /*3e1e0*/  LDL.LU R25, [R1+0x5c4] ;  /* 0x0005c40001197983 */ /* 0x000ee80000300800 */
[----:B------:R-:W3:Y:S04]  /*3e1f0*/  LDL.LU R26, [R1+0x5c8] ;  /* 0x0005c800011a7983 */ /* 0x000ee80000300800 */
[----:B------:R-:W4:Y:S04]  /*3e200*/  LDL.LU R38, [R1+0x2374] ;  /* 0x0023740001267983 */ /* 0x000f280000300800 */
[----:B------:R-:W3:Y:S04]  /*3e210*/  LDL.64 R58, [R1+0x68] ;  /* 0x00006800013a7983 */ /* 0x000ee80000100a00 */
[----:B------:R-:W4:Y:S04]  /*3e220*/  LDL.LU R39, [R1+0x2370] ;  /* 0x0023700001277983 */ /* 0x000f280000300800 */
[----:B------:R-:W2:Y:S04]  /*3e230*/  LDL.LU R42, [R1+0x236c] ;  /* 0x00236c00012a7983 */ /* 0x000ea80000300800 */
[----:B------:R-:W2:Y:S04]  /*3e240*/  LDL.LU R43, [R1+0x2368] ;  /* 0x00236800012b7983 */ /* 0x000ea80000300800 */
[----:B------:R-:W3:Y:S04]  /*3e250*/  LDL.LU R15, [R1+0x59c] ;  /* 0x00059c00010f7983 */ /* 0x000ee80000300800 */
[----:B------:R-:W-:Y:S04]  /*3e260*/  STL.64 [R1+0x22b0], R34 ;  /* 0x0022b02201007387 */ /* 0x000fe80000100a00 */
[----:B------:R-:W-:Y:S01]  /*3e270*/  STL.64 [R1+0x22a8], R32 ;  /* 0x0022a82001007387 */ /* 0x000fe20000100a00 */
[C---:B----4-:R-:W-:Y:S06]  /*3e280*/  HMMA.16816.F32.BF16 R48, R4.reuse, R38, R48 ;  /* 0x000000260430723c */ /* 0x050fec0000041830 */
[----:B--2---:R-:W-:-:S15]  /*3e290*/  HMMA.16816.F32.BF16 R44, R4, R42, R44 ;  /* 0x0000002a042c723c */ /* 0x004fde000004182c */
[----:B------:R-:W-:-:S02]  /*3e2a0*/  NOP ;  /* 0x0000000000007918 */ /* 0x000fc40000000000 */
[----:B------:R-:W-:Y:S04]  /*3e2b0*/  STL.64 [R1+0x8a0], R48 ;  /* 0x0008a03001007387 */ /* 0x000fe80000100a00 */
[----:B------:R0:W-:Y:S04]  /*3e2c0*/  STL.64 [R1+0x8a8], R50 ;  /* 0x0008a83201007387 */ /* 0x0001e80000100a00 */
[----:B0-----:R-:W2:Y:S04]  /*3e2d0*/  LDL.LU.64 R50, [R1+0x2360] ;  /* 0x0023600001327983 */ /* 0x001ea80000300a00 */
[----:B------:R-:W4:Y:S04]  /*3e2e0*/  LDL.LU.64 R48, [R1+0x2358] ;  /* 0x0023580001307983 */ /* 0x000f280000300a00 */
[----:B------:R-:W-:Y:S04]  /*3e2f0*/  STL.64 [R1+0x890], R44 ;  /* 0x0008902c01007387 */ /* 0x000fe80000100a00 */
[----:B------:R0:W-:Y:S04]  /*3e300*/  STL.64 [R1+0x898], R46 ;  /* 0x0008982e01007387 */ /* 0x0001e80000100a00 */
[----:B0-----:R-:W3:Y:S04]  /*3e310*/  LDL.LU.64 R46, [R1+0x2350] ;  /* 0x00235000012e7983 */ /* 0x001ee80000300a00 */
[----:B------:R-:W-:Y:S04]  /*3e320*/  STL.64 [R1+0x22c0], R42 ;  /* 0x0022c02a01007387 */ /* 0x000fe80000100a00 */
[----:B------:R-:W-:Y:S01]  /*3e330*/  STL.64 [R1+0x22b8], R40 ;  /* 0x0022b82801007387 */ /* 0x000fe20000100a00 */
[C---:B--2---:R-:W-:Y:S06]  /*3e340*/  HMMA.16816.F32.BF16 R52, R4.reuse, R50, R52 ;  /* 0x000000320434723c */ /* 0x044fec0000041834 */
[----:B---3--:R-:W-:-:S15]  /*3e350*/  HMMA.16816.F32.BF16 R16, R4, R46, R16 ;  /* 0x0000002e0410723c */ /* 0x008fde0000041810 */
[----:B------:R-:W-:-:S08]  /*3e360*/  NOP ;  /* 0x0000000000007918 */ /* 0x000fd00000000000 */
[----:B------:R-:W-:Y:S04]  /*3e370*/  STL.64 [R1+0x880], R16 ;  /* 0x0008801001007387 */ /* 0x000fe80000100a00 */
[----:B------:R0:W-:Y:S04]  /*3e380*/  STL.64 [R1+0x888], R18 ;  /* 0x0008881201007387 */ /* 0x0001e80000100a00 */
[----:B0-----:R-:W2:Y:S04]  /*3e390*/  LDL.LU.64 R18, [R1+0x2348] ;  /* 0x0023480001127983 */ /* 0x001ea80000300a00 */
[----:B------:R-:W3:Y:S04]  /*3e3a0*/  LDL.LU R16, [R1+0x2340] ;  /* 0x0023400001107983 */ /* 0x000ee80000300800 */
        /* <DEDUP_REMOVED lines=8> */
[----:B------:R-:W-:Y:S01]  /*3e430*/  STL.64 [R1+0x378], R6 ;  /* 0x0003780601007387 */ /* 0x000fe20000100a00 */
[----:B--2---:R-:W-:-:S15]  /*3e440*/  HMMA.16816.F32.BF16 R20, R8, R18, R20 ;  /* 0x000000120814723c */ /* 0x004fde0000041814 */
[----:B------:R-:W-:-:S08]  /*3e450*/  NOP ;  /* 0x0000000000007918 */ /* 0x000fd00000000000 */
[----:B------:R-:W-:Y:S04]  /*3e460*/  STL.64 [R1+0xcf0], R20 ;  /* 0x000cf01401007387 */ /* 0x000fe80000100a00 */
[----:B------:R0:W-:Y:S04]  /*3e470*/  STL.64 [R1+0xcf8], R22 ;  /* 0x000cf81601007387 */ /* 0x0001e80000100a00 */
[----:B0-----:R-:W2:Y:S04]  /*3e480*/  LDL.LU.64 R22, [R1+0x2320] ;  /* 0x0023200001167983 */ /* 0x001ea80000300a00 */
[----:B------:R-:W2:Y:S01]  /*3e490*/  LDL.LU.64 R20, [R1+0x2318] ;  /* 0x0023180001147983 */ /* 0x000ea20000300a00 */
[----:B---3--:R-:W-:-:S02]  /*3e4a0*/  IMAD.MOV.U32 R6, RZ, RZ, R16 ;  /* 0x000000ffff067224 */ /* 0x008fc400078e0010 */
[----:B------:R-:W-:-:S07]  /*3e4b0*/  IMAD.MOV.U32 R7, RZ, RZ, R0 ;  /* 0x000000ffff077224 */ /* 0x000fce00078e0000 */
[----:B--2---:R-:W-:Y:S01]  /*3e4c0*/  HMMA.16816.F32.BF16 R4, R8, R6, R20 ;  /* 0x000000060804723c */ /* 0x004fe20000041814 */
[----:B------:R-:W2:-:S15]  /*3e4d0*/  LDL.LU.64 R22, [R1+0x2310] ;  /* 0x0023100001167983 */ /* 0x000e9e0000300a00 */
[----:B------:R-:W-:-:S07]  /*3e4e0*/  NOP ;  /* 0x0000000000007918 */ /* 0x000fce0000000000 */
[----:B------:R-:W-:Y:S04]  /*3e4f0*/  STL.64 [R1+0xc70], R4 ;  /* 0x000c700401007387 */ /* 0x000fe80000100a00 */
[----:B------:R-:W-:Y:S04]  /*3e500*/  STL.64 [R1+0xc78], R6 ;  /* 0x000c780601007387 */ /* 0x000fe80000100a00 */
[----:B------:R-:W0:Y:S04]  /*3e510*/  LDSM.16.MT88.4 R4, [R61+UR4+0x3080] ;  /* 0x003080043d04783b */ /* 0x000e280008004200 */
[----:B0-----:R-:W-:Y:S04]  /*3e520*/  STL.64 [R1+0x21e8], R6 ;  /* 0x0021e80601007387 */ /* 0x001fe80000100a00 */
[----:B------:R0:W-:Y:S04]  /*3e530*/  STL.64 [R1+0x21e0], R4 ;  /* 0x0021e00401007387 */ /* 0x0001e80000100a00 */
[----:B0-----:R-:W3:Y:S04]  /*3e540*/  LDL.LU R4, [R1+0x5a0] ;  /* 0x0005a00001047983 */ /* 0x001ee80000300800 */
[----:B------:R-:W3:Y:S04]  /*3e550*/  LDL.LU R5, [R1+0x5a4] ;  /* 0x0005a40001057983 */ /* 0x000ee80000300800 */
[----:B------:R-:W3:Y:S04]  /*3e560*/  LDL.LU R6, [R1+0x5a8] ;  /* 0x0005a80001067983 */ /* 0x000ee80000300800 */
[----:B------:R-:W3:Y:S01]  /*3e570*/  LDL.LU R7, [R1+0x5ac] ;  /* 0x0005ac0001077983 */ /* 0x000ee20000300800 */
[----:B--2---:R-:W-:Y:S03]  /*3e580*/  HMMA.16816.F32.BF16 R20, R8, R22, R28 ;  /* 0x000000160814723c */ /* 0x004fe6000004181c */
[----:B------:R-:W2:Y:S04]  /*3e590*/  LDL.LU.64 R30, [R1+0x2308] ;  /* 0x00230800011e7983 */ /* 0x000ea80000300a00 */
[----:B------:R-:W2:Y:S01]  /*3e5a0*/  LDL.LU.64 R28, [R1+0x2300] ;  /* 0x00230000011c7983 */ /* 0x000ea20000300a00 */
[----:B------:R-:W-:-:S02]  /*3e5b0*/  IMAD.MOV.U32 R42, RZ, RZ, R37 ;  /* 0x000000ffff2a7224 */ /* 0x000fc400078e0025 */
[----:B------:R-:W-:Y:S01]  /*3e5c0*/  IMAD.MOV.U32 R43, RZ, RZ, R36 ;  /* 0x000000ffff2b7224 */ /* 0x000fe200078e0024 */
[----:B------:R-:W-:Y:S06]  /*3e5d0*/  HMMA.16816.F32.BF16 R24, R8, R58, R24 ;  /* 0x0000003a0818723c */ /* 0x000fec0000041818 */
[----:B------:R-:W-:Y:S02]  /*3e5e0*/  IMAD.MOV.U32 R16, RZ, RZ, R58 ;  /* 0x000000ffff107224 */ /* 0x000fe400078e003a */
[----:B------:R-:W-:-:S04]  /*3e5f0*/  IMAD.MOV.U32 R0, RZ, RZ, R59 ;  /* 0x000000ffff007224 */ /* 0x000fc800078e003b */
[----:B------:R-:W-:Y:S04]  /*3e600*/  STL.64 [R1+0xc10], R20 ;  /* 0x000c101401007387 */ /* 0x000fe80000100a00 */
[----:B------:R0:W-:Y:S04]  /*3e610*/  STL.64 [R1+0xc18], R22 ;  /* 0x000c181601007387 */ /* 0x0001e80000100a00 */
[----:B0-----:R-:W4:Y:S04]  /*3e620*/  LDL.LU.64 R22, [R1+0x22f8] ;  /* 0x0022f80001167983 */ /* 0x001f280000300a00 */
[----:B------:R-:W4:Y:S01]  /*3e630*/  LDL.LU.64 R20, [R1+0x22f0] ;  /* 0x0022f00001147983 */ /* 0x000f220000300a00 */
[----:B--2---:R-:W-:Y:S03]  /*3e640*/  HMMA.16816.F32.BF16 R40, R8, R42, R28 ;  /* 0x0000002a0828723c */ /* 0x004fe6000004181c */
[----:B------:R-:W2:-:S15]  /*3e650*/  LDL.LU.64 R30, [R1+0x22e8] ;  /* 0x0022e800011e7983 */ /* 0x000e9e0000300a00 */
[----:B------:R-:W-:-:S05]  /*3e660*/  NOP ;  /* 0x0000000000007918 */ /* 0x000fca0000000000 */
[----:B------:R0:W-:Y:S04]  /*3e670*/  STL.64 [R1+0xb40], R40 ;  /* 0x000b402801007387 */ /* 0x0001e80000100a00 */
[----:B------:R1:W-:Y:S04]  /*3e680*/  STL.64 [R1+0xb48], R42 ;  /* 0x000b482a01007387 */ /* 0x0003e80000100a00 */
[----:B0-----:R-:W2:Y:S04]  /*3e690*/  LDL.LU R40, [R1+0x580] ;  /* 0x0005800001287983 */ /* 0x001ea80000300800 */
[----:B------:R-:W2:Y:S04]  /*3e6a0*/  LDL.LU R41, [R1+0x584] ;  /* 0x0005840001297983 */ /* 0x000ea80000300800 */
[----:B-1----:R-:W2:Y:S04]  /*3e6b0*/  LDL.LU R42, [R1+0x588] ;  /* 0x00058800012a7983 */ /* 0x002ea80000300800 */
[----:B------:R-:W2:Y:S04]  /*3e6c0*/  LDL.LU R43, [R1+0x58c] ;  /* 0x00058c00012b7983 */ /* 0x000ea80000300800 */
[----:B------:R-:W-:Y:S04]  /*3e6d0*/  STL.64 [R1+0xac0], R24 ;  /* 0x000ac01801007387 */ /* 0x000fe80000100a00 */
[----:B------:R0:W-:Y:S04]  /*3e6e0*/  STL.64 [R1+0xac8], R26 ;  /* 0x000ac81a01007387 */ /* 0x0001e80000100a00 */
[----:B0-----:R-:W2:Y:S04]  /*3e6f0*/  LDL.LU.64 R26, [R1+0x22e0] ;  /* 0x0022e000011a7983 */ /* 0x001ea80000300a00 */
[----:B------:R-:W2:Y:S04]  /*3e700*/  LDL.LU.64 R24, [R1+0x22d8] ;  /* 0x0022d80001187983 */ /* 0x000ea80000300a00 */
[----:B------:R-:W4:Y:S01]  /*3e710*/  LDL.LU.64 R58, [R1+0x22d0] ;  /* 0x0022d000013a7983 */ /* 0x000f220000300a00 */
[----:B------:R-:W-:-:S02]  /*3e720*/  IMAD.MOV.U32 R34, RZ, RZ, R57 ;  /* 0x000000ffff227224 */ /* 0x000fc400078e0039 */
[----:B------:R-:W-:-:S07]  /*3e730*/  IMAD.MOV.U32 R35, RZ, RZ, R56 ;  /* 0x000000ffff237224 */ /* 0x000fce00078e0038 */
[C---:B---3--:R-:W-:Y:S06]  /*3e740*/  HMMA.16816.F32.BF16 R4, R8.reuse, R34, R4 ;  /* 0x000000220804723c */ /* 0x048fec0000041804 */
[----:B----4-:R-:W-:-:S15]  /*3e750*/  HMMA.16816.F32.BF16 R20, R8, R58, R20 ;  /* 0x0000003a0814723c */ /* 0x010fde0000041814 */
[----:B------:R-:W-:-:S08]  /*3e760*/  NOP ;  /* 0x0000000000007918 */ /* 0x000fd00000000000 */
[----:B------:R-:W-:Y:S04]  /*3e770*/  STL.64 [R1+0xa40], R20 ;  /* 0x000a401401007387 */ /* 0x000fe80000100a00 */
[----:B------:R0:W-:Y:S04]  /*3e780*/  STL.64 [R1+0xa48], R22 ;  /* 0x000a481601007387 */ /* 0x0001e80000100a00 */
[----:B0-----:R-:W3:Y:S04]  /*3e790*/  LDL.LU.64 R22, [R1+0x22c8] ;  /* 0x0022c80001167983 */ /* 0x001ee80000300a00 */
[----:B------:R-:W-:Y:S04]  /*3e7a0*/  STL.64 [R1+0x2250], R58 ;  /* 0x0022503a01007387 */ /* 0x000fe80000100a00 */
[----:B------:R-:W4:Y:S04]  /*3e7b0*/  LDL.LU R32, [R1+0x570] ;  /* 0x0005700001207983 */ /* 0x000f280000300800 */
[----:B------:R-:W-:Y:S04]  /*3e7c0*/  STL.64 [R1+0x9c0], R4 ;  /* 0x0009c00401007387 */ /* 0x000fe80000100a00 */
[----:B------:R3:W-:Y:S04]  /*3e7d0*/  STL.64 [R1+0x9c8], R6 ;  /* 0x0009c80601007387 */ /* 0x0007e80000100a00 */
[----:B------:R-:W4:Y:S04]  /*3e7e0*/  LDL.LU R33, [R1+0x574] ;  /* 0x0005740001217983 */ /* 0x000f280000300800 */
[----:B------:R-:W4:Y:S04]  /*3e7f0*/  LDL.LU R34, [R1+0x578] ;  /* 0x0005780001227983 */ /* 0x000f280000300800 */
[----:B------:R-:W4:Y:S01]  /*3e800*/  LDL.LU R35, [R1+0x57c] ;  /* 0x00057c0001237983 */ /* 0x000f220000300800 */
[----:B--2---:R-:W-:-:S15]  /*3e810*/  HMMA.16816.F32.BF16 R40, R8, R26, R40 ;  /* 0x0000001a0828723c */ /* 0x004fde0000041828 */
[----:B------:R-:W-:-:S09]  /*3e820*/  NOP ;  /* 0x0000000000007918 */ /* 0x000fd20000000000 */
[----:B------:R-:W-:Y:S02]  /*3e830*/  IMAD.MOV.U32 R53, RZ, RZ, R43 ;  /* 0x000000ffff357224 */ /* 0x000fe400078e002b */
[----:B------:R-:W-:Y:S02]  /*3e840*/  IMAD.MOV.U32 R45, RZ, RZ, R42 ;  /* 0x000000ffff2d7224 */ /* 0x000fe400078e002a */
[----:B------:R-:W-:Y:S02]  /*3e850*/  IMAD.MOV.U32 R52, RZ, RZ, R41 ;  /* 0x000000ffff347224 */ /* 0x000fe400078e0029 */
[----:B------:R-:W-:Y:S01]  /*3e860*/  IMAD.MOV.U32 R44, RZ, RZ, R40 ;  /* 0x000000ffff2c7224 */ /* 0x000fe200078e0028 */
[C---:B---3--:R-:W-:Y:S06]  /*3e870*/  HMMA.16816.F32.BF16 R4, R8.reuse, R22, R12 ;  /* 0x000000160804723c */ /* 0x048fec000004180c */
[----:B----4-:R-:W-:-:S15]  /*3e880*/  HMMA.16816.F32.BF16 R32, R8, R30, R32 ;  /* 0x0000001e0820723c */ /* 0x010fde0000041820 */
[----:B------:R-:W-:-:S02]  /*3e890*/  NOP ;  /* 0x0000000000007918 */ /* 0x000fc40000000000 */
        /* <DEDUP_REMOVED lines=8> */
[----:B------:R-:W3:Y:S01]  /*3e920*/  LDL.LU R58, [R1+0x538] ;  /* 0x00053800013a7983 */ /* 0x000ee20000300800 */
[----:B------:R-:W-:-:S03]  /*3e930*/  IMAD.MOV.U32 R28, RZ, RZ, R4 ;  /* 0x000000ffff1c7224 */ /* 0x000fc600078e0004 */
[----:B------:R-:W3:Y:S01]  /*3e940*/  LDL.LU R59, [R1+0x53c] ;  /* 0x00053c00013b7983 */ /* 0x000ee20000300800 */
[----:B------:R-:W-:-:S03]  /*3e950*/  IMAD.MOV.U32 R36, RZ, RZ, R5 ;  /* 0x000000ffff247224 */ /* 0x000fc600078e0005 */
[----:B0-----:R-:W4:Y:S01]  /*3e960*/  LDL.LU R4, [R1+0x200] ;  /* 0x0002000001047983 */ /* 0x001f220000300800 */
[----:B------:R-:W-:-:S03]  /*3e970*/  IMAD.MOV.U32 R29, RZ, RZ, R6 ;  /* 0x000000ffff1d7224 */ /* 0x000fc600078e0006 */
[----:B------:R-:W4:Y:S01]  /*3e980*/  LDL.LU R5, [R1+0x204] ;  /* 0x0002040001057983 */ /* 0x000f220000300800 */
[----:B------:R-:W-:-:S03]  /*3e990*/  IMAD.MOV.U32 R37, RZ, RZ, R7 ;  /* 0x000000ffff257224 */ /* 0x000fc600078e0007 */
[----:B-1----:R-:W4:Y:S04]  /*3e9a0*/  LDL.LU R6, [R1+0x208] ;  /* 0x0002080001067983 */ /* 0x002f280000300800 */
[----:B------:R-:W4:Y:S04]  /*3e9b0*/  LDL.LU R7, [R1+0x20c] ;  /* 0x00020c0001077983 */ /* 0x000f280000300800 */
[----:B------:R-:W3:Y:S04]  /*3e9c0*/  LDL.LU R20, [R1+0x360] ;  /* 0x0003600001147983 */ /* 0x000ee80000300800 */
[----:B------:R-:W3:Y:S04]  /*3e9d0*/  LDL.LU R21, [R1+0x364] ;  /* 0x0003640001157983 */ /* 0x000ee80000300800 */
[----:B------:R-:W3:Y:S04]  /*3e9e0*/  LDL.LU R22, [R1+0x368] ;  /* 0x0003680001167983 */ /* 0x000ee80000300800 */
[----:B------:R-:W3:Y:S04]  /*3e9f0*/  LDL.LU R23, [R1+0x36c] ;  /* 0x00036c0001177983 */ /* 0x000ee80000300800 */
[----:B------:R-:W-:Y:S04]  /*3ea00*/  STL.64 [R1+0x5d0], R40 ;  /* 0x0005d02801007387 */ /* 0x000fe80000100a00 */
[----:B------:R0:W-:Y:S04]  /*3ea10*/  STL.64 [R1+0x5d8], R42 ;  /* 0x0005d82a01007387 */ /* 0x0001e80000100a00 */
[----:B0-----:R-:W4:Y:S04]  /*3ea20*/  LDL.LU.64 R42, [R1+0x22c0] ;  /* 0x0022c000012a7983 */ /* 0x001f280000300a00 */
[----:B------:R-:W3:Y:S04]  /*3ea30*/  LDL.LU.64 R40, [R1+0x22b8] ;  /* 0x0022b80001287983 */ /* 0x000ee80000300a00 */
[----:B------:R-:W-:Y:S04]  /*3ea40*/  STL.64 [R1+0x2208], R26 ;  /* 0x0022081a01007387 */ /* 0x000fe80000100a00 */
[----:B------:R0:W-:Y:S04]  /*3ea50*/  STL.64 [R1+0x2200], R24 ;  /* 0x0022001801007387 */ /* 0x0001e80000100a00 */
[----:B0-----:R-:W3:Y:S04]  /*3ea60*/  LDL.LU R24, [R1+0x520] ;  /* 0x0005200001187983 */ /* 0x001ee80000300800 */
[----:B------:R-:W3:Y:S04]  /*3ea70*/  LDL.LU R25, [R1+0x524] ;  /* 0x0005240001197983 */ /* 0x000ee80000300800 */
[----:B------:R-:W3:Y:S04]  /*3ea80*/  LDL.LU R26, [R1+0x528] ;  /* 0x00052800011a7983 */ /* 0x000ee80000300800 */
[----:B------:R-:W3:Y:S04]  /*3ea90*/  LDL.LU R27, [R1+0x52c] ;  /* 0x00052c00011b7983 */ /* 0x000ee80000300800 */
        /* <DEDUP_REMOVED lines=18> */
[----:B0-----:R-:W4:Y:S04]  /*3ebc0*/  LDL.LU R32, [R1+0x550] ;  /* 0x0005500001207983 */ /* 0x001f280000300800 */
[----:B------:R-:W4:Y:S04]  /*3ebd0*/  LDL.LU R33, [R1+0x554] ;  /* 0x0005540001217983 */ /* 0x000f280000300800 */
[----:B------:R-:W4:Y:S04]  /*3ebe0*/  LDL.LU R34, [R1+0x558] ;  /* 0x0005580001227983 */ /* 0x000f280000300800 */
[----:B------:R-:W4:Y:S01]  /*3ebf0*/  LDL.LU R35, [R1+0x55c] ;  /* 0x00055c0001237983 */ /* 0x000f220000300800 */
[C---:B---3--:R-:W-:Y:S03]  /*3ec00*/  HMMA.16816.F32.BF16 R28, R8.reuse, R42, R28 ;  /* 0x0000002a081c723c */ /* 0x048fe6000004181c */
[----:B------:R-:W-:Y:S04]  /*3ec10*/  STL.64 [R1+0x2228], R38 ;  /* 0x0022282601007387 */ /* 0x000fe80000100a00 */
[----:B------:R-:W-:Y:S01]  /*3ec20*/  STL.64 [R1+0x2220], R36 ;  /* 0x0022202401007387 */ /* 0x000fe20000100a00 */
[C---:B------:R-:W-:Y:S06]  /*3ec30*/  HMMA.16816.F32.BF16 R24, R8.reuse, R50, R24 ;  /* 0x000000320818723c */ /* 0x040fec0000041818 */
[C---:B------:R-:W-:Y:S06]  /*3ec40*/  HMMA.16816.F32.BF16 R4, R8.reuse, R54, R4 ;  /* 0x000000360804723c */ /* 0x040fec0000041804 */
[----:B----4-:R-:W-:-:S15]  /*3ec50*/  HMMA.16816.F32.BF16 R32, R8, R38, R32 ;  /* 0x000000260820723c */ /* 0x010fde0000041820 */
[----:B------:R-:W-:-:S08]  /*3ec60*/  NOP ;  /* 0x0000000000007918 */ /* 0x000fd00000000000 */
[----:B------:R-:W-:Y:S04]  /*3ec70*/  STL.64 [R1+0x550], R32 ;  /* 0x0005502001007387 */ /* 0x000fe80000100a00 */
[----:B------:R-:W-:Y:S04]  /*3ec80*/  STL.64 [R1+0x558], R34 ;  /* 0x0005582201007387 */ /* 0x000fe80000100a00 */
[----:B------:R-:W-:Y:S04]  /*3ec90*/  STL.64 [R1+0x2238], R42 ;  /* 0x0022382a01007387 */ /* 0x000fe80000100a00 */
[----:B------:R-:W-:Y:S04]  /*3eca0*/  STL.64 [R1+0x2230], R40 ;  /* 0x0022302801007387 */ /* 0x000fe80000100a00 */
[----:B------:R-:W-:Y:S04]  /*3ecb0*/  STL.64 [R1+0x540], R28 ;  /* 0x0005401c01007387 */ /* 0x000fe80000100a00 */
[----:B------:R0:W-:Y:S02]  /*3ecc0*/  STL.64 [R1+0x548], R30 ;  /* 0x0005481e01007387 */ /* 0x0001e40000100a00 */
[----:B0-----:R-:W-:Y:S06]  /*3ecd0*/  HMMA.16816.F32.BF16 R28, R8, R46, R56 ;  /* 0x0000002e081c723c */ /* 0x001fec0000041838 */
[----:B------:R-:W-:-:S15]  /*3ece0*/  STL.64 [R1+0x2248], R46 ;  /* 0x0022482e01007387 */ /* 0x000fde0000100a00 */
        /* <DEDUP_REMOVED lines=11> */
[----:B------:R2:W-:Y:S04]  /*3eda0*/  STL.64 [R1+0x208], R6 ;  /* 0x0002080601007387 */ /* 0x0005e80000100a00 */
[----:B------:R-:W3:Y:S01]  /*3edb0*/  LDL.LU R32, [R1+0x720] ;  /* 0x0007200001207983 */ /* 0x000ee20000300800 */
[----:B--2---:R-:W-:-:S15]  /*3edc0*/  HMMA.16816.F32.BF16 R4, R12, R18, R20 ;  /* 0x000000120c04723c */ /* 0x004fde0000041814 */
[----:B------:R-:W-:-:S08]  /*3edd0*/  NOP ;  /* 0x0000000000007918 */ /* 0x000fd00000000000 */
[----:B------:R-:W-:Y:S04]  /*3ede0*/  STL.64 [R1+0xd10], R4 ;  /* 0x000d100401007387 */ /* 0x000fe80000100a00 */
[----:B------:R0:W-:Y:S04]  /*3edf0*/  STL.64 [R1+0xd18], R6 ;  /* 0x000d180601007387 */ /* 0x0001e80000100a00 */
[----:B------:R-:W3:Y:S04]  /*3ee00*/  LDL.LU R33, [R1+0x724] ;  /* 0x0007240001217983 */ /* 0x000ee80000300800 */
[----:B------:R-:W2:Y:S04]  /*3ee10*/  LDL.LU R34, [R1+0x728] ;  /* 0x0007280001227983 */ /* 0x000ea80000300800 */
[----:B------:R-:W2:Y:S04]  /*3ee20*/  LDL.LU R35, [R1+0x72c] ;  /* 0x00072c0001237983 */ /* 0x000ea80000300800 */
[----:B------:R-:W4:Y:S04]  /*3ee30*/  LDL.LU R20, [R1+0x350] ;  /* 0x0003500001147983 */ /* 0x000f280000300800 */
[----:B------:R-:W4:Y:S04]  /*3ee40*/  LDL.LU R21, [R1+0x354] ;  /* 0x0003540001157983 */ /* 0x000f280000300800 */
[----:B------:R-:W4:Y:S04]  /*3ee50*/  LDL.LU R22, [R1+0x358] ;  /* 0x0003580001167983 */ /* 0x000f280000300800 */
[----:B------:R-:W4:Y:S04]  /*3ee60*/  LDL.LU R23, [R1+0x35c] ;  /* 0x00035c0001177983 */ /* 0x000f280000300800 */
[----:B0-----:R-:W4:Y:S04]  /*3ee70*/  LDL.64 R6, [R1+0x98] ;  /* 0x0000980001067983 */ /* 0x001f280000100a00 */
[----:B--2---:R-:W-:Y:S04]  /*3ee80*/  STL.64 [R1+0x2280], R34 ;  /* 0x0022802201007387 */ /* 0x004fe80000100a00 */
[----:B---3--:R-:W-:Y:S04]  /*3ee90*/  STL.64 [R1+0x2278], R32 ;  /* 0x0022782001007387 */ /* 0x008fe80000100a00 */
[----:B------:R-:W2:Y:S04]  /*3eea0*/  LDL.LU R52, [R1+0x760] ;  /* 0x0007600001347983 */ /* 0x000ea80000300800 */
[----:B------:R-:W2:Y:S04]  /*3eeb0*/  LDL.LU R53, [R1+0x764] ;  /* 0x0007640001357983 */ /* 0x000ea80000300800 */
[----:B------:R-:W3:Y:S04]  /*3eec0*/  LDL.LU R54, [R1+0x768] ;  /* 0x0007680001367983 */ /* 0x000ee80000300800 */
[----:B------:R-:W3:Y:S01]  /*3eed0*/  LDL.LU R55, [R1+0x76c] ;  /* 0x00076c0001377983 */ /* 0x000ee20000300800 */
[----:B------:R-:W0:Y:S01]  /*3eee0*/  S2R R56, SR_TID.X ;  /* 0x0000000000387919 */ /* 0x000e220000002100 */
[----:B----4-:R-:W-:Y:S01]  /*3eef0*/  HMMA.16816.F32.BF16 R8, R12, R6, R20 ;  /* 0x000000060c08723c */ /* 0x010fe20000041814 */
[C---:B0-----:R-:W-:Y:S01]  /*3ef00*/  LOP3.LUT R57, R56.reuse, 0x7, RZ, 0xc0, !PT ;  /* 0x0000000738397812 */ /* 0x041fe200078ec0ff */
[----:B------:R-:W-:Y:S01]  /*3ef10*/  IMAD.SHL.U32 R17, R56, 0x2, RZ ;  /* 0x0000000238117824 */ /* 0x000fe200078e00ff */
[----:B---3--:R-:W-:Y:S04]  /*3ef20*/  STL.64 [R1+0x2290], R54 ;  /* 0x0022903601007387 */ /* 0x008fe80000100a00 */
[----:B--2---:R0:W-:Y:S04]  /*3ef30*/  STL.64 [R1+0x2288], R52 ;  /* 0x0022883401007387 */ /* 0x0041e80000100a00 */
[----:B0-----:R-:W2:Y:S04]  /*3ef40*/  LDL.LU R52, [R1+0x770] ;  /* 0x0007700001347983 */ /* 0x001ea80000300800 */
[----:B------:R-:W2:Y:S04]  /*3ef50*/  LDL.LU R53, [R1+0x774] ;  /* 0x0007740001357983 */ /* 0x000ea80000300800 */
[----:B------:R-:W2:Y:S04]  /*3ef60*/  LDL.LU R54, [R1+0x778] ;  /* 0x0007780001367983 */ /* 0x000ea80000300800 */
[----:B------:R-:W2:Y:S04]  /*3ef70*/  LDL.LU R55, [R1+0x77c] ;  /* 0x00077c0001377983 */ /* 0x000ea80000300800 */
[----:B------:R-:W2:Y:S01]  /*3ef80*/  LDL.64 R34, [R1+0x88] ;  /* 0x0000880001227983 */ /* 0x000ea20000100a00 */
[----:B------:R-:W-:-:S02]  /*3ef90*/  IMAD R57, R57, 0x110, RZ ;  /* 0x0000011039397824 */ /* 0x000fc400078e02ff */
[----:B------:R-:W-:Y:S01]  /*3efa0*/  IMAD.SHL.U32 R61, R56, 0x80, RZ ;  /* 0x00000080383d7824 */ /* 0x000fe200078e00ff */
[----:B------:R-:W3:Y:S04]  /*3efb0*/  LDL.64 R50, [R1+0x78] ;  /* 0x0000780001327983 */ /* 0x000ee80000100a00 */
[----:B------:R-:W4:Y:S01]  /*3efc0*/  LDL.LU R56, [R1+0x750] ;  /* 0x0007500001387983 */ /* 0x000f220000300800 */
[----:B------:R-:W-:-:S03]  /*3efd0*/  LOP3.LUT R17, R57, 0x10, R17, 0x78, !PT ;  /* 0x0000001039117812 */ /* 0x000fc600078e7811 */
[----:B------:R-:W4:Y:S04]  /*3efe0*/  LDL.LU R57, [R1+0x754] ;  /* 0x0007540001397983 */ /* 0x000f280000300800 */
[----:B------:R-:W4:Y:S04]  /*3eff0*/  LDL.LU R58, [R1+0x758] ;  /* 0x00075800013a7983 */ /* 0x000f280000300800 */
[----:B------:R-:W4:Y:S04]  /*3f000*/  LDL.LU R59, [R1+0x75c] ;  /* 0x00075c00013b7983 */ /* 0x000f280000300800 */
[----:B------:R-:W3:Y:S04]  /*3f010*/  LDL.LU R44, [R1+0x740] ;  /* 0x00074000012c7983 */ /* 0x000ee80000300800 */
[----:B------:R-:W3:Y:S04]  /*3f020*/  LDL.LU R45, [R1+0x744] ;  /* 0x00074400012d7983 */ /* 0x000ee80000300800 */
[----:B------:R-:W3:Y:S04]  /*3f030*/  LDL.LU R46, [R1+0x748] ;  /* 0x00074800012e7983 */ /* 0x000ee80000300800 */
[----:B------:R-:W3:Y:S04]  /*3f040*/  LDL.LU R47, [R1+0x74c] ;  /* 0x00074c00012f7983 */ /* 0x000ee80000300800 */
[----:B------:R-:W3:Y:S04]  /*3f050*/  LDL.LU R40, [R1+0x730] ;  /* 0x0007300001287983 */ /* 0x000ee80000300800 */
[----:B------:R-:W3:Y:S01]  /*3f060*/  LDL.LU R41, [R1+0x734] ;  /* 0x0007340001297983 */ /* 0x000ee20000300800 */
[----:B------:R-:W-:-:S03]  /*3f070*/  LOP3.LUT R17, R17, 0x800, R61, 0xf8, !PT ;  /* 0x0000080011117812 */ /* 0x000fc600078ef83d */
[----:B------:R-:W3:Y:S04]  /*3f080*/  LDL.LU R42, [R1+0x738] ;  /* 0x00073800012a7983 */ /* 0x000ee80000300800 */
[----:B------:R-:W3:Y:S04]  /*3f090*/  LDL.LU R43, [R1+0x73c] ;  /* 0x00073c00012b7983 */ /* 0x000ee80000300800 */
[----:B------:R-:W3:Y:S04]  /*3f0a0*/  LDL.64 R38, [R1+0x48] ;  /* 0x0000480001267983 */ /* 0x000ee80000100a00 */
[----:B------:R-:W3:Y:S04]  /*3f0b0*/  LDL.64 R26, [R1+0x38] ;  /* 0x00003800011a7983 */ /* 0x000ee80000100a00 */
[----:B------:R-:W3:Y:S01]  /*3f0c0*/  LDL.LU R28, [R1+0x710] ;  /* 0x00071000011c7983 */ /* 0x000ee20000300800 */
[----:B------:R-:W-:-:S03]  /*3f0d0*/  LOP3.LUT R17, R17, 0x40, RZ, 0x3c, !PT ;  /* 0x0000004011117812 */ /* 0x000fc600078e3cff */
[----:B------:R-:W3:Y:S04]  /*3f0e0*/  LDL.LU R29, [R1+0x714] ;  /* 0x00071400011d7983 */ /* 0x000ee80000300800 */
[----:B------:R-:W3:Y:S04]  /*3f0f0*/  LDL.LU R30, [R1+0x718] ;  /* 0x00071800011e7983 */ /* 0x000ee80000300800 */
[----:B------:R-:W3:Y:S04]  /*3f100*/  LDL.LU R31, [R1+0x71c] ;  /* 0x00071c00011f7983 */ /* 0x000ee80000300800 */
[----:B------:R-:W-:Y:S04]  /*3f110*/  STL.64 [R1+0xc90], R8 ;  /* 0x000c900801007387 */ /* 0x000fe80000100a00 */
[----:B------:R-:W-:Y:S04]  /*3f120*/  STL.64 [R1+0xc98], R10 ;  /* 0x000c980a01007387 */ /* 0x000fe80000100a00 */
[----:B------:R-:W0:Y:S04]  /*3f130*/  LDSM.16.MT88.4 R8, [R17+UR4+0x3000] ;  /* 0x003000041108783b */ /* 0x000e280008004200 */
[----:B------:R-:W3:Y:S01]  /*3f140*/  LDL.LU R4, [R1+0x700] ;  /* 0x0007000001047983 */ /* 0x000ee20000300800 */
[----:B------:R-:W-:-:S03]  /*3f150*/  IMAD.MOV.U32 R21, RZ, RZ, R6 ;  /* 0x000000ffff157224 */ /* 0x000fc600078e0006 */
[----:B------:R-:W3:Y:S01]  /*3f160*/  LDL.LU R5, [R1+0x704] ;  /* 0x0007040001057983 */ /* 0x000ee20000300800 */
[----:B------:R-:W-:-:S03]  /*3f170*/  IMAD.MOV.U32 R20, RZ, RZ, R7 ;  /* 0x000000ffff147224 */ /* 0x000fc600078e0007 */
[----:B------:R-:W3:Y:S04]  /*3f180*/  LDL.LU R6, [R1+0x708] ;  /* 0x0007080001067983 */ /* 0x000ee80000300800 */
[----:B------:R-:W3:Y:S04]  /*3f190*/  LDL.LU R7, [R1+0x70c] ;  /* 0x00070c0001077983 */ /* 0x000ee80000300800 */
[----:B0-----:R-:W-:Y:S04]  /*3f1a0*/  STL.64 [R1+0x2130], R10 ;  /* 0x0021300a01007387 */ /* 0x001fe80000100a00 */
[----:B------:R-:W-:Y:S01]  /*3f1b0*/  STL.64 [R1+0x2128], R8 ;  /* 0x0021280801007387 */ /* 0x000fe20000100a00 */
[----:B--2---:R-:W-:-:S15]  /*3f1c0*/  HMMA.16816.F32.BF16 R52, R12, R34, R52 ;  /* 0x000000220c34723c */ /* 0x004fde0000041834 */
[----:B------:R-:W-:-:S08]  /*3f1d0*/  NOP ;  /* 0x0000000000007918 */ /* 0x000fd00000000000 */
[----:B------:R-:W-:Y:S04]  /*3f1e0*/  STL.64 [R1+0xc20], R52 ;  /* 0x000c203401007387 */ /* 0x000fe80000100a00 */
[----:B------:R0:W-:Y:S04]  /*3f1f0*/  STL.64 [R1+0xc28], R54 ;  /* 0x000c283601007387 */ /* 0x0001e80000100a00 */
[----:B0-----:R-:W2:Y:S04]  /*3f200*/  LDL.LU.64 R54, [R1+0x2290] ;  /* 0x0022900001367983 */ /* 0x001ea80000300a00 */
[----:B------:R-:W2:Y:S01]  /*3f210*/  LDL.LU.64 R52, [R1+0x2288] ;  /* 0x0022880001347983 */ /* 0x000ea20000300a00 */
[----:B------:R-:W-:Y:S01]  /*3f220*/  IMAD.MOV.U32 R10, RZ, RZ, R16 ;  /* 0x000000ffff0a7224 */ /* 0x000fe200078e0010 */
[----:B------:R-:W-:-:S07]  /*3f230*/  MOV R11, R0 ;  /* 0x00000000000b7202 */ /* 0x000fce0000000f00 */
[----:B----4-:R-:W-:Y:S01]  /*3f240*/  HMMA.16816.F32.BF16 R56, R12, R10, R56 ;  /* 0x0000000a0c38723c */ /* 0x010fe20000041838 */
[----:B------:R-:W-:Y:S02]  /*3f250*/  IMAD.MOV.U32 R23, RZ, RZ, R34 ;  /* 0x000000ffff177224 */ /* 0x000fe400078e0022 */
[----:B------:R-:W-:Y:S02]  /*3f260*/  IMAD.MOV.U32 R22, RZ, RZ, R35 ;  /* 0x000000ffff167224 */ /* 0x000fe400078e0023 */
[----:B------:R-:W4:Y:S04]  /*3f270*/  LDL.LU.64 R34, [R1+0x2280] ;  /* 0x0022800001227983 */ /* 0x000f280000300a00 */
[----:B------:R-:W4:Y:S01]  /*3f280*/  LDL.LU.64 R32, [R1+0x2278] ;  /* 0x0022780001207983 */ /* 0x000f220000300a00 */
[----:B---3--:R-:W-:-:S02]  /*3f290*/  IMAD.MOV.U32 R9, RZ, RZ, R50 ;  /* 0x000000ffff097224 */ /* 0x008fc400078e0032 */
[----:B------:R-:W-:Y:S01]  /*3f2a0*/  IMAD.MOV.U32 R8, RZ, RZ, R51 ;  /* 0x000000ffff087224 */ /* 0x000fe200078e0033 */
[----:B--2---:R-:W-:-:S15]  /*3f2b0*/  HMMA.16816.F32.BF16 R52, R12, R50, R52 ;  /* 0x000000320c34723c */ /* 0x004fde0000041834 */
[----:B------:R-:W-:-:S08]  /*3f2c0*/  NOP ;  /* 0x0000000000007918 */ /* 0x000fd00000000000 */
        /* <DEDUP_REMOVED lines=8> */
[----:B0-----:R-:W2:Y:S01]  /*3f350*/  LDL.LU.64 R58, [R1+0x2250] ;  /* 0x00225000013a7983 */ /* 0x001ea20000300a00 */
[C---:B------:R-:W-:Y:S06]  /*3f360*/  HMMA.16816.F32.BF16 R40, R12.reuse, R38, R40 ;  /* 0x000000260c28723c */ /* 0x040fec0000041828 */
[----:B----4-:R-:W-:Y:S01]  /*3f370*/  HMMA.16816.F32.BF16 R32, R12, R26, R32 ;  /* 0x0000001a0c20723c */ /* 0x010fe20000041820 */
[----:B------:R-:W-:Y:S01]  /*3f380*/  STL.64 [R1+0x21a0], R10 ;  /* 0x0021a00a01007387 */ /* 0x000fe20000100a00 */
[----:B------:R-:W-:-:S02]  /*3f390*/  IMAD.MOV.U32 R0, RZ, RZ, R38 ;  /* 0x000000ffff007224 */ /* 0x000fc400078e0026 */
[----:B------:R-:W-:Y:S02]  /*3f3a0*/  IMAD.MOV.U32 R61, RZ, RZ, R39 ;  /* 0x000000ffff3d7224 */ /* 0x000fe400078e0027 */
[----:B------:R-:W-:Y:S02]  /*3f3b0*/  IMAD.MOV.U32 R60, RZ, RZ, R26 ;  /* 0x000000ffff3c7224 */ /* 0x000fe400078e001a */
[----:B------:R-:W-:Y:S01]  /*3f3c0*/  IMAD.MOV.U32 R16, RZ, RZ, R27 ;  /* 0x000000ffff107224 */ /* 0x000fe200078e001b */
[----:B--2---:R-:W-:-:S15]  /*3f3d0*/  HMMA.16816.F32.BF16 R44, R12, R58, R44 ;  /* 0x0000003a0c2c723c */ /* 0x004fde000004182c */
[----:B------:R-:W-:-:S08]  /*3f3e0*/  NOP ;  /* 0x0000000000007918 */ /* 0x000fd00000000000 */
[----:B------:R-:W-:Y:S04]  /*3f3f0*/  STL.64 [R1+0xa60], R44 ;  /* 0x000a602c01007387 */ /* 0x000fe80000100a00 */
[----:B------:R0:W-:Y:S04]  /*3f400*/  STL.64 [R1+0xa68], R46 ;  /* 0x000a682e01007387 */ /* 0x0001e80000100a00 */
[----:B0-----:R-:W2:Y:S04]  /*3f410*/  LDL.LU.64 R46, [R1+0x2248] ;  /* 0x00224800012e7983 */ /* 0x001ea80000300a00 */
[----:B------:R-:W4:Y:S04]  /*3f420*/  LDL.LU.64 R44, [R1+0x2240] ;  /* 0x00224000012c7983 */ /* 0x000f280000300a00 */
[----:B------:R0:W-:Y:S04]  /*3f430*/  STL.64 [R1+0x2198], R58 ;  /* 0x0021983a01007387 */ /* 0x0001e80000100a00 */
[----:B------:R-:W3:Y:S04]  /*3f440*/  LDL.LU R56, [R1+0x6d0] ;  /* 0x0006d00001387983 */ /* 0x000ee80000300800 */
[----:B------:R-:W3:Y:S04]  /*3f450*/  LDL.LU R57, [R1+0x6d4] ;  /* 0x0006d40001397983 */ /* 0x000ee80000300800 */
[----:B0-----:R-:W3:Y:S04]  /*3f460*/  LDL.LU R58, [R1+0x6d8] ;  /* 0x0006d800013a7983 */ /* 0x001ee80000300800 */
[----:B------:R-:W3:Y:S04]  /*3f470*/  LDL.LU R59, [R1+0x6dc] ;  /* 0x0006dc00013b7983 */ /* 0x000ee80000300800 */
[----:B------:R-:W-:Y:S04]  /*3f480*/  STL.64 [R1+0x9e0], R40 ;  /* 0x0009e02801007387 */ /* 0x000fe80000100a00 */
[----:B------:R0:W-:Y:S04]  /*3f490*/  STL.64 [R1+0x9e8], R42 ;  /* 0x0009e82a01007387 */ /* 0x0001e80000100a00 */
[----:B0-----:R-:W3:Y:S04]  /*3f4a0*/  LDL.LU.64 R42, [R1+0x2238] ;  /* 0x00223800012a7983 */ /* 0x001ee80000300a00 */
[----:B------:R-:W2:Y:S04]  /*3f4b0*/  LDL.LU.64 R40, [R1+0x2230] ;  /* 0x0022300001287983 */ /* 0x000ea80000300a00 */
[----:B------:R-:W4:Y:S04]  /*3f4c0*/  LDL.LU.64 R38, [R1+0x2228] ;  /* 0x0022280001267983 */ /* 0x000f280000300a00 */
[----:B------:R-:W3:Y:S04]  /*3f4d0*/  LDL.LU.64 R36, [R1+0x2220] ;  /* 0x0022200001247983 */ /* 0x000ee80000300a00 */
[----:B------:R-:W-:Y:S04]  /*3f4e0*/  STL.64 [R1+0x960], R32 ;  /* 0x0009602001007387 */ /* 0x000fe80000100a00 */
[----:B------:R0:W-:Y:S04]  /*3f4f0*/  STL.64 [R1+0x968], R34 ;  /* 0x0009682201007387 */ /* 0x0001e80000100a00 */
[----:B0-----:R-:W2:Y:S04]  /*3f500*/  LDL.LU.64 R34, [R1+0x2218] ;  /* 0x0022180001227983 */ /* 0x001ea80000300a00 */
[----:B------:R-:W3:Y:S04]  /*3f510*/  LDL.LU.64 R32, [R1+0x2210] ;  /* 0x0022100001207983 */ /* 0x000ee80000300a00 */
[----:B------:R-:W4:Y:S04]  /*3f520*/  LDL.LU.64 R26, [R1+0x2208] ;  /* 0x00220800011a7983 */ /* 0x000f280000300a00 */
[----:B------:R-:W2:Y:S01]  /*3f530*/  LDL.LU.64 R24, [R1+0x2200] ;  /* 0x0022000001187983 */ /* 0x000ea20000300a00 */
        /* <DEDUP_REMOVED lines=18> */
[----:B------:R-:W-:Y:S04]  /*3f660*/  STL.64 [R1+0x2158], R30 ;  /* 0x0021581e01007387 */ /* 0x000fe80000100a00 */
[----:B---3--:R0:W-:Y:S04]  /*3f670*/  STL.64 [R1+0x2150], R28 ;  /* 0x0021501c01007387 */ /* 0x0081e80000100a00 */
[----:B0-----:R-:W3:Y:S04]  /*3f680*/  LDL.LU R28, [R1+0x6f0] ;  /* 0x0006f000011c7983 */ /* 0x001ee80000300800 */
[----:B------:R-:W3:Y:S04]  /*3f690*/  LDL.LU R29, [R1+0x6f4] ;  /* 0x0006f400011d7983 */ /* 0x000ee80000300800 */
[----:B------:R-:W3:Y:S04]  /*3f6a0*/  LDL.LU R30, [R1+0x6f8] ;  /* 0x0006f800011e7983 */ /* 0x000ee80000300800 */
[----:B------:R-:W3:Y:S01]  /*3f6b0*/  LDL.LU R31, [R1+0x6fc] ;  /* 0x0006fc00011f7983 */ /* 0x000ee20000300800 */
[C---:B--2---:R-:W-:Y:S03]  /*3f6c0*/  HMMA.16816.F32.BF16 R24, R12.reuse, R38, R24 ;  /* 0x000000260c18723c */ /* 0x044fe60000041818 */
[----:B------:R-:W-:Y:S04]  /*3f6d0*/  STL.64 [R1+0x2140], R34 ;  /* 0x0021402201007387 */ /* 0x000fe80000100a00 */
[----:B------:R-:W-:Y:S01]  /*3f6e0*/  STL.64 [R1+0x2138], R32 ;  /* 0x0021382001007387 */ /* 0x000fe20000100a00 */
[----:B---3--:R-:W-:-:S15]  /*3f6f0*/  HMMA.16816.F32.BF16 R28, R12, R34, R28 ;  /* 0x000000220c1c723c */ /* 0x008fde000004181c */
[----:B------:R-:W-:-:S08]  /*3f700*/  NOP ;  /* 0x0000000000007918 */ /* 0x000fd00000000000 */
[----:B------:R-:W-:Y:S04]  /*3f710*/  STL.64 [R1+0x5b0], R28 ;  /* 0x0005b01c01007387 */ /* 0x000fe80000100a00 */
[----:B------:R-:W-:Y:S04]  /*3f720*/  STL.64 [R1+0x5b8], R30 ;  /* 0x0005b81e01007387 */ /* 0x000fe80000100a00 */
[----:B------:R-:W-:Y:S04]  /*3f730*/  STL.64 [R1+0x2178], R38 ;  /* 0x0021782601007387 */ /* 0x000fe80000100a00 */
[----:B------:R-:W-:Y:S04]  /*3f740*/  STL.64 [R1+0x2170], R36 ;  /* 0x0021702401007387 */ /* 0x000fe80000100a00 */
[----:B------:R-:W-:Y:S04]  /*3f750*/  STL.64 [R1+0x5a0], R24 ;  /* 0x0005a01801007387 */ /* 0x000fe80000100a00 */
[----:B------:R0:W-:Y:S02]  /*3f760*/  STL.64 [R1+0x5a8], R26 ;  /* 0x0005a81a01007387 */ /* 0x0001e40000100a00 */
[----:B0-----:R-:W-:Y:S01]  /*3f770*/  HMMA.16816.F32.BF16 R24, R12, R42, R56 ;  /* 0x0000002a0c18723c */ /* 0x001fe20000041838 */
[----:B------:R-:W-:-:S02]  /*3f780*/  IMAD.MOV.U32 R34, RZ, RZ, R9 ;  /* 0x000000ffff227224 */ /* 0x000fc400078e0009 */
[----:B------:R-:W-:-:S15]  /*3f790*/  IMAD.MOV.U32 R35, RZ, RZ, R8 ;  /* 0x000000ffff237224 */ /* 0x000fde00078e0008 */
[----:B------:R-:W-:-:S05]  /*3f7a0*/  NOP ;  /* 0x0000000000007918 */ /* 0x000fca0000000000 */
[----:B------:R0:W-:Y:S04]  /*3f7b0*/  STL.64 [R1+0x590], R24 ;  /* 0x0005901801007387 */ /* 0x0001e80000100a00 */
[----:B------:R-:W-:Y:S04]  /*3f7c0*/  STL.64 [R1+0x598], R26 ;  /* 0x0005981a01007387 */ /* 0x000fe80000100a00 */
[----:B------:R1:W-:Y:S04]  /*3f7d0*/  STL.64 [R1+0x21a8], R34 ;  /* 0x0021a82201007387 */ /* 0x0003e80000100a00 */
        /* <DEDUP_REMOVED lines=13> */
[----:B------:R-:W4:Y:S01]  /*3f8b0*/  LDL.LU R25, [R1+0x1f4] ;  /* 0x0001f40001197983 */ /* 0x000f220000300800 */
[----:B-1----:R-:W-:-:S02]  /*3f8c0*/  IMAD.MOV.U32 R34, RZ, RZ, R23 ;  /* 0x000000ffff227224 */ /* 0x002fc400078e0017 */
[----:B------:R-:W-:Y:S01]  /*3f8d0*/  IMAD.MOV.U32 R35, RZ, RZ, R22 ;  /* 0x000000ffff237224 */ /* 0x000fe200078e0016 */
[----:B------:R-:W4:Y:S04]  /*3f8e0*/  LDL.LU R26, [R1+0x1f8] ;  /* 0x0001f800011a7983 */ /* 0x000f280000300800 */
[----:B------:R-:W4:Y:S04]  /*3f8f0*/  LDL.LU R27, [R1+0x1fc] ;  /* 0x0001fc00011b7983 */ /* 0x000f280000300800 */
        /* <DEDUP_REMOVED lines=25> */
[----:B0-----:R-:W3:Y:S04]  /*3fa90*/  LDL.LU R40, [R1+0x6c0] ;  /* 0x0006c00001287983 */ /* 0x001ee80000300800 */
[----:B------:R-:W3:Y:S04]  /*3faa0*/  LDL.LU R41, [R1+0x6c4] ;  /* 0x0006c40001297983 */ /* 0x000ee80000300800 */
[----:B------:R-:W3:Y:S04]  /*3fab0*/  LDL.LU R42, [R1+0x6c8] ;  /* 0x0006c800012a7983 */ /* 0x000ee80000300800 */
[----:B------:R-:W3:Y:S01]  /*3fac0*/  LDL.LU R43, [R1+0x6cc] ;  /* 0x0006cc00012b7983 */ /* 0x000ee20000300800 */
[C---:B----4-:R-:W-:Y:S06]  /*3fad0*/  HMMA.16816.F32.BF16 R36, R12.reuse, R50, R36 ;  /* 0x000000320c24723c */ /* 0x050fec0000041824 */
[----:B------:R-:W-:Y:S06]  /*3fae0*/  HMMA.16816.F32.BF16 R28, R12, R54, R28 ;  /* 0x000000360c1c723c */ /* 0x000fec000004181c */
[C---:B------:R-:W-:Y:S06]  /*3faf0*/  HMMA.16816.F32.BF16 R24, R4.reuse, R18, R24 ;  /* 0x000000120418723c */ /* 0x040fec0000041818 */
[----:B--2---:R-:W-:Y:S06]  /*3fb00*/  HMMA.16816.F32.BF16 R32, R4, R34, R8 ;  /* 0x000000220420723c */ /* 0x004fec0000041808 */
[----:B---3--:R-:W-:Y:S07]  /*3fb10*/  HMMA.16816.F32.BF16 R40, R12, R46, R40 ;  /* 0x0000002e0c28723c */ /* 0x008fee0000041828 */
[----:B------:R-:W-:-:S02]  /*3fb20*/  IMAD.MOV.U32 R14, RZ, RZ, R0 ;  /* 0x000000ffff0e7224 */ /* 0x000fc400078e0000 */
[----:B------:R-:W-:-:S14]  /*3fb30*/  IMAD.MOV.U32 R15, RZ, RZ, R61 ;  /* 0x000000ffff0f7224 */ /* 0x000fdc00078e003d */
[----:B------:R0:W-:Y:S04]  /*3fb40*/  STL.64 [R1+0x580], R40 ;  /* 0x0005802801007387 */ /* 0x0001e80000100a00 */
[----:B------:R1:W-:Y:S04]  /*3fb50*/  STL.64 [R1+0x588], R42 ;  /* 0x0005882a01007387 */ /* 0x0003e80000100a00 */
[----:B------:R2:W-:Y:S04]  /*3fb60*/  STL.64 [R1+0x520], R36 ;  /* 0x0005202401007387 */ /* 0x0005e80000100a00 */
[----:B------:R3:W-:Y:S04]  /*3fb70*/  STL.64 [R1+0x528], R38 ;  /* 0x0005282601007387 */ /* 0x0007e80000100a00 */
[----:B------:R4:W-:Y:S04]  /*3fb80*/  STL.64 [R1+0x210], R28 ;  /* 0x0002101c01007387 */ /* 0x0009e80000100a00 */
[----:B------:R4:W-:Y:S04]  /*3fb90*/  STL.64 [R1+0x218], R30 ;  /* 0x0002181e01007387 */ /* 0x0009e80000100a00 */
[----:B------:R-:W4:Y:S04]  /*3fba0*/  LDL.LU R0, [R1+0x21dc] ;  /* 0x0021dc0001007983 */ /* 0x000f280000300800 */
[----:B------:R-:W-:Y:S04]  /*3fbb0*/  STL.64 [R1+0xcd0], R24 ;  /* 0x000cd01801007387 */ /* 0x000fe80000100a00 */
[----:B------:R-:W-:Y:S04]  /*3fbc0*/  STL.64 [R1+0xcd8], R26 ;  /* 0x000cd81a01007387 */ /* 0x000fe80000100a00 */
[----:B------:R-:W4:Y:S04]  /*3fbd0*/  LDL.LU R61, [R1+0x21d8] ;  /* 0x0021d800013d7983 */ /* 0x000f280000300800 */
[----:B0-----:R-:W4:Y:S04]  /*3fbe0*/  LDL.LU R40, [R1+0x190] ;  /* 0x0001900001287983 */ /* 0x001f280000300800 */
[----:B------:R-:W4:Y:S04]  /*3fbf0*/  LDL.LU R41, [R1+0x194] ;  /* 0x0001940001297983 */ /* 0x000f280000300800 */
[----:B-1----:R-:W4:Y:S04]  /*3fc00*/  LDL.LU R42, [R1+0x198] ;  /* 0x00019800012a7983 */ /* 0x002f280000300800 */
[----:B------:R-:W4:Y:S04]  /*3fc10*/  LDL.LU R43, [R1+0x19c] ;  /* 0x00019c00012b7983 */ /* 0x000f280000300800 */
[----:B--2---:R-:W2:Y:S04]  /*3fc20*/  LDL.LU R36, [R1+0x510] ;  /* 0x0005100001247983 */ /* 0x004ea80000300800 */
[----:B------:R-:W2:Y:S04]  /*3fc30*/  LDL.LU R37, [R1+0x514] ;  /* 0x0005140001257983 */ /* 0x000ea80000300800 */
[----:B---3--:R-:W2:Y:S04]  /*3fc40*/  LDL.LU R38, [R1+0x518] ;  /* 0x0005180001267983 */ /* 0x008ea80000300800 */
[----:B------:R-:W2:Y:S04]  /*3fc50*/  LDL.LU R39, [R1+0x51c] ;  /* 0x00051c0001277983 */ /* 0x000ea80000300800 */
[----:B----4-:R-:W3:Y:S04]  /*3fc60*/  LDL.LU R28, [R1+0x500] ;  /* 0x00050000011c7983 */ /* 0x010ee80000300800 */
[----:B------:R-:W3:Y:S04]  /*3fc70*/  LDL.LU R29, [R1+0x504] ;  /* 0x00050400011d7983 */ /* 0x000ee80000300800 */
[----:B------:R-:W3:Y:S04]  /*3fc80*/  LDL.LU R30, [R1+0x508] ;  /* 0x00050800011e7983 */ /* 0x000ee80000300800 */
[----:B------:R-:W3:Y:S04]  /*3fc90*/  LDL.LU R31, [R1+0x50c] ;  /* 0x00050c00011f7983 */ /* 0x000ee80000300800 */
[----:B------:R-:W4:Y:S04]  /*3fca0*/  LDL.LU.64 R10, [R1+0x21d0] ;  /* 0x0021d000010a7983 */ /* 0x000f280000300a00 */
[----:B------:R-:W4:Y:S04]  /*3fcb0*/  LDL.LU.64 R8, [R1+0x21c8] ;  /* 0x0021c80001087983 */ /* 0x000f280000300a00 */
[----:B------:R-:W-:Y:S04]  /*3fcc0*/  STL.64 [R1+0xc50], R32 ;  /* 0x000c502001007387 */ /* 0x000fe80000100a00 */
[----:B------:R0:W-:Y:S04]  /*3fcd0*/  STL.64 [R1+0xc58], R34 ;  /* 0x000c582201007387 */ /* 0x0001e80000100a00 */
[----:B0-----:R-:W4:Y:S02]  /*3fce0*/  LDL.LU.64 R34, [R1+0x21c0] ;  /* 0x0021c00001227983 */ /* 0x001f240000300a00 */
[----:B----4-:R-:W-:Y:S02]  /*3fcf0*/  HMMA.16816.F32.BF16 R32, R4, R34, R8 ;  /* 0x000000220420723c */ /* 0x010fe40000041808 */
[----:B------:R-:W4:Y:S04]  /*3fd00*/  LDL.LU.64 R10, [R1+0x21b8] ;  /* 0x0021b800010a7983 */ /* 0x000f280000300a00 */
[----:B------:R-:W4:-:S15]  /*3fd10*/  LDL.LU.64 R8, [R1+0x21b0] ;  /* 0x0021b00001087983 */ /* 0x000f1e0000300a00 */
[----:B------:R-:W-:-:S02]  /*3fd20*/  NOP ;  /* 0x0000000000007918 */ /* 0x000fc40000000000 */
[----:B------:R-:W-:Y:S04]  /*3fd30*/  STL.64 [R1+0xb90], R32 ;  /* 0x000b902001007387 */ /* 0x000fe80000100a00 */
[----:B------:R0:W-:Y:S04]  /*3fd40*/  STL.64 [R1+0xb98], R34 ;  /* 0x000b982201007387 */ /* 0x0001e80000100a00 */
[----:B0-----:R-:W4:Y:S02]  /*3fd50*/  LDL.LU.64 R34, [R1+0x21a8] ;  /* 0x0021a80001227983 */ /* 0x001f240000300a00 */
[----:B----4-:R-:W-:Y:S02]  /*3fd60*/  HMMA.16816.F32.BF16 R32, R4, R34, R8 ;  /* 0x000000220420723c */ /* 0x010fe40000041808 */
[----:B------:R-:W4:-:S15]  /*3fd70*/  LDL.LU.64 R10, [R1+0x21a0] ;  /* 0x0021a000010a7983 */ /* 0x000f1e0000300a00 */
[----:B------:R-:W-:-:S06]  /*3fd80*/  NOP ;  /* 0x0000000000007918 */ /* 0x000fcc0000000000 */
[----:B------:R0:W-:Y:S04]  /*3fd90*/  STL.64 [R1+0xb20], R32 ;  /* 0x000b202001007387 */ /* 0x0001e80000100a00 */
[----:B------:R1:W-:Y:S04]  /*3fda0*/  STL.64 [R1+0xb28], R34 ;  /* 0x000b282201007387 */ /* 0x0003e80000100a00 */
[----:B0-----:R-:W3:Y:S04]  /*3fdb0*/  LDL.LU R32, [R1+0x4f0] ;  /* 0x0004f00001207983 */ /* 0x001ee80000300800 */
[----:B------:R-:W3:Y:S04]  /*3fdc0*/  LDL.LU R33, [R1+0x4f4] ;  /* 0x0004f40001217983 */ /* 0x000ee80000300800 */
[----:B-1----:R-:W3:Y:S04]  /*3fdd0*/  LDL.LU R34, [R1+0x4f8] ;  /* 0x0004f80001227983 */ /* 0x002ee80000300800 */
[----:B------:R-:W3:Y:S01]  /*3fde0*/  LDL.LU R35, [R1+0x4fc] ;  /* 0x0004fc0001237983 */ /* 0x000ee20000300800 */
[C---:B----4-:R-:W-:Y:S03]  /*3fdf0*/  HMMA.16816.F32.BF16 R8, R4.reuse, R10, R56 ;  /* 0x0000000a0408723c */ /* 0x050fe60000041838 */
[----:B------:R-:W4:Y:S03]  /*3fe00*/  LDL.LU.64 R58, [R1+0x2198] ;  /* 0x00219800013a7983 */ /* 0x000f260000300a00 */
[----:B------:R-:W-:-:S15]  /*3fe10*/  HMMA.16816.F32.BF16 R12, R4, R14, R40 ;  /* 0x0000000e040c723c */ /* 0x000fde0000041828 */
[----:B------:R-:W-:-:S02]  /*3fe20*/  NOP ;  /* 0x0000000000007918 */ /* 0x000fc40000000000 */
[----:B------:R0:W-:Y:S04]  /*3fe30*/  STL.64 [R1+0xaa0], R8 ;  /* 0x000aa00801007387 */ /* 0x0001e80000100a00 */
[----:B------:R1:W-:Y:S04]  /*3fe40*/  STL.64 [R1+0xaa8], R10 ;  /* 0x000aa80a01007387 */ /* 0x0003e80000100a00 */
[----:B0-----:R-:W3:Y:S01]  /*3fe50*/  LDL.LU R8, [R1+0x4e0] ;  /* 0x0004e00001087983 */ /* 0x001ee20000300800 */
[----:B------:R-:W-:Y:S02]  /*3fe60*/  IMAD.MOV.U32 R26, RZ, RZ, R60 ;  /* 0x000000ffff1a7224 */ /* 0x000fe400078e003c */
[----:B------:R-:W-:-:S07]  /*3fe70*/  IMAD.MOV.U32 R27, RZ, RZ, R16 ;  /* 0x000000ffff1b7224 */ /* 0x000fce00078e0010 */
[C---:B--2---:R-:W-:Y:S06]  /*3fe80*/  HMMA.16816.F32.BF16 R24, R4.reuse, R26, R36 ;  /* 0x0000001a0418723c */ /* 0x044fec0000041824 */
[----:B----4-:R-:W-:-:S15]  /*3fe90*/  HMMA.16816.F32.BF16 R20, R4, R58, R20 ;  /* 0x0000003a0414723c */ /* 0x010fde0000041814 */
[----:B------:R-:W-:-:S08]  /*3fea0*/  NOP ;  /* 0x0000000000007918 */ /* 0x000fd00000000000 */
[----:B------:R0:W-:Y:S04]  /*3feb0*/  STL.64 [R1+0xa20], R20 ;  /* 0x000a201401007387 */ /* 0x0001e80000100a00 */
[----:B------:R2:W-:Y:S04]  /*3fec0*/  STL.64 [R1+0xa28], R22 ;  /* 0x000a281601007387 */ /* 0x0005e80000100a00 */
[----:B------:R-:W4:Y:S04]  /*3fed0*/  LDL.LU R9, [R1+0x4e4] ;  /* 0x0004e40001097983 */ /* 0x000f280000300800 */
[----:B-1----:R-:W4:Y:S04]  /*3fee0*/  LDL.LU R10, [R1+0x4e8] ;  /* 0x0004e800010a7983 */ /* 0x002f280000300800 */
[----:B------:R-:W4:Y:S04]  /*3fef0*/  LDL.LU R11, [R1+0x4ec] ;  /* 0x0004ec00010b7983 */ /* 0x000f280000300800 */
[----:B------:R-:W4:Y:S04]  /*3ff00*/  LDL.LU R56, [R1+0x180] ;  /* 0x0001800001387983 */ /* 0x000f280000300800 */
[----:B------:R-:W4:Y:S04]  /*3ff10*/  LDL.LU R57, [R1+0x184] ;  /* 0x0001840001397983 */ /* 0x000f280000300800 */
[----:B------:R-:W4:Y:S04]  /*3ff20*/  LDL.LU R58, [R1+0x188] ;  /* 0x00018800013a7983 */ /* 0x000f280000300800 */
[----:B------:R-:W4:Y:S04]  /*3ff30*/  LDL.LU R59, [R1+0x18c] ;  /* 0x00018c00013b7983 */ /* 0x000f280000300800 */
[----:B0-----:R-:W4:Y:S04]  /*3ff40*/  LDL.LU R20, [R1+0x330] ;  /* 0x0003300001147983 */ /* 0x001f280000300800 */
[----:B------:R-:W4:Y:S04]  /*3ff50*/  LDL.LU R21, [R1+0x334] ;  /* 0x0003340001157983 */ /* 0x000f280000300800 */
[----:B--2---:R-:W2:Y:S01]  /*3ff60*/  LDL.LU R22, [R1+0x338] ;  /* 0x0003380001167983 */ /* 0x004ea20000300800 */
[----:B------:R-:W-:-:S03]  /*3ff70*/  IMAD.MOV.U32 R23, RZ, RZ, R61 ;  /* 0x000000ffff177224 */ /* 0x000fc600078e003d */
[----:B------:R-:W4:Y:S04]  /*3ff80*/  LDL.LU R61, [R1+0x2190] ;  /* 0x00219000013d7983 */ /* 0x000f280000300800 */
[----:B------:R-:W2:Y:S04]  /*3ff90*/  LDL.LU.64 R42, [R1+0x2188] ;  /* 0x00218800012a7983 */ /* 0x000ea80000300a00 */
[----:B------:R-:W2:Y:S04]  /*3ffa0*/  LDL.LU.64 R40, [R1+0x2180] ;  /* 0x0021800001287983 */ /* 0x000ea80000300a00 */
[----:B------:R-:W-:Y:S04]  /*3ffb0*/  STL.64 [R1+0x9a0], R12 ;  /* 0x0009a00c01007387 */ /* 0x000fe80000100a00 */
[----:B------:R-:W-:Y:S04]  /*3ffc0*/  STL.64 [R1+0x9a8], R14 ;  /* 0x0009a80e01007387 */ /* 0x000fe80000100a00 */
[----:B------:R-:W0:Y:S04]  /*3ffd0*/  LDSM.16.MT88.4 R12, [R17+UR4+0x3080] ;  /* 0x00308004110c783b */ /* 0x000e280008004200 */
[----:B0-----:R-:W-:Y:S04]  /*3ffe0*/  STL.64 [R1+0x2058], R14 ;  /* 0x0020580e01007387 */ /* 0x001fe80000100a00 */
[----:B------:R0:W-:Y:S04]  /*3fff0*/  STL.64 [R1+0x2050], R12 ;  /* 0x0020500c01007387 */ /* 0x0001e80000100a00 */
[----:B0-----:R-:W2:Y:S04]  /*40000*/  LDL.LU R12, [R1+0x4a0] ;  /* 0x0004a000010c7983 */ /* 0x001ea80000300800 */
[----:B------:R-:W2:Y:S04]  /*40010*/  LDL.LU R13, [R1+0x4a4] ;  /* 0x0004a400010d7983 */ /* 0x000ea80000300800 */
[----:B------:R-:W2:Y:S04]  /*40020*/  LDL.LU R14, [R1+0x4a8] ;  /* 0x0004a800010e7983 */ /* 0x000ea80000300800 */
[----:B------:R-:W2:Y:S04]  /*40030*/  LDL.LU R15, [R1+0x4ac] ;  /* 0x0004ac00010f7983 */ /* 0x000ea80000300800 */
[----:B------:R-:W2:Y:S04]  /*40040*/  LDL.LU.64 R38, [R1+0x2178] ;  /* 0x0021780001267983 */ /* 0x000ea80000300a00 */
[----:B------:R-:W2:Y:S04]  /*40050*/  LDL.LU.64 R36, [R1+0x2170] ;  /* 0x0021700001247983 */ /* 0x000ea80000300a00 */
[----:B------:R-:W-:Y:S04]  /*40060*/  STL.64 [R1+0x920], R24 ;  /* 0x0009201801007387 */ /* 0x000fe80000100a00 */
[----:B------:R0:W-:Y:S04]  /*40070*/  STL.64 [R1+0x928], R26 ;  /* 0x0009281a01007387 */ /* 0x0001e80000100a00 */
[----:B0-----:R-:W3:Y:S04]  /*40080*/  LDL.LU.64 R26, [R1+0x2168] ;  /* 0x00216800011a7983 */ /* 0x001ee80000300a00 */
[----:B------:R-:W4:Y:S01]  /*40090*/  LDL.LU.64 R24, [R1+0x2160] ;  /* 0x0021600001187983 */ /* 0x000f220000300a00 */
[----:B---3--:R-:W-:-:S15]  /*400a0*/  HMMA.16816.F32.BF16 R28, R4, R26, R28 ;  /* 0x0000001a041c723c */ /* 0x008fde000004181c */
[----:B------:R-:W-:-:S08]  /*400b0*/  NOP ;  /* 0x0000000000007918 */ /* 0x000fd00000000000 */
[----:B------:R-:W-:Y:S04]  /*400c0*/  STL.64 [R1+0x770], R28 ;  /* 0x0007701c01007387 */ /* 0x000fe80000100a00 */
[----:B------:R0:W-:Y:S04]  /*400d0*/  STL.64 [R1+0x778], R30 ;  /* 0x0007781e01007387 */ /* 0x0001e80000100a00 */
[----:B0-----:R-:W3:Y:S04]  /*400e0*/  LDL.LU.64 R30, [R1+0x2158] ;  /* 0x00215800011e7983 */ /* 0x001ee80000300a00 */
[----:B------:R-:W2:Y:S04]  /*400f0*/  LDL.LU.64 R28, [R1+0x2150] ;  /* 0x00215000011c7983 */ /* 0x000ea80000300a00 */
[----:B------:R-:W-:Y:S04]  /*40100*/  STL.64 [R1+0x2098], R26 ;  /* 0x0020981a01007387 */ /* 0x000fe80000100a00 */
[----:B----4-:R0:W-:Y:S04]  /*40110*/  STL.64 [R1+0x2090], R24 ;  /* 0x0020901801007387 */ /* 0x0101e80000100a00 */
[----:B0-----:R-:W4:Y:S04]  /*40120*/  LDL.LU R24, [R1+0x4b0] ;  /* 0x0004b00001187983 */ /* 0x001f280000300800 */
[----:B------:R-:W4:Y:S04]  /*40130*/  LDL.LU R25, [R1+0x4b4] ;  /* 0x0004b40001197983 */ /* 0x000f280000300800 */
[----:B------:R-:W4:Y:S01]  /*40140*/  LDL.LU R26, [R1+0x4b8] ;  /* 0x0004b800011a7983 */ /* 0x000f220000300800 */
[----:B------:R-:W-:-:S03]  /*40150*/  IMAD.MOV.U32 R27, RZ, RZ, R61 ;  /* 0x000000ffff1b7224 */ /* 0x000fc600078e003d */
[----:B------:R-:W4:Y:S01]  /*40160*/  LDL.LU R61, [R1+0x2148] ;  /* 0x00214800013d7983 */ /* 0x000f220000300800 */
[----:B---3--:R-:W-:-:S15]  /*40170*/  HMMA.16816.F32.BF16 R32, R4, R30, R32 ;  /* 0x0000001e0420723c */ /* 0x008fde0000041820 */
[----:B------:R-:W-:-:S08]  /*40180*/  NOP ;  /* 0x0000000000007918 */ /* 0x000fd00000000000 */
[----:B------:R-:W-:Y:S04]  /*40190*/  STL.64 [R1+0x390], R32 ;  /* 0x0003902001007387 */ /* 0x000fe80000100a00 */
[----:B------:R0:W-:Y:S04]  /*401a0*/  STL.64 [R1+0x398], R34 ;  /* 0x0003982201007387 */ /* 0x0001e80000100a00 */
[----:B0-----:R-:W3:Y:S04]  /*401b0*/  LDL.LU.64 R34, [R1+0x2140] ;  /* 0x0021400001227983 */ /* 0x001ee80000300a00 */
[----:B------:R-:W4:Y:S04]  /*401c0*/  LDL.LU.64 R32, [R1+0x2138] ;  /* 0x0021380001207983 */ /* 0x000f280000300a00 */
[----:B------:R-:W-:Y:S04]  /*401d0*/  STL.64 [R1+0x2088], R30 ;  /* 0x0020881e01007387 */ /* 0x000fe80000100a00 */
[----:B--2---:R0:W-:Y:S04]  /*401e0*/  STL.64 [R1+0x2080], R28 ;  /* 0x0020801c01007387 */ /* 0x0041e80000100a00 */
        /* <DEDUP_REMOVED lines=10> */
[----:B------:R-:W-:Y:S04]  /*40290*/  STL.64 [R1+0x2078], R34 ;  /* 0x0020782201007387 */ /* 0x000fe80000100a00 */
[----:B----4-:R0:W-:Y:S04]  /*402a0*/  STL.64 [R1+0x2070], R32 ;  /* 0x0020702001007387 */ /* 0x0101e80000100a00 */
[----:B0-----:R-:W4:Y:S04]  /*402b0*/  LDL.LU R32, [R1+0x4d0] ;  /* 0x0004d00001207983 */ /* 0x001f280000300800 */
[----:B------:R-:W4:Y:S04]  /*402c0*/  LDL.LU R33, [R1+0x4d4] ;  /* 0x0004d40001217983 */ /* 0x000f280000300800 */
[----:B------:R-:W4:Y:S01]  /*402d0*/  LDL.LU R34, [R1+0x4d8] ;  /* 0x0004d80001227983 */ /* 0x000f220000300800 */
[----:B------:R-:W-:Y:S01]  /*402e0*/  IMAD.MOV.U32 R35, RZ, RZ, R61 ;  /* 0x000000ffff237224 */ /* 0x000fe200078e003d */
[C---:B--2---:R-:W-:Y:S06]  /*402f0*/  HMMA.16816.F32.BF16 R28, R4.reuse, R42, R28 ;  /* 0x0000002a041c723c */ /* 0x044fec000004181c */
[C---:B------:R-:W-:Y:S06]  /*40300*/  HMMA.16816.F32.BF16 R24, R4.reuse, R46, R24 ;  /* 0x0000002e0418723c */ /* 0x040fec0000041818 */
[C---:B------:R-:W-:Y:S01]  /*40310*/  HMMA.16816.F32.BF16 R12, R4.reuse, R50, R12 ;  /* 0x00000032040c723c */ /* 0x040fe2000004180c */
[----:B------:R-:W-:Y:S04]  /*40320*/  STL.64 [R1+0x2068], R38 ;  /* 0x0020682601007387 */ /* 0x000fe80000100a00 */
[----:B------:R-:W-:Y:S01]  /*40330*/  STL.64 [R1+0x2060], R36 ;  /* 0x0020602401007387 */ /* 0x000fe20000100a00 */
[C---:B----4-:R-:W-:Y:S06]  /*40340*/  HMMA.16816.F32.BF16 R32, R4.reuse, R38, R32 ;  /* 0x000000260420723c */ /* 0x050fec0000041820 */
[----:B------:R-:W-:-:S15]  /*40350*/  HMMA.16816.F32.BF16 R4, R4, R54, R56 ;  /* 0x000000360404723c */ /* 0x000fde0000041838 */
        /* <DEDUP_REMOVED lines=15> */
[----:B---3--:R-:W-:Y:S02]  /*40450*/  HMMA.16816.F32.BF16 R12, R8, R18, R20 ;  /* 0x00000012080c723c */ /* 0x008fe40000041814 */
[----:B------:R-:W-:Y:S04]  /*40460*/  STL.64 [R1+0x20d8], R54 ;  /* 0x0020d83601007387 */ /* 0x000fe80000100a00 */
[----:B------:R-:W-:Y:S04]  /*40470*/  STL.64 [R1+0x20d0], R52 ;  /* 0x0020d03401007387 */ /* 0x000fe80000100a00 */
[----:B------:R-:W-:Y:S04]  /*40480*/  STL.64 [R1+0x180], R4 ;  /* 0x0001800401007387 */ /* 0x000fe80000100a00 */
[----:B------:R-:W-:Y:S01]  /*40490*/  STL.64 [R1+0x188], R6 ;  /* 0x0001880601007387 */ /* 0x000fe20000100a00 */
[----:B------:R-:W-:-:S02]  /*404a0*/  IMAD.MOV.U32 R21, RZ, RZ, R18 ;  /* 0x000000ffff157224 */ /* 0x000fc400078e0012 */
[----:B------:R-:W-:-:S06]  /*404b0*/  IMAD.MOV.U32 R20, RZ, RZ, R19 ;  /* 0x000000ffff147224 */ /* 0x000fcc00078e0013 */
[----:B------:R0:W-:Y:S04]  /*404c0*/  STL.64 [R1+0xd20], R12 ;  /* 0x000d200c01007387 */ /* 0x0001e80000100a00 */
[----:B------:R1:W-:Y:S04]  /*404d0*/  STL.64 [R1+0xd28], R14 ;  /* 0x000d280e01007387 */ /* 0x0003e80000100a00 */
[----:B------:R-:W-:Y:S04]  /*404e0*/  STL.64 [R1+0x20e0], R20 ;  /* 0x0020e01401007387 */ /* 0x000fe80000100a00 */
[----:B------:R-:W2:Y:S04]  /*404f0*/  LDL.LU R28, [R1+0x640] ;  /* 0x00064000011c7983 */ /* 0x000ea80000300800 */
[----:B------:R-:W2:Y:S04]  /*40500*/  LDL.LU R29, [R1+0x644] ;  /* 0x00064400011d7983 */ /* 0x000ea80000300800 */
[----:B------:R-:W3:Y:S04]  /*40510*/  LDL.LU R30, [R1+0x648] ;  /* 0x00064800011e7983 */ /* 0x000ee80000300800 */
[----:B------:R-:W3:Y:S01]  /*40520*/  LDL.LU R31, [R1+0x64c] ;  /* 0x00064c00011f7983 */ /* 0x000ee20000300800 */
[----:B------:R-:W4:Y:S01]  /*40530*/  S2R R57, SR_TID.X ;  /* 0x0000000000397919 */ /* 0x000f220000002100 */
[----:B------:R-:W-:-:S02]  /*40540*/  MOV R61, R12 ;  /* 0x0000000c003d7202 */ /* 0x000fc40000000f00 */
[----:B0-----:R-:W2:Y:S04]  /*40550*/  LDL.LU R12, [R1+0x320] ;  /* 0x00032000010c7983 */ /* 0x001ea80000300800 */
[----:B------:R-:W2:Y:S04]  /*40560*/  LDL.LU R13, [R1+0x324] ;  /* 0x00032400010d7983 */ /* 0x000ea80000300800 */
[----:B-1----:R-:W2:Y:S04]  /*40570*/  LDL.LU R14, [R1+0x328] ;  /* 0x00032800010e7983 */ /* 0x002ea80000300800 */
[----:B------:R-:W2:Y:S04]  /*40580*/  LDL.LU R15, [R1+0x32c] ;  /* 0x00032c00010f7983 */ /* 0x000ea80000300800 */
[----:B------:R-:W2:Y:S01]  /*40590*/  LDL.64 R34, [R1+0x98] ;  /* 0x0000980001227983 */ /* 0x000ea20000100a00 */
[C---:B----4-:R-:W-:Y:S01]  /*405a0*/  LOP3.LUT R58, R57.reuse, 0x7, RZ, 0xc0, !PT ;  /* 0x00000007393a7812 */ /* 0x050fe200078ec0ff */
[----:B------:R-:W-:-:S04]  /*405b0*/  IMAD.SHL.U32 R19, R57, 0x2, RZ ;  /* 0x0000000239137824 */ /* 0x000fc800078e00ff */
[----:B------:R-:W-:Y:S02]  /*405c0*/  IMAD R58, R58, 0x110, RZ ;  /* 0x000001103a3a7824 */ /* 0x000fe400078e02ff */
[----:B------:R-:W-:-:S03]  /*405d0*/  IMAD.SHL.U32 R59, R57, 0x80, RZ ;  /* 0x00000080393b7824 */ /* 0x000fc600078e00ff */
[----:B------:R-:W-:-:S04]  /*405e0*/  LOP3.LUT R19, R58, 0x10, R19, 0x78, !PT ;  /* 0x000000103a137812 */ /* 0x000fc800078e7813 */
[----:B------:R-:W-:Y:S01]  /*405f0*/  LOP3.LUT R19, R19, 0x800, R59, 0xf8, !PT ;  /* 0x0000080013137812 */ /* 0x000fe200078ef83b */
        /* <DEDUP_REMOVED lines=8> */
[----:B0-----:R-:W2:Y:S04]  /*40680*/  LDL.LU R28, [R1+0x680] ;  /* 0x00068000011c7983 */ /* 0x001ea80000300800 */
[----:B------:R-:W2:Y:S04]  /*40690*/  LDL.LU R29, [R1+0x684] ;  /* 0x00068400011d7983 */ /* 0x000ea80000300800 */
[----:B------:R-:W3:Y:S04]  /*406a0*/  LDL.LU R30, [R1+0x688] ;  /* 0x00068800011e7983 */ /* 0x000ee80000300800 */
[----:B------:R-:W3:Y:S01]  /*406b0*/  LDL.LU R31, [R1+0x68c] ;  /* 0x00068c00011f7983 */ /* 0x000ee20000300800 */
[----:B------:R-:W-:Y:S03]  /*406c0*/  HMMA.16816.F32.BF16 R4, R8, R34, R12 ;  /* 0x000000220804723c */ /* 0x000fe6000004180c */
[----:B---3--:R-:W-:Y:S04]  /*406d0*/  STL.64 [R1+0x2110], R30 ;  /* 0x0021101e01007387 */ /* 0x008fe80000100a00 */
[----:B--2---:R0:W-:Y:S04]  /*406e0*/  STL.64 [R1+0x2108], R28 ;  /* 0x0021081c01007387 */ /* 0x0041e80000100a00 */
[----:B0-----:R-:W2:Y:S04]  /*406f0*/  LDL.LU R28, [R1+0x690] ;  /* 0x00069000011c7983 */ /* 0x001ea80000300800 */
[----:B------:R-:W2:Y:S04]  /*40700*/  LDL.LU R29, [R1+0x694] ;  /* 0x00069400011d7983 */ /* 0x000ea80000300800 */
[----:B------:R-:W3:Y:S04]  /*40710*/  LDL.LU R30, [R1+0x698] ;  /* 0x00069800011e7983 */ /* 0x000ee80000300800 */
[----:B------:R-:W3:Y:S01]  /*40720*/  LDL.LU R31, [R1+0x69c] ;  /* 0x00069c00011f7983 */ /* 0x000ee20000300800 */
[----:B------:R-:W-:Y:S01]  /*40730*/  LOP3.LUT R19, R19, 0x60, RZ, 0x3c, !PT ;  /* 0x0000006013137812 */ /* 0x000fe200078e3cff */
[----:B------:R-:W-:-:S02]  /*40740*/  IMAD.MOV.U32 R13, RZ, RZ, R34 ;  /* 0x000000ffff0d7224 */ /* 0x000fc400078e0022 */
[----:B------:R-:W-:Y:S01]  /*40750*/  IMAD.MOV.U32 R12, RZ, RZ, R35 ;  /* 0x000000ffff0c7224 */ /* 0x000fe200078e0023 */
[----:B---3--:R0:W-:Y:S04]  /*40760*/  STL.64 [R1+0x2120], R30 ;  /* 0x0021201e01007387 */ /* 0x0081e80000100a00 */
[----:B--2---:R-:W-:Y:S04]  /*40770*/  STL.64 [R1+0x2118], R28 ;  /* 0x0021181c01007387 */ /* 0x004fe80000100a00 */
[----:B------:R-:W2:Y:S04]  /*40780*/  LDL.64 R58, [R1+0x78] ;  /* 0x00007800013a7983 */ /* 0x000ea80000100a00 */
[----:B------:R-:W3:Y:S04]  /*40790*/  LDL.64 R22, [R1+0x68] ;  /* 0x0000680001167983 */ /* 0x000ee80000100a00 */
[----:B0-----:R-:W4:Y:S04]  /*407a0*/  LDL.64 R30, [R1+0x88] ;  /* 0x00008800011e7983 */ /* 0x001f280000100a00 */
[----:B------:R-:W3:Y:S04]  /*407b0*/  LDL.LU R52, [R1+0x670] ;  /* 0x0006700001347983 */ /* 0x000ee80000300800 */
[----:B------:R-:W3:Y:S04]  /*407c0*/  LDL.LU R53, [R1+0x674] ;  /* 0x0006740001357983 */ /* 0x000ee80000300800 */
[----:B------:R-:W3:Y:S04]  /*407d0*/  LDL.LU R54, [R1+0x678] ;  /* 0x0006780001367983 */ /* 0x000ee80000300800 */
[----:B------:R-:W3:Y:S04]  /*407e0*/  LDL.LU R55, [R1+0x67c] ;  /* 0x00067c0001377983 */ /* 0x000ee80000300800 */
[----:B------:R-:W3:Y:S04]  /*407f0*/  LDL.64 R50, [R1+0x58] ;  /* 0x0000580001327983 */ /* 0x000ee80000100a00 */
[----:B------:R-:W3:Y:S04]  /*40800*/  LDL.64 R46, [R1+0x48] ;  /* 0x00004800012e7983 */ /* 0x000ee80000100a00 */
[----:B------:R-:W3:Y:S04]  /*40810*/  LDL.LU R40, [R1+0x650] ;  /* 0x0006500001287983 */ /* 0x000ee80000300800 */
[----:B------:R-:W3:Y:S04]  /*40820*/  LDL.LU R41, [R1+0x654] ;  /* 0x0006540001297983 */ /* 0x000ee80000300800 */
[----:B------:R-:W3:Y:S04]  /*40830*/  LDL.LU R42, [R1+0x658] ;  /* 0x00065800012a7983 */ /* 0x000ee80000300800 */
[----:B------:R-:W3:Y:S04]  /*40840*/  LDL.LU R43, [R1+0x65c] ;  /* 0x00065c00012b7983 */ /* 0x000ee80000300800 */
[----:B------:R-:W3:Y:S04]  /*40850*/  LDL.64 R26, [R1+0x38] ;  /* 0x00003800011a7983 */ /* 0x000ee80000100a00 */
[----:B------:R-:W-:Y:S04]  /*40860*/  STL.64 [R1+0xca0], R4 ;  /* 0x000ca00401007387 */ /* 0x000fe80000100a00 */
[----:B------:R-:W-:Y:S04]  /*40870*/  STL.64 [R1+0xca8], R6 ;  /* 0x000ca80601007387 */ /* 0x000fe80000100a00 */
[----:B------:R-:W0:Y:S04]  /*40880*/  LDSM.16.MT88.4 R4, [R19+UR4+0x3000] ;  /* 0x003000041304783b */ /* 0x000e280008004200 */
        /* <DEDUP_REMOVED lines=8> */
[----:B------:R-:W1:Y:S04]  /*40910*/  LDSM.16.MT88.4 R16, [R19+UR4+0x3080] ;  /* 0x003080041310783b */ /* 0x000e680008004200 */
[----:B0-----:R-:W-:Y:S04]  /*40920*/  STL.64 [R1+0x1f68], R6 ;  /* 0x001f680601007387 */ /* 0x001fe80000100a00 */
[----:B------:R0:W-:Y:S04]  /*40930*/  STL.64 [R1+0x1f60], R4 ;  /* 0x001f600401007387 */ /* 0x0001e80000100a00 */
[----:B0-----:R-:W4:Y:S04]  /*40940*/  LDL.LU R4, [R1+0x6a0] ;  /* 0x0006a00001047983 */ /* 0x001f280000300800 */
[----:B------:R-:W4:Y:S04]  /*40950*/  LDL.LU R5, [R1+0x6a4] ;  /* 0x0006a40001057983 */ /* 0x000f280000300800 */
[----:B------:R-:W4:Y:S04]  /*40960*/  LDL.LU R6, [R1+0x6a8] ;  /* 0x0006a80001067983 */ /* 0x000f280000300800 */
[----:B------:R-:W4:Y:S02]  /*40970*/  LDL.LU R7, [R1+0x6ac] ;  /* 0x0006ac0001077983 */ /* 0x000f240000300800 */
[----:B----4-:R-:W-:-:S15]  /*40980*/  HMMA.16816.F32.BF16 R4, R8, R30, R4 ;  /* 0x0000001e0804723c */ /* 0x010fde0000041804 */
[----:B------:R-:W-:-:S08]  /*40990*/  NOP ;  /* 0x0000000000007918 */ /* 0x000fd00000000000 */
[----:B------:R0:W-:Y:S04]  /*409a0*/  STL.64 [R1+0xc30], R4 ;  /* 0x000c300401007387 */ /* 0x0001e80000100a00 */
[----:B------:R2:W-:Y:S01]  /*409b0*/  STL.64 [R1+0xc38], R6 ;  /* 0x000c380601007387 */ /* 0x0005e20000100a00 */
[----:B0-----:R-:W-:Y:S02]  /*409c0*/  IMAD.MOV.U32 R5, RZ, RZ, R30 ;  /* 0x000000ffff057224 */ /* 0x001fe400078e001e */
[----:B------:R-:W-:Y:S02]  /*409d0*/  IMAD.MOV.U32 R4, RZ, RZ, R31 ;  /* 0x000000ffff047224 */ /* 0x000fe400078e001f */
[----:B------:R-:W4:Y:S04]  /*409e0*/  LDL.LU.64 R30, [R1+0x2120] ;  /* 0x00212000011e7983 */ /* 0x000f280000300a00 */
[----:B------:R-:W4:Y:S01]  /*409f0*/  LDL.LU.64 R28, [R1+0x2118] ;  /* 0x00211800011c7983 */ /* 0x000f220000300a00 */
[----:B--2---:R-:W-:-:S02]  /*40a00*/  IMAD.MOV.U32 R7, RZ, RZ, R58 ;  /* 0x000000ffff077224 */ /* 0x004fc400078e003a */
[----:B------:R-:W-:Y:S01]  /*40a10*/  IMAD.MOV.U32 R6, RZ, RZ, R59 ;  /* 0x000000ffff067224 */ /* 0x000fe200078e003b */
[----:B----4-:R-:W-:-:S15]  /*40a20*/  HMMA.16816.F32.BF16 R28, R8, R58, R28 ;  /* 0x0000003a081c723c */ /* 0x010fde000004181c */
[----:B------:R-:W-:-:S08]  /*40a30*/  NOP ;  /* 0x0000000000007918 */ /* 0x000fd00000000000 */
[----:B------:R-:W-:Y:S04]  /*40a40*/  STL.64 [R1+0xb70], R28 ;  /* 0x000b701c01007387 */ /* 0x000fe80000100a00 */
[----:B------:R0:W-:Y:S04]  /*40a50*/  STL.64 [R1+0xb78], R30 ;  /* 0x000b781e01007387 */ /* 0x0001e80000100a00 */
[----:B0-----:R-:W2:Y:S04]  /*40a60*/  LDL.LU.64 R30, [R1+0x2110] ;  /* 0x00211000011e7983 */ /* 0x001ea80000300a00 */
[----:B------:R-:W2:Y:S04]  /*40a70*/  LDL.LU.64 R28, [R1+0x2108] ;  /* 0x00210800011c7983 */ /* 0x000ea80000300a00 */
[----:B------:R-:W4:Y:S04]  /*40a80*/  LDL.LU.64 R58, [R1+0x2100] ;  /* 0x00210000013a7983 */ /* 0x000f280000300a00 */
[----:B------:R-:W4:Y:S01]  /*40a90*/  LDL.LU.64 R56, [R1+0x20f8] ;  /* 0x0020f80001387983 */ /* 0x000f220000300a00 */
[C---:B---3--:R-:W-:Y:S06]  /*40aa0*/  HMMA.16816.F32.BF16 R52, R8.reuse, R50, R52 ;  /* 0x000000320834723c */ /* 0x048fec0000041834 */
[----:B------:R-:W-:Y:S01]  /*40ab0*/  HMMA.16816.F32.BF16 R40, R8, R26, R40 ;  /* 0x0000001a0828723c */ /* 0x000fe20000041828 */
[----:B------:R-:W-:-:S02]  /*40ac0*/  IMAD.MOV.U32 R15, RZ, RZ, R22 ;  /* 0x000000ffff0f7224 */ /* 0x000fc400078e0016 */
[----:B------:R-:W-:-:S03]  /*40ad0*/  IMAD.MOV.U32 R14, RZ, RZ, R23 ;  /* 0x000000ffff0e7224 */ /* 0x000fc600078e0017 */
[C---:B--2---:R-:W-:Y:S06]  /*40ae0*/  HMMA.16816.F32.BF16 R28, R8.reuse, R22, R28 ;  /* 0x00000016081c723c */ /* 0x044fec000004181c */
[----:B----4-:R-:W-:Y:S01]  /*40af0*/  HMMA.16816.F32.BF16 R56, R8, R46, R56 ;  /* 0x0000002e0838723c */ /* 0x010fe20000041838 */
[----:B------:R-:W-:Y:S02]  /*40b00*/  IMAD.MOV.U32 R23, RZ, RZ, R50 ;  /* 0x000000ffff177224 */ /* 0x000fe400078e0032 */
[----:B------:R-:W-:-:S14]  /*40b10*/  IMAD.MOV.U32 R22, RZ, RZ, R51 ;  /* 0x000000ffff167224 */ /* 0x000fdc00078e0033 */
[----:B------:R-:W-:Y:S04]  /*40b20*/  STL.64 [R1+0xaf0], R28 ;  /* 0x000af01c01007387 */ /* 0x000fe80000100a00 */
[----:B------:R0:W-:Y:S04]  /*40b30*/  STL.64 [R1+0xaf8], R30 ;  /* 0x000af81e01007387 */ /* 0x0001e80000100a00 */
[----:B0-----:R-:W2:Y:S04]  /*40b40*/  LDL.LU.64 R30, [R1+0x20f0] ;  /* 0x0020f000011e7983 */ /* 0x001ea80000300a00 */
[----:B------:R-:W2:Y:S04]  /*40b50*/  LDL.LU.64 R28, [R1+0x20e8] ;  /* 0x0020e800011c7983 */ /* 0x000ea80000300a00 */
[----:B------:R-:W3:Y:S04]  /*40b60*/  LDL.LU.64 R20, [R1+0x20e0] ;  /* 0x0020e00001147983 */ /* 0x000ee80000300a00 */
[----:B------:R-:W-:Y:S04]  /*40b70*/  STL.64 [R1+0xa70], R52 ;  /* 0x000a703401007387 */ /* 0x000fe80000100a00 */
[----:B------:R0:W-:Y:S04]  /*40b80*/  STL.64 [R1+0xa78], R54 ;  /* 0x000a783601007387 */ /* 0x0001e80000100a00 */
[----:B0-----:R-:W4:Y:S04]  /*40b90*/  LDL.LU.64 R54, [R1+0x20d8] ;  /* 0x0020d80001367983 */ /* 0x001f280000300a00 */
[----:B------:R-:W4:Y:S04]  /*40ba0*/  LDL.LU.64 R52, [R1+0x20d0] ;  /* 0x0020d00001347983 */ /* 0x000f280000300a00 */
[----:B------:R-:W3:Y:S04]  /*40bb0*/  LDL.LU.64 R50, [R1+0x20c8] ;  /* 0x0020c80001327983 */ /* 0x000ee80000300a00 */
[----:B------:R-:W4:Y:S04]  /*40bc0*/  LDL.LU.64 R48, [R1+0x20c0] ;  /* 0x0020c00001307983 */ /* 0x000f280000300a00 */
[----:B------:R0:W-:Y:S04]  /*40bd0*/  STL.64 [R1+0x9f0], R56 ;  /* 0x0009f03801007387 */ /* 0x0001e80000100a00 */
[----:B------:R1:W-:Y:S01]  /*40be0*/  STL.64 [R1+0x9f8], R58 ;  /* 0x0009f83a01007387 */ /* 0x0003e20000100a00 */
[----:B0-----:R-:W-:-:S02]  /*40bf0*/  IMAD.MOV.U32 R57, RZ, RZ, R46 ;  /* 0x000000ffff397224 */ /* 0x001fc400078e002e */
[----:B------:R-:W-:Y:S02]  /*40c00*/  IMAD.MOV.U32 R56, RZ, RZ, R47 ;  /* 0x000000ffff387224 */ /* 0x000fe400078e002f */
[----:B------:R-:W3:Y:S04]  /*40c10*/  LDL.LU.64 R46, [R1+0x20b8] ;  /* 0x0020b800012e7983 */ /* 0x000ee80000300a00 */
[----:B------:R-:W4:Y:S04]  /*40c20*/  LDL.LU.64 R44, [R1+0x20b0] ;  /* 0x0020b000012c7983 */ /* 0x000f280000300a00 */
[----:B------:R-:W-:Y:S04]  /*40c30*/  STL.64 [R1+0x980], R40 ;  /* 0x0009802801007387 */ /* 0x000fe80000100a00 */
[----:B------:R0:W-:Y:S01]  /*40c40*/  STL.64 [R1+0x988], R42 ;  /* 0x0009882a01007387 */ /* 0x0001e20000100a00 */
[----:B-1----:R-:W-:-:S02]  /*40c50*/  IMAD.MOV.U32 R59, RZ, RZ, R26 ;  /* 0x000000ffff3b7224 */ /* 0x002fc400078e001a */
[----:B------:R-:W-:Y:S01]  /*40c60*/  IMAD.MOV.U32 R58, RZ, RZ, R27 ;  /* 0x000000ffff3a7224 */ /* 0x000fe200078e001b */
[----:B0-----:R-:W3:Y:S04]  /*40c70*/  LDL.LU.64 R42, [R1+0x20a8] ;  /* 0x0020a800012a7983 */ /* 0x001ee80000300a00 */
[----:B------:R-:W4:Y:S04]  /*40c80*/  LDL.LU.64 R40, [R1+0x20a0] ;  /* 0x0020a00001287983 */ /* 0x000f280000300a00 */
[----:B------:R-:W2:Y:S04]  /*40c90*/  LDL.LU.64 R26, [R1+0x2098] ;  /* 0x00209800011a7983 */ /* 0x000ea80000300a00 */
[----:B------:R-:W3:Y:S01]  /*40ca0*/  LDL.LU.64 R24, [R1+0x2090] ;  /* 0x0020900001187983 */ /* 0x000ee20000300a00 */
[----:B--2---:R-:W-:-:S15]  /*40cb0*/  HMMA.16816.F32.BF16 R28, R8, R26, R28 ;  /* 0x0000001a081c723c */ /* 0x004fde000004181c */
[----:B------:R-:W-:-:S08]  /*40cc0*/  NOP ;  /* 0x0000000000007918 */ /* 0x000fd00000000000 */
[----:B------:R-:W-:Y:S04]  /*40cd0*/  STL.64 [R1+0x900], R28 ;  /* 0x0009001c01007387 */ /* 0x000fe80000100a00 */
[----:B------:R0:W-:Y:S04]  /*40ce0*/  STL.64 [R1+0x908], R30 ;  /* 0x0009081e01007387 */ /* 0x0001e80000100a00 */
[----:B0-----:R-:W2:Y:S04]  /*40cf0*/  LDL.LU.64 R30, [R1+0x2088] ;  /* 0x00208800011e7983 */ /* 0x001ea80000300a00 */
[----:B------:R-:W4:Y:S04]  /*40d00*/  LDL.LU.64 R28, [R1+0x2080] ;  /* 0x00208000011c7983 */ /* 0x000f280000300a00 */
[----:B------:R-:W-:Y:S04]  /*40d10*/  STL.64 [R1+0x1f88], R26 ;  /* 0x001f881a01007387 */ /* 0x000fe80000100a00 */
[----:B---3--:R0:W-:Y:S04]  /*40d20*/  STL.64 [R1+0x1f80], R24 ;  /* 0x001f801801007387 */ /* 0x0081e80000100a00 */
        /* <DEDUP_REMOVED lines=10> */
[----:B------:R-:W-:Y:S04]  /*40dd0*/  STL.64 [R1+0x1f78], R30 ;  /* 0x001f781e01007387 */ /* 0x000fe80000100a00 */
[----:B----4-:R0:W-:Y:S04]  /*40de0*/  STL.64 [R1+0x1f70], R28 ;  /* 0x001f701c01007387 */ /* 0x0101e80000100a00 */
        /* <DEDUP_REMOVED lines=9> */
[----:B------:R-:W2:Y:S04]  /*40e80*/  LDL.LU.64 R36, [R1+0x2060] ;  /* 0x0020600001247983 */ /* 0x000ea80000300a00 */
[----:B------:R-:W-:Y:S04]  /*40e90*/  STL.64 [R1+0x1f98], R34 ;  /* 0x001f982201007387 */ /* 0x000fe80000100a00 */
[----:B---3--:R0:W-:Y:S04]  /*40ea0*/  STL.64 [R1+0x1f90], R32 ;  /* 0x001f902001007387 */ /* 0x0081e80000100a00 */
[----:B0-----:R-:W2:Y:S04]  /*40eb0*/  LDL.LU R32, [R1+0x610] ;  /* 0x0006100001207983 */ /* 0x001ea80000300800 */
[----:B------:R-:W2:Y:S04]  /*40ec0*/  LDL.LU R33, [R1+0x614] ;  /* 0x0006140001217983 */ /* 0x000ea80000300800 */
[----:B------:R-:W2:Y:S04]  /*40ed0*/  LDL.LU R34, [R1+0x618] ;  /* 0x0006180001227983 */ /* 0x000ea80000300800 */
[----:B------:R-:W2:Y:S01]  /*40ee0*/  LDL.LU R35, [R1+0x61c] ;  /* 0x00061c0001237983 */ /* 0x000ea20000300800 */
[C---:B----4-:R-:W-:Y:S06]  /*40ef0*/  HMMA.16816.F32.BF16 R28, R8.reuse, R42, R28 ;  /* 0x0000002a081c723c */ /* 0x050fec000004181c */
[----:B--2---:R-:W-:Y:S06]  /*40f00*/  HMMA.16816.F32.BF16 R32, R8, R38, R32 ;  /* 0x000000260820723c */ /* 0x004fec0000041820 */
[----:B------:R-:W-:Y:S04]  /*40f10*/  STL.64 [R1+0x1fa8], R38 ;  /* 0x001fa82601007387 */ /* 0x000fe80000100a00 */
[----:B------:R-:W-:-:S13]  /*40f20*/  STL.64 [R1+0x1fa0], R36 ;  /* 0x001fa02401007387 */ /* 0x000fda0000100a00 */
        /* <DEDUP_REMOVED lines=8> */
[----:B0-----:R-:W-:Y:S06]  /*40fb0*/  HMMA.16816.F32.BF16 R16, R8, R46, R24 ;  /* 0x0000002e0810723c */ /* 0x001fec0000041818 */
[----:B------:R0:W-:Y:S04]  /*40fc0*/  STL.64 [R1+0x1fc8], R46 ;  /* 0x001fc82e01007387 */ /* 0x0001e80000100a00 */
[----:B------:R-:W-:Y:S01]  /*40fd0*/  STL.64 [R1+0x1fc0], R44 ;  /* 0x001fc02c01007387 */ /* 0x000fe20000100a00 */
[----:B------:R-:W-:-:S02]  /*40fe0*/  IMAD.MOV.U32 R26, RZ, RZ, R59 ;  /* 0x000000ffff1a7224 */ /* 0x000fc400078e003b */
[----:B------:R-:W-:-:S10]  /*40ff0*/  IMAD.MOV.U32 R27, RZ, RZ, R58 ;  /* 0x000000ffff1b7224 */ /* 0x000fd400078e003a */
[----:B------:R-:W-:Y:S04]  /*41000*/  STL.64 [R1+0x330], R16 ;  /* 0x0003301001007387 */ /* 0x000fe80000100a00 */
[----:B------:R-:W-:Y:S04]  /*41010*/  STL.64 [R1+0x338], R18 ;  /* 0x0003381201007387 */ /* 0x000fe80000100a00 */
        /* <DEDUP_REMOVED lines=9> */
[----:B------:R-:W-:Y:S04]  /*410b0*/  STL.64 [R1+0x1fe8], R38 ;  /* 0x001fe82601007387 */ /* 0x000fe80000100a00 */
[----:B------:R-:W2:Y:S04]  /*410c0*/  LDL.LU R40, [R1+0x430] ;  /* 0x0004300001287983 */ /* 0x000ea80000300800 */
[----:B------:R-:W2:Y:S04]  /*410d0*/  LDL.LU R41, [R1+0x434] ;  /* 0x0004340001297983 */ /* 0x000ea80000300800 */
[----:B------:R-:W4:Y:S04]  /*410e0*/  LDL.LU R42, [R1+0x438] ;  /* 0x00043800012a7983 */ /* 0x000f280000300800 */
[----:B------:R-:W4:Y:S01]  /*410f0*/  LDL.LU R43, [R1+0x43c] ;  /* 0x00043c00012b7983 */ /* 0x000f220000300800 */
[----:B0-----:R-:W-:-:S02]  /*41100*/  IMAD.MOV.U32 R46, RZ, RZ, R23 ;  /* 0x000000ffff2e7224 */ /* 0x001fc400078e0017 */
[----:B------:R-:W-:Y:S01]  /*41110*/  IMAD.MOV.U32 R47, RZ, RZ, R22 ;  /* 0x000000ffff2f7224 */ /* 0x000fe200078e0016 */
[----:B----4-:R0:W-:Y:S04]  /*41120*/  STL.64 [R1+0x1ff8], R42 ;  /* 0x001ff82a01007387 */ /* 0x0101e80000100a00 */
[----:B--2---:R-:W-:Y:S04]  /*41130*/  STL.64 [R1+0x1ff0], R40 ;  /* 0x001ff02801007387 */ /* 0x004fe80000100a00 */
[----:B------:R2:W-:Y:S04]  /*41140*/  STL.64 [R1+0x2000], R46 ;  /* 0x0020002e01007387 */ /* 0x0005e80000100a00 */
[----:B------:R-:W4:Y:S04]  /*41150*/  LDL.LU R24, [R1+0x440] ;  /* 0x0004400001187983 */ /* 0x000f280000300800 */
[----:B------:R-:W4:Y:S04]  /*41160*/  LDL.LU R25, [R1+0x444] ;  /* 0x0004440001197983 */ /* 0x000f280000300800 */
[----:B-1----:R-:W2:Y:S04]  /*41170*/  LDL.LU R26, [R1+0x448] ;  /* 0x00044800011a7983 */ /* 0x002ea80000300800 */
[----:B------:R-:W2:Y:S01]  /*41180*/  LDL.LU R27, [R1+0x44c] ;  /* 0x00044c00011b7983 */ /* 0x000ea20000300800 */
[----:B---3--:R-:W-:Y:S01]  /*41190*/  IMAD.MOV.U32 R34, RZ, RZ, R15 ;  /* 0x000000ffff227224 */ /* 0x008fe200078e000f */
[----:B------:R-:W-:Y:S01]  /*411a0*/  MOV R35, R14 ;  /* 0x0000000e00237202 */ /* 0x000fe20000000f00 */
[----:B0-----:R-:W-:-:S02]  /*411b0*/  IMAD.MOV.U32 R42, RZ, RZ, R7 ;  /* 0x000000ffff2a7224 */ /* 0x001fc400078e0007 */
[----:B------:R-:W-:Y:S01]  /*411c0*/  IMAD.MOV.U32 R43, RZ, RZ, R6 ;  /* 0x000000ffff2b7224 */ /* 0x000fe200078e0006 */
[----:B--2---:R0:W-:Y:S04]  /*411d0*/  STL.64 [R1+0x2010], R26 ;  /* 0x0020101a01007387 */ /* 0x0041e80000100a00 */
[----:B----4-:R-:W-:Y:S04]  /*411e0*/  STL.64 [R1+0x2008], R24 ;  /* 0x0020081801007387 */ /* 0x010fe80000100a00 */
[----:B------:R1:W-:Y:S04]  /*411f0*/  STL.64 [R1+0x2018], R34 ;  /* 0x0020182201007387 */ /* 0x0003e80000100a00 */
[----:B------:R2:W-:Y:S04]  /*41200*/  STL.64 [R1+0x2020], R42 ;  /* 0x0020202a01007387 */ /* 0x0005e80000100a00 */
[----:B------:R-:W3:Y:S04]  /*41210*/  LDL.LU R44, [R1+0x460] ;  /* 0x00046000012c7983 */ /* 0x000ee80000300800 */
[----:B------:R-:W3:Y:S04]  /*41220*/  LDL.LU R45, [R1+0x464] ;  /* 0x00046400012d7983 */ /* 0x000ee80000300800 */
[----:B------:R-:W4:Y:S04]  /*41230*/  LDL.LU R46, [R1+0x468] ;  /* 0x00046800012e7983 */ /* 0x000f280000300800 */
[----:B------:R-:W4:Y:S01]  /*41240*/  LDL.LU R47, [R1+0x46c] ;  /* 0x00046c00012f7983 */ /* 0x000f220000300800 */
[----:B0-----:R-:W-:-:S02]  /*41250*/  IMAD.MOV.U32 R26, RZ, RZ, R5 ;  /* 0x000000ffff1a7224 */ /* 0x001fc400078e0005 */
[----:B------:R-:W-:Y:S01]  /*41260*/  IMAD.MOV.U32 R27, RZ, RZ, R4 ;  /* 0x000000ffff1b7224 */ /* 0x000fe200078e0004 */
[----:B----4-:R-:W-:Y:S04]  /*41270*/  STL.64 [R1+0x2030], R46 ;  /* 0x0020302e01007387 */ /* 0x010fe80000100a00 */
[----:B---3--:R0:W-:Y:S04]  /*41280*/  STL.64 [R1+0x2028], R44 ;  /* 0x0020282c01007387 */ /* 0x0081e80000100a00 */
[----:B------:R-:W3:Y:S04]  /*41290*/  LDL.LU R56, [R1+0x850] ;  /* 0x0008500001387983 */ /* 0x000ee80000300800 */
[----:B------:R-:W3:Y:S04]  /*412a0*/  LDL.LU R57, [R1+0x854] ;  /* 0x0008540001397983 */ /* 0x000ee80000300800 */
[----:B------:R-:W3:Y:S04]  /*412b0*/  LDL.LU R58, [R1+0x858] ;  /* 0x00085800013a7983 */ /* 0x000ee80000300800 */
[----:B------:R-:W3:Y:S04]  /*412c0*/  LDL.LU R59, [R1+0x85c] ;  /* 0x00085c00013b7983 */ /* 0x000ee80000300800 */
[----:B------:R-:W-:Y:S04]  /*412d0*/  STL.64 [R1+0x2038], R26 ;  /* 0x0020381a01007387 */ /* 0x000fe80000100a00 */
[----:B------:R-:W4:Y:S04]  /*412e0*/  LDL.LU R32, [R1+0x470] ;  /* 0x0004700001207983 */ /* 0x000f280000300800 */
[----:B------:R-:W4:Y:S04]  /*412f0*/  LDL.LU R33, [R1+0x474] ;  /* 0x0004740001217983 */ /* 0x000f280000300800 */
[----:B-1----:R-:W3:Y:S04]  /*41300*/  LDL.LU R34, [R1+0x478] ;  /* 0x0004780001227983 */ /* 0x002ee80000300800 */
[----:B------:R-:W3:Y:S01]  /*41310*/  LDL.LU R35, [R1+0x47c] ;  /* 0x00047c0001237983 */ /* 0x000ee20000300800 */
[----:B--2---:R-:W-:-:S02]  /*41320*/  IMAD.MOV.U32 R43, RZ, RZ, R12 ;  /* 0x000000ffff2b7224 */ /* 0x004fc400078e000c */
[----:B------:R-:W-:Y:S01]  /*41330*/  IMAD.MOV.U32 R42, RZ, RZ, R13 ;  /* 0x000000ffff2a7224 */ /* 0x000fe200078e000d */
[----:B---3--:R-:W-:Y:S04]  /*41340*/  STL.64 [R1+0x2048], R34 ;  /* 0x0020482201007387 */ /* 0x008fe80000100a00 */
[----:B----4-:R1:W-:Y:S04]  /*41350*/  STL.64 [R1+0x2040], R32 ;  /* 0x0020402001007387 */ /* 0x0103e80000100a00 */
[----:B0-----:R-:W2:Y:S04]  /*41360*/  LDL.LU R44, [R1+0x480] ;  /* 0x00048000012c7983 */ /* 0x001ea80000300800 */
[----:B------:R-:W2:Y:S04]  /*41370*/  LDL.LU R45, [R1+0x484] ;  /* 0x00048400012d7983 */ /* 0x000ea80000300800 */
[----:B------:R-:W2:Y:S04]  /*41380*/  LDL.LU R46, [R1+0x488] ;  /* 0x00048800012e7983 */ /* 0x000ea80000300800 */
[----:B------:R-:W2:Y:S04]  /*41390*/  LDL.LU R47, [R1+0x48c] ;  /* 0x00048c00012f7983 */ /* 0x000ea80000300800 */
[----:B------:R-:W3:Y:S04]  /*413a0*/  LDL.LU R12, [R1+0x5f0] ;  /* 0x0005f000010c7983 */ /* 0x000ee80000300800 */
[----:B------:R-:W3:Y:S04]  /*413b0*/  LDL.LU R13, [R1+0x5f4] ;  /* 0x0005f400010d7983 */ /* 0x000ee80000300800 */
[----:B------:R-:W3:Y:S04]  /*413c0*/  LDL.LU R14, [R1+0x5f8] ;  /* 0x0005f800010e7983 */ /* 0x000ee80000300800 */
[----:B------:R-:W3:Y:S01]  /*413d0*/  LDL.LU R15, [R1+0x5fc] ;  /* 0x0005fc00010f7983 */ /* 0x000ee20000300800 */
[----:B------:R-:W-:Y:S03]  /*413e0*/  HMMA.16816.F32.BF16 R16, R8, R50, R56 ;  /* 0x000000320810723c */ /* 0x000fe60000041838 */
[----:B-1----:R-:W4:Y:S04]  /*413f0*/  LDL.LU R32, [R1+0x490] ;  /* 0x0004900001207983 */ /* 0x002f280000300800 */
        /* <DEDUP_REMOVED lines=12> */
[----:B------:R0:W-:Y:S04]  /*414c0*/  STL.64 [R1+0x320], R16 ;  /* 0x0003201001007387 */ /* 0x0001e80000100a00 */
[----:B------:R1:W-:Y:S04]  /*414d0*/  STL.64 [R1+0x328], R18 ;  /* 0x0003281201007387 */ /* 0x0003e80000100a00 */
[----:B------:R-:W2:Y:S04]  /*414e0*/  LDL.LU R5, [R1+0x404] ;  /* 0x0004040001057983 */ /* 0x000ea80000300800 */
[----:B------:R-:W2:Y:S04]  /*414f0*/  LDL.LU R6, [R1+0x408] ;  /* 0x0004080001067983 */ /* 0x000ea80000300800 */
[----:B------:R-:W2:Y:S01]  /*41500*/  LDL.LU R7, [R1+0x40c] ;  /* 0x00040c0001077983 */ /* 0x000ea20000300800 */
[----:B------:R-:W-:-:S02]  /*41510*/  IMAD.MOV.U32 R27, RZ, RZ, R20 ;  /* 0x000000ffff1b7224 */ /* 0x000fc400078e0014 */
[----:B------:R-:W-:Y:S01]  /*41520*/  IMAD.MOV.U32 R26, RZ, RZ, R21 ;  /* 0x000000ffff1a7224 */ /* 0x000fe200078e0015 */
[----:B0-----:R-:W2:Y:S04]  /*41530*/  LDL.LU R16, [R1+0x3c0] ;  /* 0x0003c00001107983 */ /* 0x001ea80000300800 */
        /* <DEDUP_REMOVED lines=11> */
[----:B---3--:R-:W-:Y:S03]  /*415f0*/  HMMA.16816.F32.BF16 R8, R8, R54, R12 ;  /* 0x000000360808723c */ /* 0x008fe6000004180c */
        /* <DEDUP_REMOVED lines=9> */
[C---:B----4-:R-:W-:Y:S03]  /*41690*/  HMMA.16816.F32.BF16 R24, R12.reuse, R26, R32 ;  /* 0x0000001a0c18723c */ /* 0x050fe60000041820 */
[----:B------:R-:W4:Y:S04]  /*416a0*/  LDL.LU.64 R34, [R1+0x2048] ;  /* 0x0020480001227983 */ /* 0x000f280000300a00 */
[----:B------:R-:W4:Y:S01]  /*416b0*/  LDL.LU.64 R32, [R1+0x2040] ;  /* 0x0020400001207983 */ /* 0x000f220000300a00 */
[----:B--2---:R-:W-:-:S15]  /*416c0*/  HMMA.16816.F32.BF16 R40, R12, R42, R44 ;  /* 0x0000002a0c28723c */ /* 0x004fde000004182c */
[----:B------:R-:W-:Y:S04]  /*416d0*/  STL.64 [R1+0xce0], R24 ;  /* 0x000ce01801007387 */ /* 0x000fe80000100a00 */
[----:B------:R0:W-:Y:S04]  /*416e0*/  STL.64 [R1+0xce8], R26 ;  /* 0x000ce81a01007387 */ /* 0x0001e80000100a00 */
[----:B0-----:R-:W4:Y:S04]  /*416f0*/  LDL.LU.64 R26, [R1+0x2038] ;  /* 0x00203800011a7983 */ /* 0x001f280000300a00 */
[----:B------:R-:W2:Y:S04]  /*41700*/  LDL.LU.64 R46, [R1+0x2030] ;  /* 0x00203000012e7983 */ /* 0x000ea80000300a00 */
[----:B------:R-:W2:Y:S04]  /*41710*/  LDL.LU.64 R44, [R1+0x2028] ;  /* 0x00202800012c7983 */ /* 0x000ea80000300a00 */
[----:B------:R-:W-:Y:S04]  /*41720*/  STL.64 [R1+0xc60], R40 ;  /* 0x000c602801007387 */ /* 0x000fe80000100a00 */
[----:B------:R0:W-:Y:S04]  /*41730*/  STL.64 [R1+0xc68], R42 ;  /* 0x000c682a01007387 */ /* 0x0001e80000100a00 */
[----:B0-----:R-:W2:Y:S01]  /*41740*/  LDL.LU.64 R42, [R1+0x2020] ;  /* 0x00202000012a7983 */ /* 0x001ea20000300a00 */
[C---:B----4-:R-:W-:Y:S03]  /*41750*/  HMMA.16816.F32.BF16 R24, R12.reuse, R26, R32 ;  /* 0x0000001a0c18723c */ /* 0x050fe60000041820 */
[----:B------:R-:W4:Y:S03]  /*41760*/  LDL.LU.64 R34, [R1+0x2018] ;  /* 0x0020180001227983 */ /* 0x000f260000300a00 */
[----:B--2---:R-:W-:-:S15]  /*41770*/  HMMA.16816.F32.BF16 R40, R12, R42, R44 ;  /* 0x0000002a0c28723c */ /* 0x004fde000004182c */
[----:B------:R-:W-:-:S02]  /*41780*/  NOP ;  /* 0x0000000000007918 */ /* 0x000fc40000000000 */
[----:B------:R-:W-:Y:S04]  /*41790*/  STL.64 [R1+0xc00], R24 ;  /* 0x000c001801007387 */ /* 0x000fe80000100a00 */
[----:B------:R0:W-:Y:S04]  /*417a0*/  STL.64 [R1+0xc08], R26 ;  /* 0x000c081a01007387 */ /* 0x0001e80000100a00 */
[----:B0-----:R-:W2:Y:S04]  /*417b0*/  LDL.LU.64 R26, [R1+0x2010] ;  /* 0x00201000011a7983 */ /* 0x001ea80000300a00 */
[----:B------:R-:W2:Y:S04]  /*417c0*/  LDL.LU.64 R24, [R1+0x2008] ;  /* 0x0020080001187983 */ /* 0x000ea80000300a00 */
[----:B------:R-:W2:Y:S04]  /*417d0*/  LDL.LU.64 R46, [R1+0x2000] ;  /* 0x00200000012e7983 */ /* 0x000ea80000300a00 */
[----:B------:R-:W-:Y:S04]  /*417e0*/  STL.64 [R1+0xb30], R40 ;  /* 0x000b302801007387 */ /* 0x000fe80000100a00 */
[----:B------:R0:W-:Y:S04]  /*417f0*/  STL.64 [R1+0xb38], R42 ;  /* 0x000b382a01007387 */ /* 0x0001e80000100a00 */
[----:B0-----:R-:W3:Y:S04]  /*41800*/  LDL.LU.64 R42, [R1+0x1ff8] ;  /* 0x001ff800012a7983 */ /* 0x001ee80000300a00 */
[----:B------:R-:W3:Y:S01]  /*41810*/  LDL.LU.64 R40, [R1+0x1ff0] ;  /* 0x001ff00001287983 */ /* 0x000ee20000300a00 */
[----:B----4-:R-:W-:Y:S03]  /*41820*/  HMMA.16816.F32.BF16 R32, R12, R34, R36 ;  /* 0x000000220c20723c */ /* 0x010fe60000041824 */
[----:B------:R-:W3:-:S15]  /*41830*/  LDL.LU.64 R38, [R1+0x1fe8] ;  /* 0x001fe80001267983 */ /* 0x000ede0000300a00 */
[----:B------:R-:W-:-:S05]  /*41840*/  NOP ;  /* 0x0000000000007918 */ /* 0x000fca0000000000 */
[----:B------:R-:W-:Y:S04]  /*41850*/  STL.64 [R1+0xab0], R32 ;  /* 0x000ab02001007387 */ /* 0x000fe80000100a00 */
[----:B------:R0:W-:Y:S04]  /*41860*/  STL.64 [R1+0xab8], R34 ;  /* 0x000ab82201007387 */ /* 0x0001e80000100a00 */
[----:B0-----:R-:W4:Y:S04]  /*41870*/  LDL.LU.64 R34, [R1+0x1fe0] ;  /* 0x001fe00001227983 */ /* 0x001f280000300a00 */
[----:B------:R-:W4:Y:S01]  /*41880*/  LDL.LU.64 R32, [R1+0x1fd8] ;  /* 0x001fd80001207983 */ /* 0x000f220000300a00 */
[----:B--2---:R-:W-:Y:S03]  /*41890*/  HMMA.16816.F32.BF16 R44, R12, R46, R24 ;  /* 0x0000002e0c2c723c */ /* 0x004fe60000041818 */
[----:B------:R-:W4:-:S15]  /*418a0*/  LDL.LU.64 R26, [R1+0x1fd0] ;  /* 0x001fd000011a7983 */ /* 0x000f1e0000300a00 */
[----:B------:R-:W-:-:S05]  /*418b0*/  NOP ;  /* 0x0000000000007918 */ /* 0x000fca0000000000 */
[----:B------:R-:W-:Y:S04]  /*418c0*/  STL.64 [R1+0xa30], R44 ;  /* 0x000a302c01007387 */ /* 0x000fe80000100a00 */
[----:B------:R0:W-:Y:S04]  /*418d0*/  STL.64 [R1+0xa38], R46 ;  /* 0x000a382e01007387 */ /* 0x0001e80000100a00 */
[----:B0-----:R-:W2:Y:S04]  /*418e0*/  LDL.LU.64 R46, [R1+0x1fc8] ;  /* 0x001fc800012e7983 */ /* 0x001ea80000300a00 */
[----:B------:R-:W2:Y:S01]  /*418f0*/  LDL.LU.64 R44, [R1+0x1fc0] ;  /* 0x001fc000012c7983 */ /* 0x000ea20000300a00 */
[C---:B---3--:R-:W-:Y:S03]  /*41900*/  HMMA.16816.F32.BF16 R36, R12.reuse, R38, R40 ;  /* 0x000000260c24723c */ /* 0x048fe60000041828 */
[----:B------:R-:W3:Y:S04]  /*41910*/  LDL.LU.64 R42, [R1+0x1fb8] ;  /* 0x001fb800012a7983 */ /* 0x000ee80000300a00 */
[----:B------:R-:W2:Y:S01]  /*41920*/  LDL.LU.64 R40, [R1+0x1fb0] ;  /* 0x001fb00001287983 */ /* 0x000ea20000300a00 */
[----:B----4-:R-:W-:-:S15]  /*41930*/  HMMA.16816.F32.BF16 R24, R12, R26, R32 ;  /* 0x0000001a0c18723c */ /* 0x010fde0000041820 */
[----:B------:R-:W-:Y:S04]  /*41940*/  STL.64 [R1+0x9b0], R36 ;  /* 0x0009b02401007387 */ /* 0x000fe80000100a00 */
[----:B------:R0:W-:Y:S04]  /*41950*/  STL.64 [R1+0x9b8], R38 ;  /* 0x0009b82601007387 */ /* 0x0001e80000100a00 */
[----:B0-----:R-:W4:Y:S04]  /*41960*/  LDL.LU.64 R38, [R1+0x1fa8] ;  /* 0x001fa80001267983 */ /* 0x001f280000300a00 */
[----:B------:R-:W2:Y:S04]  /*41970*/  LDL.LU.64 R36, [R1+0x1fa0] ;  /* 0x001fa00001247983 */ /* 0x000ea80000300a00 */
        /* <DEDUP_REMOVED lines=16> */
[----:B------:R-:W4:Y:S04]  /*41a80*/  LDL.LU R26, [R1+0x3e8] ;  /* 0x0003e800011a7983 */ /* 0x000f280000300800 */
[----:B------:R-:W4:Y:S01]  /*41a90*/  LDL.LU R27, [R1+0x3ec] ;  /* 0x0003ec00011b7983 */ /* 0x000f220000300800 */
[----:B---3--:R-:W-:-:S15]  /*41aa0*/  HMMA.16816.F32.BF16 R4, R12, R30, R4 ;  /* 0x0000001e0c04723c */ /* 0x008fde0000041804 */
[----:B------:R-:W-:-:S08]  /*41ab0*/  NOP ;  /* 0x0000000000007918 */ /* 0x000fd00000000000 */
[----:B------:R-:W-:Y:S04]  /*41ac0*/  STL.64 [R1+0x1f0], R4 ;  /* 0x0001f00401007387 */ /* 0x000fe80000100a00 */
[----:B------:R0:W-:Y:S04]  /*41ad0*/  STL.64 [R1+0x1f8], R6 ;  /* 0x0001f80601007387 */ /* 0x0001e80000100a00 */
[----:B0-----:R-:W3:Y:S04]  /*41ae0*/  LDL.LU.64 R6, [R1+0x1f68] ;  /* 0x001f680001067983 */ /* 0x001ee80000300a00 */
[----:B------:R-:W3:Y:S04]  /*41af0*/  LDL.LU.64 R4, [R1+0x1f60] ;  /* 0x001f600001047983 */ /* 0x000ee80000300a00 */
[----:B------:R-:W-:Y:S04]  /*41b00*/  STL.64 [R1+0x1f00], R30 ;  /* 0x001f001e01007387 */ /* 0x000fe80000100a00 */
[----:B--2---:R0:W-:Y:S04]  /*41b10*/  STL.64 [R1+0x1ef8], R28 ;  /* 0x001ef81c01007387 */ /* 0x0041e80000100a00 */
[----:B0-----:R-:W2:Y:S04]  /*41b20*/  LDL.LU R28, [R1+0x3f0] ;  /* 0x0003f000011c7983 */ /* 0x001ea80000300800 */
[----:B------:R-:W2:Y:S04]  /*41b30*/  LDL.LU R29, [R1+0x3f4] ;  /* 0x0003f400011d7983 */ /* 0x000ea80000300800 */
[----:B------:R-:W2:Y:S04]  /*41b40*/  LDL.LU R30, [R1+0x3f8] ;  /* 0x0003f800011e7983 */ /* 0x000ea80000300800 */
[----:B------:R-:W2:Y:S01]  /*41b50*/  LDL.LU R31, [R1+0x3fc] ;  /* 0x0003fc00011f7983 */ /* 0x000ea20000300800 */
[C---:B----4-:R-:W-:Y:S06]  /*41b60*/  HMMA.16816.F32.BF16 R24, R12.reuse, R38, R24 ;  /* 0x000000260c18723c */ /* 0x050fec0000041818 */
[C---:B------:R-:W-:Y:S01]  /*41b70*/  HMMA.16816.F32.BF16 R8, R12.reuse, R42, R8 ;  /* 0x0000002a0c08723c */ /* 0x040fe20000041808 */
[----:B------:R-:W-:Y:S04]  /*41b80*/  STL.64 [R1+0x1f10], R34 ;  /* 0x001f102201007387 */ /* 0x000fe80000100a00 */
[----:B------:R-:W-:Y:S01]  /*41b90*/  STL.64 [R1+0x1f08], R32 ;  /* 0x001f082001007387 */ /* 0x000fe20000100a00 */
[----:B--2---:R-:W-:-:S15]  /*41ba0*/  HMMA.16816.F32.BF16 R28, R12, R34, R28 ;  /* 0x000000220c1c723c */ /* 0x004fde000004181c */
        /* <DEDUP_REMOVED lines=12> */
[----:B------:R-:W-:Y:S04]  /*41c70*/  STL.64 [R1+0x1eb8], R46 ;  /* 0x001eb82e01007387 */ /* 0x000fe80000100a00 */
[----:B------:R-:W-:-:S13]  /*41c80*/  STL.64 [R1+0x1eb0], R44 ;  /* 0x001eb02c01007387 */ /* 0x000fda0000100a00 */
[----:B------:R-:W-:Y:S04]  /*41c90*/  STL.64 [R1+0x1b0], R8 ;  /* 0x0001b00801007387 */ /* 0x000fe80000100a00 */
[----:B------:R0:W-:Y:S02]  /*41ca0*/  STL.64 [R1+0x1b8], R10 ;  /* 0x0001b80a01007387 */ /* 0x0001e40000100a00 */
[----:B0-----:R-:W-:Y:S06]  /*41cb0*/  HMMA.16816.F32.BF16 R8, R12, R50, R20 ;  /* 0x000000320c08723c */ /* 0x001fec0000041814 */
[----:B------:R-:W-:Y:S04]  /*41cc0*/  STL.64 [R1+0x1ea8], R50 ;  /* 0x001ea83201007387 */ /* 0x000fe80000100a00 */
[----:B------:R-:W-:-:S13]  /*41cd0*/  STL.64 [R1+0x1ea0], R48 ;  /* 0x001ea03001007387 */ /* 0x000fda0000100a00 */
[----:B------:R-:W-:Y:S04]  /*41ce0*/  STL.64 [R1+0x1a0], R8 ;  /* 0x0001a00801007387 */ /* 0x000fe80000100a00 */
[----:B------:R0:W-:Y:S04]  /*41cf0*/  STL.64 [R1+0x1a8], R10 ;  /* 0x0001a80a01007387 */ /* 0x0001e80000100a00 */
[----:B------:R-:W2:Y:S01]  /*41d00*/  LDL.LU.64 R46, [R1+0x48] ;  /* 0x00004800012e7983 */ /* 0x000ea20000300a00 */
[----:B0-----:R-:W-:Y:S03]  /*41d10*/  HMMA.16816.F32.BF16 R8, R12, R54, R56 ;  /* 0x000000360c08723c */ /* 0x001fe60000041838 */
[----:B--2---:R-:W-:-:S15]  /*41d20*/  STL.64 [R1+0x1f18], R46 ;  /* 0x001f182e01007387 */ /* 0x004fde0000100a00 */
[----:B------:R-:W-:-:S05]  /*41d30*/  NOP ;  /* 0x0000000000007918 */ /* 0x000fca0000000000 */
[----:B------:R-:W-:Y:S04]  /*41d40*/  STL.64 [R1+0x170], R8 ;  /* 0x0001700801007387 */ /* 0x000fe80000100a00 */
[----:B------:R-:W-:Y:S04]  /*41d50*/  STL.64 [R1+0x178], R10 ;  /* 0x0001780a01007387 */ /* 0x000fe80000100a00 */
[----:B------:R-:W2:Y:S04]  /*41d60*/  LDL.LU R40, [R1+0x2a0] ;  /* 0x0002a00001287983 */ /* 0x000ea80000300800 */
[----:B------:R-:W2:Y:S04]  /*41d70*/  LDL.LU R41, [R1+0x2a4] ;  /* 0x0002a40001297983 */ /* 0x000ea80000300800 */
[----:B------:R-:W4:Y:S04]  /*41d80*/  LDL.LU R42, [R1+0x2a8] ;  /* 0x0002a800012a7983 */ /* 0x000f280000300800 */
[----:B------:R-:W4:Y:S04]  /*41d90*/  LDL.LU R43, [R1+0x2ac] ;  /* 0x0002ac00012b7983 */ /* 0x000f280000300800 */
[----:B----4-:R-:W-:Y:S04]  /*41da0*/  STL.64 [R1+0x1f28], R42 ;  /* 0x001f282a01007387 */ /* 0x010fe80000100a00 */
[----:B--2---:R-:W-:Y:S04]  /*41db0*/  STL.64 [R1+0x1f20], R40 ;  /* 0x001f202801007387 */ /* 0x004fe80000100a00 */
        /* <DEDUP_REMOVED lines=11> */
[----:B--2---:R0:W-:Y:S04]  /*41e70*/  STL.64 [R1+0x1f40], R12 ;  /* 0x001f400c01007387 */ /* 0x0041e80000100a00 */
[----:B0-----:R-:W2:Y:S04]  /*41e80*/  LDL.LU R12, [R1+0x300] ;  /* 0x00030000010c7983 */ /* 0x001ea80000300800 */
[----:B------:R-:W2:Y:S04]  /*41e90*/  LDL.LU R13, [R1+0x304] ;  /* 0x00030400010d7983 */ /* 0x000ea80000300800 */
[----:B------:R-:W4:Y:S04]  /*41ea0*/  LDL.LU R14, [R1+0x308] ;  /* 0x00030800010e7983 */ /* 0x000f280000300800 */
[----:B------:R-:W4:Y:S04]  /*41eb0*/  LDL.LU R15, [R1+0x30c] ;  /* 0x00030c00010f7983 */ /* 0x000f280000300800 */
[----:B------:R-:W3:Y:S04]  /*41ec0*/  LDL.LU R8, [R1+0x310] ;  /* 0x0003100001087983 */ /* 0x000ee80000300800 */
[----:B------:R-:W3:Y:S04]  /*41ed0*/  LDL.LU R9, [R1+0x314] ;  /* 0x0003140001097983 */ /* 0x000ee80000300800 */
[----:B------:R-:W3:Y:S04]  /*41ee0*/  LDL.LU R10, [R1+0x318] ;  /* 0x00031800010a7983 */ /* 0x000ee80000300800 */
[----:B------:R-:W3:Y:S04]  /*41ef0*/  LDL.LU R11, [R1+0x31c] ;  /* 0x00031c00010b7983 */ /* 0x000ee80000300800 */
[----:B----4-:R0:W-:Y:S04]  /*41f00*/  STL.64 [R1+0x1f58], R14 ;  /* 0x001f580e01007387 */ /* 0x0101e80000100a00 */
[----:B--2---:R-:W-:Y:S04]  /*41f10*/  STL.64 [R1+0x1f50], R12 ;  /* 0x001f500c01007387 */ /* 0x004fe80000100a00 */
[----:B0-----:R-:W3:Y:S04]  /*41f20*/  LDL.LU.64 R14, [R1+0xa8] ;  /* 0x0000a800010e7983 */ /* 0x001ee80000300a00 */
[----:B------:R-:W2:Y:S04]  /*41f30*/  LDL.LU.64 R34, [R1+0x98] ;  /* 0x0000980001227983 */ /* 0x000ea80000300a00 */
        /* <DEDUP_REMOVED lines=30> */
[----:B------:R2:W-:Y:S01]  /*42120*/  STL.64 [R1+0xd08], R10 ;  /* 0x000d080a01007387 */ /* 0x0005e20000100a00 */
[----:B0-----:R-:W-:Y:S02]  /*42130*/  IMAD.MOV.U32 R9, RZ, RZ, R14 ;  /* 0x000000ffff097224 */ /* 0x001fe400078e000e */
[----:B------:R-:W-:Y:S02]  /*42140*/  IMAD.MOV.U32 R8, RZ, RZ, R15 ;  /* 0x000000ffff087224 */ /* 0x000fe400078e000f */
[----:B------:R-:W3:Y:S04]  /*42150*/  LDL.LU.64 R14, [R1+0x1f58] ;  /* 0x001f5800010e7983 */ /* 0x000ee80000300a00 */
[----:B------:R-:W3:Y:S01]  /*42160*/  LDL.LU.64 R12, [R1+0x1f50] ;  /* 0x001f5000010c7983 */ /* 0x000ee20000300a00 */
[----:B--2---:R-:W-:-:S02]  /*42170*/  IMAD.MOV.U32 R11, RZ, RZ, R34 ;  /* 0x000000ffff0b7224 */ /* 0x004fc400078e0022 */
[----:B------:R-:W-:Y:S01]  /*42180*/  IMAD.MOV.U32 R10, RZ, RZ, R35 ;  /* 0x000000ffff0a7224 */ /* 0x000fe200078e0023 */
[----:B---3--:R-:W-:-:S15]  /*42190*/  HMMA.16816.F32.BF16 R12, R4, R34, R12 ;  /* 0x00000022040c723c */ /* 0x008fde000004180c */
[----:B------:R-:W-:-:S08]  /*421a0*/  NOP ;  /* 0x0000000000007918 */ /* 0x000fd00000000000 */
[----:B------:R-:W-:Y:S04]  /*421b0*/  STL.64 [R1+0xc80], R12 ;  /* 0x000c800c01007387 */ /* 0x000fe80000100a00 */
[----:B------:R0:W-:Y:S04]  /*421c0*/  STL.64 [R1+0xc88], R14 ;  /* 0x000c880e01007387 */ /* 0x0001e80000100a00 */
[----:B0-----:R-:W2:Y:S04]  /*421d0*/  LDL.LU.64 R14, [R1+0x1f48] ;  /* 0x001f4800010e7983 */ /* 0x001ea80000300a00 */
[----:B------:R-:W2:Y:S04]  /*421e0*/  LDL.LU.64 R12, [R1+0x1f40] ;  /* 0x001f4000010c7983 */ /* 0x000ea80000300a00 */
[----:B------:R-:W3:Y:S04]  /*421f0*/  LDL.LU.64 R34, [R1+0x1f38] ;  /* 0x001f380001227983 */ /* 0x000ee80000300a00 */
[----:B------:R-:W3:Y:S01]  /*42200*/  LDL.LU.64 R32, [R1+0x1f30] ;  /* 0x001f300001207983 */ /* 0x000ee20000300a00 */
[C---:B----4-:R-:W-:Y:S06]  /*42210*/  HMMA.16816.F32.BF16 R16, R4.reuse, R46, R16 ;  /* 0x0000002e0410723c */ /* 0x050fec0000041810 */
[C---:B------:R-:W-:Y:S06]  /*42220*/  HMMA.16816.F32.BF16 R36, R4.reuse, R26, R36 ;  /* 0x0000001a0424723c */ /* 0x040fec0000041824 */
[C---:B--2---:R-:W-:Y:S06]  /*42230*/  HMMA.16816.F32.BF16 R12, R4.reuse, R42, R12 ;  /* 0x0000002a040c723c */ /* 0x044fec000004180c */
[----:B---3--:R-:W-:-:S15]  /*42240*/  HMMA.16816.F32.BF16 R32, R4, R30, R32 ;  /* 0x0000001e0420723c */ /* 0x008fde0000041820 */
[----:B------:R-:W-:-:S02]  /*42250*/  NOP ;  /* 0x0000000000007918 */ /* 0x000fc40000000000 */
[----:B------:R0:W-:Y:S04]  /*42260*/  STL.64 [R1+0xba0], R12 ;  /* 0x000ba00c01007387 */ /* 0x0001e80000100a00 */
[----:B------:R1:W-:Y:S01]  /*42270*/  STL.64 [R1+0xba8], R14 ;  /* 0x000ba80e01007387 */ /* 0x0003e20000100a00 */
[----:B0-----:R-:W-:Y:S02]  /*42280*/  IMAD.MOV.U32 R13, RZ, RZ, R43 ;  /* 0x000000ffff0d7224 */ /* 0x001fe400078e002b */
[----:B-1----:R-:W-:Y:S02]  /*42290*/  IMAD.MOV.U32 R14, RZ, RZ, R42 ;  /* 0x000000ffff0e7224 */ /* 0x002fe400078e002a */
[----:B------:R-:W2:Y:S04]  /*422a0*/  LDL.LU.64 R42, [R1+0x1f28] ;  /* 0x001f2800012a7983 */ /* 0x000ea80000300a00 */
[----:B------:R-:W2:Y:S04]  /*422b0*/  LDL.LU.64 R40, [R1+0x1f20] ;  /* 0x001f200001287983 */ /* 0x000ea80000300a00 */
[----:B------:R0:W-:Y:S04]  /*422c0*/  STL.64 [R1+0xb50], R16 ;  /* 0x000b501001007387 */ /* 0x0001e80000100a00 */
[----:B------:R1:W-:Y:S01]  /*422d0*/  STL.64 [R1+0xb58], R18 ;  /* 0x000b581201007387 */ /* 0x0003e20000100a00 */
[----:B------:R-:W-:-:S02]  /*422e0*/  IMAD.MOV.U32 R15, RZ, RZ, R47 ;  /* 0x000000ffff0f7224 */ /* 0x000fc400078e002f */
[----:B0-----:R-:W-:Y:S02]  /*422f0*/  IMAD.MOV.U32 R16, RZ, RZ, R46 ;  /* 0x000000ffff107224 */ /* 0x001fe400078e002e */
[----:B------:R-:W3:Y:S04]  /*42300*/  LDL.LU.64 R46, [R1+0x1f18] ;  /* 0x001f1800012e7983 */ /* 0x000ee80000300a00 */
[----:B------:R-:W-:Y:S04]  /*42310*/  STL.64 [R1+0xad0], R32 ;  /* 0x000ad02001007387 */ /* 0x000fe80000100a00 */
[----:B------:R0:W-:Y:S01]  /*42320*/  STL.64 [R1+0xad8], R34 ;  /* 0x000ad82201007387 */ /* 0x0001e20000100a00 */
[----:B-1----:R-:W-:-:S02]  /*42330*/  IMAD.MOV.U32 R18, RZ, RZ, R30 ;  /* 0x000000ffff127224 */ /* 0x002fc400078e001e */
[----:B------:R-:W-:Y:S02]  /*42340*/  IMAD.MOV.U32 R17, RZ, RZ, R31 ;  /* 0x000000ffff117224 */ /* 0x000fe400078e001f */
[----:B------:R-:W-:Y:S01]  /*42350*/  IMAD.MOV.U32 R19, RZ, RZ, R27 ;  /* 0x000000ffff137224 */ /* 0x000fe200078e001b */
[----:B0-----:R-:W4:Y:S04]  /*42360*/  LDL.LU.64 R34, [R1+0x1f10] ;  /* 0x001f100001227983 */ /* 0x001f280000300a00 */
[----:B------:R0:W5:Y:S04]  /*42370*/  LDL.LU.64 R32, [R1+0x1f08] ;  /* 0x001f080001207983 */ /* 0x0001680000300a00 */
[----:B------:R-:W4:Y:S04]  /*42380*/  LDL.LU.64 R30, [R1+0x1f00] ;  /* 0x001f0000011e7983 */ /* 0x000f280000300a00 */
[----:B------:R-:W4:Y:S04]  /*42390*/  LDL.LU.64 R28, [R1+0x1ef8] ;  /* 0x001ef800011c7983 */ /* 0x000f280000300a00 */
[----:B------:R1:W-:Y:S04]  /*423a0*/  STL.64 [R1+0xa50], R36 ;  /* 0x000a502401007387 */ /* 0x0003e80000100a00 */
[----:B------:R0:W-:Y:S01]  /*423b0*/  STL.64 [R1+0xa58], R38 ;  /* 0x000a582601007387 */ /* 0x0001e20000100a00 */
[----:B-1----:R-:W-:-:S03]  /*423c0*/  IMAD.MOV.U32 R36, RZ, RZ, R26 ;  /* 0x000000ffff247224 */ /* 0x002fc600078e001a */
[----:B------:R-:W4:Y:S04]  /*423d0*/  LDL.LU.64 R26, [R1+0x1ef0] ;  /* 0x001ef000011a7983 */ /* 0x000f280000300a00 */
[----:B------:R-:W4:Y:S01]  /*423e0*/  LDL.LU.64 R24, [R1+0x1ee8] ;  /* 0x001ee80001187983 */ /* 0x000f220000300a00 */
[----:B---3--:R-:W-:Y:S06]  /*423f0*/  HMMA.16816.F32.BF16 R52, R4, R46, R52 ;  /* 0x0000002e0434723c */ /* 0x008fec0000041834 */
[----:B0-----:R-:W-:-:S02]  /*42400*/  IMAD.MOV.U32 R38, RZ, RZ, R46 ;  /* 0x000000ffff267224 */ /* 0x001fc400078e002e */
[----:B------:R-:W-:Y:S02]  /*42410*/  IMAD.MOV.U32 R37, RZ, RZ, R47 ;  /* 0x000000ffff257224 */ /* 0x000fe400078e002f */
[C---:B--2---:R-:W-:Y:S06]  /*42420*/  HMMA.16816.F32.BF16 R44, R4.reuse, R50, R40 ;  /* 0x00000032042c723c */ /* 0x044fec0000041828 */
[C---:B----4-:R-:W-:Y:S07]  /*42430*/  HMMA.16816.F32.BF16 R20, R4.reuse, R26, R20 ;  /* 0x0000001a0414723c */ /* 0x050fee0000041814 */
[----:B------:R-:W-:Y:S04]  /*42440*/  STL.64 [R1+0x9d0], R52 ;  /* 0x0009d03401007387 */ /* 0x000fe80000100a00 */
[----:B------:R-:W-:Y:S06]  /*42450*/  STL.64 [R1+0x9d8], R54 ;  /* 0x0009d83601007387 */ /* 0x000fec0000100a00 */
        /* <DEDUP_REMOVED lines=9> */
[----:B------:R0:W-:Y:S04]  /*424f0*/  STL.64 [R1+0x860], R20 ;  /* 0x0008601401007387 */ /* 0x0001e80000100a00 */
[----:B------:R1:W-:Y:S04]  /*42500*/  STL.64 [R1+0x868], R22 ;  /* 0x0008681601007387 */ /* 0x0003e80000100a00 */
[----:B0-----:R-:W2:Y:S04]  /*42510*/  LDL.LU R20, [R1+0x10] ;  /* 0x0000100001147983 */ /* 0x001ea80000300800 */
[----:B------:R-:W2:Y:S04]  /*42520*/  LDL.LU R21, [R1+0x14] ;  /* 0x0000140001157983 */ /* 0x000ea80000300800 */
[----:B-1----:R-:W3:Y:S04]  /*42530*/  LDL.LU R22, [R1+0x18] ;  /* 0x0000180001167983 */ /* 0x002ee80000300800 */
[----:B------:R-:W3:Y:S04]  /*42540*/  LDL.LU R23, [R1+0x1c] ;  /* 0x00001c0001177983 */ /* 0x000ee80000300800 */
        /* <DEDUP_REMOVED lines=9> */
[----:B------:R-:W2:Y:S01]  /*425e0*/  LDL.LU R31, [R1+0xdc] ;  /* 0x0000dc00011f7983 */ /* 0x000ea20000300800 */
[----:B------:R-:W-:Y:S01]  /*425f0*/  MOV R39, R51 ;  /* 0x0000003300277202 */ /* 0x000fe20000000f00 */
[----:B------:R-:W-:-:S04]  /*42600*/  IMAD.MOV.U32 R40, RZ, RZ, R50 ;  /* 0x000000ffff287224 */ /* 0x000fc800078e0032 */
[----:B------:R-:W-:Y:S02]  /*42610*/  IMAD.MOV.U32 R26, RZ, RZ, R40 ;  /* 0x000000ffff1a7224 */ /* 0x000fe400078e0028 */
[----:B------:R-:W-:Y:S01]  /*42620*/  IMAD.MOV.U32 R27, RZ, RZ, R39 ;  /* 0x000000ffff1b7224 */ /* 0x000fe200078e0027 */
[----:B--2---:R-:W-:Y:S04]  /*42630*/  STL.64 [R1+0x1dd0], R30 ;  /* 0x001dd01e01007387 */ /* 0x004fe80000100a00 */
[----:B----4-:R0:W-:Y:S04]  /*42640*/  STL.64 [R1+0x1dc8], R28 ;  /* 0x001dc81c01007387 */ /* 0x0101e80000100a00 */
[----:B------:R1:W-:Y:S04]  /*42650*/  STL.64 [R1+0x1dd8], R26 ;  /* 0x001dd81a01007387 */ /* 0x0003e80000100a00 */
[----:B0-----:R-:W2:Y:S04]  /*42660*/  LDL.LU R28, [R1+0xe0] ;  /* 0x0000e000011c7983 */ /* 0x001ea80000300800 */
[----:B------:R-:W2:Y:S04]  /*42670*/  LDL.LU R29, [R1+0xe4] ;  /* 0x0000e400011d7983 */ /* 0x000ea80000300800 */
[----:B------:R-:W4:Y:S04]  /*42680*/  LDL.LU R30, [R1+0xe8] ;  /* 0x0000e800011e7983 */ /* 0x000f280000300800 */
[----:B------:R-:W4:Y:S01]  /*42690*/  LDL.LU R31, [R1+0xec] ;  /* 0x0000ec00011f7983 */ /* 0x000f220000300800 */
[----:B-1----:R-:W-:-:S02]  /*426a0*/  IMAD.MOV.U32 R26, RZ, RZ, R38 ;  /* 0x000000ffff1a7224 */ /* 0x002fc400078e0026 */
[----:B------:R-:W-:Y:S01]  /*426b0*/  IMAD.MOV.U32 R27, RZ, RZ, R37 ;  /* 0x000000ffff1b7224 */ /* 0x000fe200078e0025 */
[----:B----4-:R-:W-:Y:S04]  /*426c0*/  STL.64 [R1+0x1de8], R30 ;  /* 0x001de81e01007387 */ /* 0x010fe80000100a00 */
[----:B--2---:R0:W-:Y:S04]  /*426d0*/  STL.64 [R1+0x1de0], R28 ;  /* 0x001de01c01007387 */ /* 0x0041e80000100a00 */
        /* <DEDUP_REMOVED lines=8> */
[----:B--2---:R-:W-:Y:S04]  /*42760*/  STL.64 [R1+0x1df8], R28 ;  /* 0x001df81c01007387 */ /* 0x004fe80000100a00 */
[----:B------:R0:W-:Y:S02]  /*42770*/  STL.64 [R1+0x1e08], R26 ;  /* 0x001e081a01007387 */ /* 0x0001e40000100a00 */
[----:B0-----:R-:W-:-:S02]  /*42780*/  IMAD.MOV.U32 R26, RZ, RZ, R18 ;  /* 0x000000ffff1a7224 */ /* 0x001fc400078e0012 */
[----:B------:R-:W-:-:S05]  /*42790*/  IMAD.MOV.U32 R27, RZ, RZ, R17 ;  /* 0x000000ffff1b7224 */ /* 0x000fca00078e0011 */
[----:B------:R0:W-:Y:S04]  /*427a0*/  STL.64 [R1+0x1e20], R26 ;  /* 0x001e201a01007387 */ /* 0x0001e80000100a00 */
[----:B------:R-:W2:Y:S04]  /*427b0*/  LDL.LU R28, [R1+0x100] ;  /* 0x00010000011c7983 */ /* 0x000ea80000300800 */
[----:B------:R-:W2:Y:S04]  /*427c0*/  LDL.LU R29, [R1+0x104] ;  /* 0x00010400011d7983 */ /* 0x000ea80000300800 */
[----:B------:R-:W4:Y:S04]  /*427d0*/  LDL.LU R30, [R1+0x108] ;  /* 0x00010800011e7983 */ /* 0x000f280000300800 */
[----:B------:R-:W4:Y:S01]  /*427e0*/  LDL.LU R31, [R1+0x10c] ;  /* 0x00010c00011f7983 */ /* 0x000f220000300800 */
[----:B0-----:R-:W-:-:S02]  /*427f0*/  IMAD.MOV.U32 R26, RZ, RZ, R16 ;  /* 0x000000ffff1a7224 */ /* 0x001fc400078e0010 */
[----:B------:R-:W-:-:S05]  /*42800*/  IMAD.MOV.U32 R27, RZ, RZ, R15 ;  /* 0x000000ffff1b7224 */ /* 0x000fca00078e000f */
[----:B------:R-:W-:Y:S04]  /*42810*/  STL.64 [R1+0x1e38], R26 ;  /* 0x001e381a01007387 */ /* 0x000fe80000100a00 */
[----:B----4-:R-:W-:Y:S04]  /*42820*/  STL.64 [R1+0x1e18], R30 ;  /* 0x001e181e01007387 */ /* 0x010fe80000100a00 */
[----:B--2---:R0:W-:Y:S04]  /*42830*/  STL.64 [R1+0x1e10], R28 ;  /* 0x001e101c01007387 */ /* 0x0041e80000100a00 */
[----:B0-----:R-:W2:Y:S04]  /*42840*/  LDL.LU R28, [R1+0x110] ;  /* 0x00011000011c7983 */ /* 0x001ea80000300800 */
[----:B------:R-:W2:Y:S04]  /*42850*/  LDL.LU R29, [R1+0x114] ;  /* 0x00011400011d7983 */ /* 0x000ea80000300800 */
[----:B------:R-:W4:Y:S04]  /*42860*/  LDL.LU R30, [R1+0x118] ;  /* 0x00011800011e7983 */ /* 0x000f280000300800 */
[----:B------:R-:W4:Y:S01]  /*42870*/  LDL.LU R31, [R1+0x11c] ;  /* 0x00011c00011f7983 */ /* 0x000f220000300800 */
[----:B------:R-:W-:-:S02]  /*42880*/  IMAD.MOV.U32 R26, RZ, RZ, R14 ;  /* 0x000000ffff1a7224 */ /* 0x000fc400078e000e */
        /* <DEDUP_REMOVED lines=10> */
[----:B------:R-:W-:Y:S01]  /*42930*/  STL.64 [R1+0x1e68], R26 ;  /* 0x001e681a01007387 */ /* 0x000fe20000100a00 */
[----:B------:R-:W-:-:S03]  /*42940*/  IMAD.MOV.U32 R12, RZ, RZ, R44 ;  /* 0x000000ffff0c7224 */ /* 0x000fc600078e002c */
        /* <DEDUP_REMOVED lines=30> */
[----:B----4-:R-:W-:Y:S04]  /*42b30*/  STL.64 [R1+0x1e60], R30 ;  /* 0x001e601e01007387 */ /* 0x010fe80000100a00 */
[----:B--2---:R0:W-:Y:S04]  /*42b40*/  STL.64 [R1+0x1e58], R28 ;  /* 0x001e581c01007387 */ /* 0x0041e80000100a00 */
[----:B0-----:R-:W2:Y:S04]  /*42b50*/  LDL.LU R28, [R1+0x140] ;  /* 0x00014000011c7983 */ /* 0x001ea80000300800 */
[----:B------:R-:W2:Y:S04]  /*42b60*/  LDL.LU R29, [R1+0x144] ;  /* 0x00014400011d7983 */ /* 0x000ea80000300800 */
[----:B------:R-:W4:Y:S04]  /*42b70*/  LDL.LU R30, [R1+0x148] ;  /* 0x00014800011e7983 */ /* 0x000f280000300800 */
[----:B------:R-:W4:Y:S04]  /*42b80*/  LDL.LU R31, [R1+0x14c] ;  /* 0x00014c00011f7983 */ /* 0x000f280000300800 */
[----:B----4-:R-:W-:Y:S04]  /*42b90*/  STL.64 [R1+0x1e78], R30 ;  /* 0x001e781e01007387 */ /* 0x010fe80000100a00 */
[----:B--2---:R0:W-:Y:S04]  /*42ba0*/  STL.64 [R1+0x1e70], R28 ;  /* 0x001e701c01007387 */ /* 0x0041e80000100a00 */
[----:B0-----:R-:W2:Y:S04]  /*42bb0*/  LDL.LU R28, [R1+0x150] ;  /* 0x00015000011c7983 */ /* 0x001ea80000300800 */
[----:B------:R-:W2:Y:S04]  /*42bc0*/  LDL.LU R29, [R1+0x154] ;  /* 0x00015400011d7983 */ /* 0x000ea80000300800 */
[----:B------:R-:W2:Y:S04]  /*42bd0*/  LDL.LU R30, [R1+0x158] ;  /* 0x00015800011e7983 */ /* 0x000ea80000300800 */
[----:B------:R-:W2:Y:S04]  /*42be0*/  LDL.LU R31, [R1+0x15c] ;  /* 0x00015c00011f7983 */ /* 0x000ea80000300800 */
[----:B---3--:R-:W-:Y:S04]  /*42bf0*/  STL.64 [R1+0x1d90], R22 ;  /* 0x001d901601007387 */ /* 0x008fe80000100a00 */
[----:B------:R0:W-:Y:S04]  /*42c00*/  STL.64 [R1+0x1d88], R20 ;  /* 0x001d881401007387 */ /* 0x0001e80000100a00 */
[----:B0-----:R-:W3:Y:S04]  /*42c10*/  LDL.LU R20, [R1+0xb0] ;  /* 0x0000b00001147983 */ /* 0x001ee80000300800 */
[----:B------:R-:W3:Y:S04]  /*42c20*/  LDL.LU R21, [R1+0xb4] ;  /* 0x0000b40001157983 */ /* 0x000ee80000300800 */
[----:B------:R-:W4:Y:S04]  /*42c30*/  LDL.LU R22, [R1+0xb8] ;  /* 0x0000b80001167983 */ /* 0x000f280000300800 */
[----:B------:R-:W4:Y:S01]  /*42c40*/  LDL.LU R23, [R1+0xbc] ;  /* 0x0000bc0001177983 */ /* 0x000f220000300800 */
[----:B------:R-:W-:Y:S01]  /*42c50*/  HMMA.16816.F32.BF16 R36, R4, R34, R36 ;  /* 0x000000220424723c */ /* 0x000fe20000041824 */
[----:B------:R-:W-:-:S02]  /*42c60*/  IMAD.MOV.U32 R57, RZ, RZ, R0 ;  /* 0x000000ffff397224 */ /* 0x000fc400078e0000 */
[----:B------:R-:W-:Y:S02]  /*42c70*/  IMAD.MOV.U32 R58, RZ, RZ, R2 ;  /* 0x000000ffff3a7224 */ /* 0x000fe400078e0002 */
[----:B------:R-:W-:Y:S02]  /*42c80*/  IMAD.MOV.U32 R26, RZ, RZ, R9 ;  /* 0x000000ffff1a7224 */ /* 0x000fe400078e0009 */
[----:B------:R-:W-:Y:S01]  /*42c90*/  IMAD.MOV.U32 R27, RZ, RZ, R8 ;  /* 0x000000ffff1b7224 */ /* 0x000fe200078e0008 */
[----:B----4-:R-:W-:Y:S04]  /*42ca0*/  STL.64 [R1+0x1da0], R22 ;  /* 0x001da01601007387 */ /* 0x010fe80000100a00 */
[----:B---3--:R0:W-:Y:S04]  /*42cb0*/  STL.64 [R1+0x1d98], R20 ;  /* 0x001d981401007387 */ /* 0x0081e80000100a00 */
[----:B0-----:R-:W3:Y:S04]  /*42cc0*/  LDL.LU R20, [R1+0xc0] ;  /* 0x0000c00001147983 */ /* 0x001ee80000300800 */
[----:B------:R-:W3:Y:S04]  /*42cd0*/  LDL.LU R21, [R1+0xc4] ;  /* 0x0000c40001157983 */ /* 0x000ee80000300800 */
[----:B------:R-:W3:Y:S04]  /*42ce0*/  LDL.LU R22, [R1+0xc8] ;  /* 0x0000c80001167983 */ /* 0x000ee80000300800 */
[----:B------:R-:W3:Y:S04]  /*42cf0*/  LDL.LU R23, [R1+0xcc] ;  /* 0x0000cc0001177983 */ /* 0x000ee80000300800 */
[----:B------:R-:W4:Y:S04]  /*42d00*/  LDL.LU R56, [R1] ;  /* 0x0000000001387983 */ /* 0x000f280000300800 */
[----:B------:R-:W4:Y:S04]  /*42d10*/  LDL.LU R0, [R1+0x1ee4] ;  /* 0x001ee40001007983 */ /* 0x000f280000300800 */
[----:B------:R-:W4:Y:S04]  /*42d20*/  LDL.LU R2, [R1+0x1ee0] ;  /* 0x001ee00001027983 */ /* 0x000f280000300800 */
[----:B------:R-:W4:Y:S04]  /*42d30*/  LDL.LU.64 R8, [R1+0xbe0] ;  /* 0x000be00001087983 */ /* 0x000f280000300a00 */
[----:B------:R-:W-:Y:S04]  /*42d40*/  STL.64 [R1+0x850], R36 ;  /* 0x0008502401007387 */ /* 0x000fe80000100a00 */
[----:B------:R0:W-:Y:S04]  /*42d50*/  STL.64 [R1+0x858], R38 ;  /* 0x0008582601007387 */ /* 0x0001e80000100a00 */
[----:B0-----:R-:W2:Y:S04]  /*42d60*/  LDL.LU.64 R38, [R1+0x1ed8] ;  /* 0x001ed80001267983 */ /* 0x001ea80000300a00 */
[----:B------:R0:W5:Y:S01]  /*42d70*/  LDL.LU.64 R36, [R1+0x1ed0] ;  /* 0x001ed00001247983 */ /* 0x0001620000300a00 */
[----:B--2---:R-:W-:-:S15]  /*42d80*/  HMMA.16816.F32.BF16 R40, R4, R38, R40 ;  /* 0x000000260428723c */ /* 0x004fde0000041828 */
[----:B------:R-:W-:-:S08]  /*42d90*/  NOP ;  /* 0x0000000000007918 */ /* 0x000fd00000000000 */
[----:B------:R-:W-:Y:S04]  /*42da0*/  STL.64 [R1+0x7b0], R40 ;  /* 0x0007b02801007387 */ /* 0x000fe80000100a00 */
[----:B------:R1:W-:Y:S04]  /*42db0*/  STL.64 [R1+0x7b8], R42 ;  /* 0x0007b82a01007387 */ /* 0x0003e80000100a00 */
[----:B-1----:R-:W2:Y:S04]  /*42dc0*/  LDL.LU.64 R42, [R1+0x1ec8] ;  /* 0x001ec800012a7983 */ /* 0x002ea80000300a00 */
[----:B------:R0:W5:Y:S04]  /*42dd0*/  LDL.LU.64 R40, [R1+0x1ec0] ;  /* 0x001ec00001287983 */ /* 0x0001680000300a00 */
[----:B------:R-:W4:Y:S01]  /*42de0*/  LDL.LU R15, [R1+0xd50] ;  /* 0x000d5000010f7983 */ /* 0x000f220000300800 */
[----:B--2---:R-:W-:-:S15]  /*42df0*/  HMMA.16816.F32.BF16 R44, R4, R42, R44 ;  /* 0x0000002a042c723c */ /* 0x004fde000004182c */
[----:B------:R-:W-:-:S08]  /*42e00*/  NOP ;  /* 0x0000000000007918 */ /* 0x000fd00000000000 */
[----:B------:R-:W-:Y:S04]  /*42e10*/  STL.64 [R1+0x7a0], R44 ;  /* 0x0007a02c01007387 */ /* 0x000fe80000100a00 */
[----:B------:R1:W-:Y:S04]  /*42e20*/  STL.64 [R1+0x7a8], R46 ;  /* 0x0007a82e01007387 */ /* 0x0003e80000100a00 */
[----:B-1----:R-:W2:Y:S04]  /*42e30*/  LDL.LU.64 R46, [R1+0x1eb8] ;  /* 0x001eb800012e7983 */ /* 0x002ea80000300a00 */
[----:B------:R0:W5:Y:S01]  /*42e40*/  LDL.LU.64 R44, [R1+0x1eb0] ;  /* 0x001eb000012c7983 */ /* 0x0001620000300a00 */
        /* <DEDUP_REMOVED lines=12> */
[----:B--2---:R-:W-:Y:S03]  /*42f10*/  HMMA.16816.F32.BF16 R4, R4, R54, R16 ;  /* 0x000000360404723c */ /* 0x004fe60000041810 */
[----:B------:R-:W2:Y:S04]  /*42f20*/  LDL.LU.64 R18, [R1+0x1e88] ;  /* 0x001e880001127983 */ /* 0x000ea80000300a00 */
[----:B------:R-:W2:-:S15]  /*42f30*/  LDL.LU.64 R16, [R1+0x1e80] ;  /* 0x001e800001107983 */ /* 0x000e9e0000300a00 */
[----:B------:R-:W-:-:S01]  /*42f40*/  NOP ;  /* 0x0000000000007918 */ /* 0x000fc20000000000 */
[----:B------:R1:W-:Y:S04]  /*42f50*/  STL.64 [R1+0x750], R4 ;  /* 0x0007500401007387 */ /* 0x0003e80000100a00 */
[----:B------:R-:W-:Y:S04]  /*42f60*/  STL.64 [R1+0x758], R6 ;  /* 0x0007580601007387 */ /* 0x000fe80000100a00 */
[----:B-1----:R-:W4:Y:S01]  /*42f70*/  LDL.LU.64 R4, [R1+0xbd8] ;  /* 0x000bd80001047983 */ /* 0x002f220000300a00 */
[----:B--2---:R-:W-:Y:S03]  /*42f80*/  HMMA.16816.F32.BF16 R24, R16, R26, R28 ;  /* 0x0000001a1018723c */ /* 0x004fe6000004181c */
[----:B------:R-:W2:Y:S04]  /*42f90*/  LDL.LU.64 R30, [R1+0x1e78] ;  /* 0x001e7800011e7983 */ /* 0x000ea80000300a00 */
[----:B------:R-:W2:-:S15]  /*42fa0*/  LDL.LU.64 R28, [R1+0x1e70] ;  /* 0x001e7000011c7983 */ /* 0x000e9e0000300a00 */
[----:B------:R-:W-:-:S01]  /*42fb0*/  NOP ;  /* 0x0000000000007918 */ /* 0x000fc20000000000 */
[----:B------:R-:W-:Y:S04]  /*42fc0*/  STL.64 [R1+0xcc0], R24 ;  /* 0x000cc01801007387 */ /* 0x000fe80000100a00 */
[----:B------:R1:W-:Y:S04]  /*42fd0*/  STL.64 [R1+0xcc8], R26 ;  /* 0x000cc81a01007387 */ /* 0x0003e80000100a00 */
[----:B-1----:R-:W2:Y:S02]  /*42fe0*/  LDL.LU.64 R26, [R1+0x1e68] ;  /* 0x001e6800011a7983 */ /* 0x002ea40000300a00 */
[----:B--2---:R-:W-:Y:S02]  /*42ff0*/  HMMA.16816.F32.BF16 R24, R16, R26, R28 ;  /* 0x0000001a1018723c */ /* 0x004fe4000004181c */
[----:B------:R-:W2:Y:S04]  /*43000*/  LDL.LU.64 R30, [R1+0x1e60] ;  /* 0x001e6000011e7983 */ /* 0x000ea80000300a00 */
[----:B------:R-:W2:-:S15]  /*43010*/  LDL.LU.64 R28, [R1+0x1e58] ;  /* 0x001e5800011c7983 */ /* 0x000e9e0000300a00 */
[----:B------:R-:W-:-:S02]  /*43020*/  NOP ;  /* 0x0000000000007918 */ /* 0x000fc40000000000 */
        /* <DEDUP_REMOVED lines=50> */
[----:B-1----:R-:W3:Y:S01]  /*43350*/  LDL.LU.64 R30, [R1+0x1db0] ;  /* 0x001db000011e7983 */ /* 0x002ee20000300a00 */
[----:B------:R-:W-:-:S03]  /*43360*/  IMAD.MOV.U32 R14, RZ, RZ, R28 ;  /* 0x000000ffff0e7224 */ /* 0x000fc600078e001c */
[----:B------:R0:W5:Y:S04]  /*43370*/  LDL.LU.64 R28, [R1+0x1da8] ;  /* 0x001da800011c7983 */ /* 0x0001680000300a00 */
[----:B------:R-:W2:Y:S01]  /*43380*/  LDL.LU.64 R26, [R1+0xbc8] ;  /* 0x000bc800011a7983 */ /* 0x000ea20000300a00 */
[----:B---3--:R-:W-:-:S15]  /*43390*/  HMMA.16816.F32.BF16 R20, R16, R30, R20 ;  /* 0x0000001e1014723c */ /* 0x008fde0000041814 */
[----:B------:R-:W-:-:S08]  /*433a0*/  NOP ;  /* 0x0000000000007918 */ /* 0x000fd00000000000 */
[----:B------:R-:W-:Y:S04]  /*433b0*/  STL.64 [R1+0x7e0], R20 ;  /* 0x0007e01401007387 */ /* 0x000fe80000100a00 */
[----:B------:R1:W-:Y:S04]  /*433c0*/  STL.64 [R1+0x7e8], R22 ;  /* 0x0007e81601007387 */ /* 0x0003e80000100a00 */
[----:B-1----:R-:W3:Y:S04]  /*433d0*/  LDL.LU.64 R22, [R1+0x1da0] ;  /* 0x001da00001167983 */ /* 0x002ee80000300a00 */
[----:B------:R-:W3:Y:S02]  /*433e0*/  LDL.LU.64 R20, [R1+0x1d98] ;  /* 0x001d980001147983 */ /* 0x000ee40000300a00 */
        /* <DEDUP_REMOVED lines=11> */
[----:B------:R-:W3:Y:S01]  /*434a0*/  LDL.LU.64 R20, [R1+0x1d78] ;  /* 0x001d780001147983 */ /* 0x000ee20000300a00 */
[----:B------:R-:W-:-:S02]  /*434b0*/  IMAD.MOV.U32 R59, RZ, RZ, R3 ;  /* 0x000000ffff3b7224 */ /* 0x000fc400078e0003 */
[----:B------:R-:W1:Y:S05]  /*434c0*/  LDC R3, c[0x0][0x238] ;  /* 0x00008e00ff037b82 */ /* 0x000e6a0000000800 */
[C---:B----4-:R-:W-:Y:S06]  /*434d0*/  HMMA.16816.F32.BF16 R56, R16.reuse, R46, R56 ;  /* 0x0000002e1038723c */ /* 0x050fec0000041838 */
[----:B---3--:R-:W-:-:S15]  /*434e0*/  HMMA.16816.F32.BF16 R20, R16, R42, R20 ;  /* 0x0000002a1014723c */ /* 0x008fde0000041814 */
[----:B------:R-:W-:-:S08]  /*434f0*/  NOP ;  /* 0x0000000000007918 */ /* 0x000fd00000000000 */
[----:B------:R-:W-:Y:S01]  /*43500*/  STL.64 [R1+0x810], R20 ;  /* 0x0008101401007387 */ /* 0x000fe20000100a00 */
[----:B------:R-:W-:-:S03]  /*43510*/  MOV R34, R22 ;  /* 0x0000001600227202 */ /* 0x000fc60000000f00 */
[----:B------:R3:W-:Y:S01]  /*43520*/  STL.64 [R1+0x818], R22 ;  /* 0x0008181601007387 */ /* 0x0007e20000100a00 */
[----:B------:R-:W-:-:S03]  /*43530*/  IMAD.MOV.U32 R30, RZ, RZ, R20 ;  /* 0x000000ffff1e7224 */ /* 0x000fc600078e0014 */
[----:B---3--:R-:W3:Y:S04]  /*43540*/  LDL.LU.64 R22, [R1+0x1d70] ;  /* 0x001d700001167983 */ /* 0x008ee80000300a00 */
[----:B------:R-:W3:Y:S04]  /*43550*/  LDL.LU.64 R20, [R1+0x1d68] ;  /* 0x001d680001147983 */ /* 0x000ee80000300a00 */
[----:B------:R-:W4:Y:S04]  /*43560*/  LDL.LU.64 R42, [R1+0xbd0] ;  /* 0x000bd000012a7983 */ /* 0x000f280000300a00 */
[----:B------:R-:W-:Y:S04]  /*43570*/  STL.64 [R1+0x820], R56 ;  /* 0x0008203801007387 */ /* 0x000fe80000100a00 */
[----:B------:R0:W-:Y:S04]  /*43580*/  STL.64 [R1+0x828], R58 ;  /* 0x0008283a01007387 */ /* 0x0001e80000100a00 */
[----:B0-----:R-:W4:Y:S04]  /*43590*/  LDL.LU.64 R58, [R1+0x1d60] ;  /* 0x001d6000013a7983 */ /* 0x001f280000300a00 */
[----:B------:R-:W4:Y:S01]  /*435a0*/  LDL.LU.64 R56, [R1+0x1d58] ;  /* 0x001d580001387983 */ /* 0x000f220000300a00 */
[----:B------:R-:W-:-:S02]  /*435b0*/  VIADD R15, R15, 0x1 ;  /* 0x000000010f0f7836 */ /* 0x000fc40000000000 */
[----:B-1----:R-:W-:-:S04]  /*435c0*/  IMAD.SHL.U32 R3, R3, 0x40, RZ ;  /* 0x0000004003037824 */ /* 0x002fc800078e00ff */
[----:B------:R-:W-:-:S05]  /*435d0*/  IMAD.SHL.U32 R3, R3, 0x2, RZ ;  /* 0x0000000203037824 */ /* 0x000fca00078e00ff */
[----:B------:R-:W-:-:S05]  /*435e0*/  IADD3 R10, P0, R8, R3, RZ ;  /* 0x00000003080a7210 */ /* 0x000fca0007f1e0ff */
[----:B------:R-:W-:Y:S01]  /*435f0*/  IMAD.X R9, R9, 0x1, R2, P0 ;  /* 0x0000000109097824 */ /* 0x000fe200000e0602 */
[-C--:B------:R-:W-:Y:S02]  /*43600*/  IADD3 R11, P0, R4, R3.reuse, RZ ;  /* 0x00000003040b7210 */ /* 0x080fe40007f1e0ff */
[----:B--2---:R-:W-:-:S03]  /*43610*/  IADD3 R8, P2, R26, R3, RZ ;  /* 0x000000031a087210 */ /* 0x004fc60007f5e0ff */
[--C-:B------:R-:W-:Y:S02]  /*43620*/  IMAD.X R4, R5, 0x1, R2.reuse, P0 ;  /* 0x0000000105047824 */ /* 0x100fe400000e0602 */
[----:B------:R-:W-:Y:S01]  /*43630*/  IMAD.X R6, R27, 0x1, R2, P2 ;  /* 0x000000011b067824 */ /* 0x000fe200010e0602 */
[C---:B---3--:R-:W-:Y:S06]  /*43640*/  HMMA.16816.F32.BF16 R20, R16.reuse, R54, R20 ;  /* 0x000000361014723c */ /* 0x048fec0000041814 */
[----:B----4-:R-:W-:Y:S01]  /*43650*/  HMMA.16816.F32.BF16 R56, R16, R50, R56 ;  /* 0x000000321038723c */ /* 0x010fe20000041838 */
[----:B------:R-:W-:-:S15]  /*43660*/  IADD3 R7, P1, R42, R3, RZ ;  /* 0x000000032a077210 */ /* 0x000fde0007f3e0ff */
[----:B------:R-:W-:-:S07]  /*43670*/  NOP ;  /* 0x0000000000007918 */ /* 0x000fce0000000000 */
[----:B------:R-:W-:Y:S04]  /*43680*/  STL.64 [R1+0x840], R56 ;  /* 0x0008403801007387 */ /* 0x000fe80000100a00 */
[----:B------:R-:W-:Y:S04]  /*43690*/  STL.64 [R1+0x848], R58 ;  /* 0x0008483a01007387 */ /* 0x000fe80000100a00 */
[----:B------:R-:W2:Y:S04]  /*436a0*/  LDL.LU R60, [R1+0x1b24] ;  /* 0x001b2400013c7983 */ /* 0x000ea80000300800 */
[----:B------:R-:W-:Y:S04]  /*436b0*/  STL [R1+0xd50], R15 ;  /* 0x000d500f01007387 */ /* 0x000fe80000100800 */
[----:B------:R-:W3:Y:S04]  /*436c0*/  LDL.LU R19, [R1+0x1b44] ;  /* 0x001b440001137983 */ /* 0x000ee80000300800 */
[----:B------:R-:W4:Y:S04]  /*436d0*/  LDL.LU R54, [R1+0x1b3c] ;  /* 0x001b3c0001367983 */ /* 0x000f280000300800 */
[----:B------:R0:W-:Y:S04]  /*436e0*/  STL.64 [R1+0x830], R20 ;  /* 0x0008301401007387 */ /* 0x0001e80000100a00 */
[----:B------:R1:W-:Y:S04]  /*436f0*/  STL.64 [R1+0x838], R22 ;  /* 0x0008381601007387 */ /* 0x0003e80000100a00 */
[----:B------:R-:W4:Y:S01]  /*43700*/  LDL.LU R55, [R1+0x1b34] ;  /* 0x001b340001377983 */ /* 0x000f220000300800 */
[----:B------:R-:W-:-:S02]  /*43710*/  IMAD.MOV.U32 R35, RZ, RZ, R56 ;  /* 0x000000ffff237224 */ /* 0x000fc400078e0038 */
[----:B------:R-:W-:Y:S01]  /*43720*/  IMAD.MOV.U32 R38, RZ, RZ, R58 ;  /* 0x000000ffff267224 */ /* 0x000fe200078e003a */
[----:B0-----:R-:W4:Y:S04]  /*43730*/  LDL.LU R21, [R1+0x1b2c] ;  /* 0x001b2c0001157983 */ /* 0x001f280000300800 */
[----:B-1----:R-:W4:Y:S04]  /*43740*/  LDL.LU R22, [R1+0x1b1c] ;  /* 0x001b1c0001167983 */ /* 0x002f280000300800 */
        /* <DEDUP_REMOVED lines=9> */
[----:B------:R-:W-:-:S03]  /*437e0*/  IMAD.X R5, R43, 0x1, R2, P1 ;  /* 0x000000012b057824 */ /* 0x000fc600008e0602 */
[----:B------:R-:W4:Y:S04]  /*437f0*/  LDL.LU R42, [R1+0x1af4] ;  /* 0x001af400012a7983 */ /* 0x000f280000300800 */
[----:B------:R-:W4:Y:S04]  /*43800*/  LDL.LU R43, [R1+0x1b18] ;  /* 0x001b1800012b7983 */ /* 0x000f280000300800 */
[----:B------:R-:W4:Y:S04]  /*43810*/  LDL.LU R39, [R1+0x1aec] ;  /* 0x001aec0001277983 */ /* 0x000f280000300800 */
[----:B------:R-:W4:Y:S04]  /*43820*/  LDL.LU R31, [R1+0x1b10] ;  /* 0x001b1000011f7983 */ /* 0x000f280000300800 */
[----:B------:R-:W4:Y:S04]  /*43830*/  LDL.LU R27, [R1+0x1ae4] ;  /* 0x001ae400011b7983 */ /* 0x000f280000300800 */
[----:B------:R-:W4:Y:S04]  /*43840*/  LDL.LU R3, [R1+0x1b08] ;  /* 0x001b080001037983 */ /* 0x000f280000300800 */
[----:B------:R-:W4:Y:S01]  /*43850*/  LDL.LU R13, [R1+0x1adc] ;  /* 0x001adc00010d7983 */ /* 0x000f220000300800 */
[----:B------:R-:W0:Y:S02]  /*43860*/  LDC R20, c[0x0][0x230] ;  /* 0x00008c00ff147b82 */ /* 0x000e240000000800 */
[----:B0-----:R-:W-:-:S05]  /*43870*/  VIADD R20, R20, 0x3f ;  /* 0x0000003f14147836 */ /* 0x001fca0000000000 */
[----:B------:R-:W-:-:S04]  /*43880*/  SHF.R.S32.HI R26, RZ, 0x1f, R20 ;  /* 0x0000001fff1a7819 */ /* 0x000fc80000011414 */
[----:B------:R-:W-:Y:S02]  /*43890*/  LEA.HI R26, R26, R20, RZ, 0x6 ;  /* 0x000000141a1a7211 */ /* 0x000fe400078f30ff */
[----:B------:R-:W0:Y:S02]  /*438a0*/  LDC R20, c[0x0][0x238] ;  /* 0x00008e00ff147b82 */ /* 0x000e240000000800 */
[----:B------:R-:W-:Y:S01]  /*438b0*/  SHF.R.S32.HI R26, RZ, 0x6, R26 ;  /* 0x00000006ff1a7819 */ /* 0x000fe2000001141a */
[----:B------:R-:W-:Y:S02]  /*438c0*/  IMAD.MOV.U32 R16, RZ, RZ, R10 ;  /* 0x000000ffff107224 */ /* 0x000fe400078e000a */
[----:B------:R-:W-:Y:S02]  /*438d0*/  IMAD.MOV.U32 R17, RZ, RZ, R9 ;  /* 0x000000ffff117224 */ /* 0x000fe400078e0009 */
[----:B------:R-:W-:Y:S01]  /*438e0*/  IMAD.MOV.U32 R10, RZ, RZ, R11 ;  /* 0x000000ffff0a7224 */ /* 0x000fe200078e000b */
[----:B------:R-:W-:Y:S01]  /*438f0*/  ISETP.NE.U32.AND P0, PT, R15, R26, PT ;  /* 0x0000001a0f00720c */ /* 0x000fe20003f05070 */
[----:B------:R-:W-:Y:S01]  /*43900*/  IMAD.MOV.U32 R11, RZ, RZ, R4 ;  /* 0x000000ffff0b7224 */ /* 0x000fe200078e0004 */
[----:B------:R-:W4:Y:S04]  /*43910*/  LDL.LU R26, [R1+0x1b00] ;  /* 0x001b0000011a7983 */ /* 0x000f280000300800 */
[----:B------:R-:W4:Y:S04]  /*43920*/  LDL.LU R15, [R1+0x1ad4] ;  /* 0x001ad400010f7983 */ /* 0x000f280000300800 */
[----:B------:R-:W-:Y:S01]  /*43930*/  STL.64 [R1+0xbe0], R16 ;  /* 0x000be01001007387 */ /* 0x000fe20000100a00 */
[----:B0-----:R-:W-:-:S04]  /*43940*/  IMAD.SHL.U32 R20, R20, 0x40, RZ ;  /* 0x0000004014147824 */ /* 0x001fc800078e00ff */
[----:B------:R-:W-:Y:S01]  /*43950*/  IMAD.SHL.U32 R20, R20, 0x2, RZ ;  /* 0x0000000214147824 */ /* 0x000fe200078e00ff */
[----:B------:R-:W-:Y:S04]  /*43960*/  STL.64 [R1+0xbd8], R10 ;  /* 0x000bd80a01007387 */ /* 0x000fe80000100a00 */
[-C--:B--2---:R-:W-:Y:S02]  /*43970*/  IADD3 R60, P6, R60, R20.reuse, RZ ;  /* 0x000000143c3c7210 */ /* 0x084fe40007fde0ff */
[-C--:B---3--:R-:W-:Y:S02]  /*43980*/  IADD3 R19, P2, R19, R20.reuse, RZ ;  /* 0x0000001413137210 */ /* 0x088fe40007f5e0ff */
[-C--:B----4-:R-:W-:Y:S02]  /*43990*/  IADD3 R54, P3, R54, R20.reuse, RZ ;  /* 0x0000001436367210 */ /* 0x090fe40007f7e0ff */
[-C--:B------:R-:W-:Y:S01]  /*439a0*/  IADD3 R55, P4, R55, R20.reuse, RZ ;  /* 0x0000001437377210 */ /* 0x080fe20007f9e0ff */
[----:B------:R-:W-:Y:S04]  /*439b0*/  STL [R1+0x1b44], R19 ;  /* 0x001b441301007387 */ /* 0x000fe80000100800 */
[----:B------:R-:W-:Y:S04]  /*439c0*/  STL [R1+0x1b3c], R54 ;  /* 0x001b3c3601007387 */ /* 0x000fe80000100800 */
[----:B------:R0:W-:Y:S04]  /*439d0*/  STL [R1+0x1b24], R60 ;  /* 0x001b243c01007387 */ /* 0x0001e80000100800 */
[----:B------:R-:W-:Y:S01]  /*439e0*/  STL [R1+0x1b34], R55 ;  /* 0x001b343701007387 */ /* 0x000fe20000100800 */
[----:B------:R-:W-:-:S02]  /*439f0*/  IADD3 R21, P5, R21, R20, RZ ;  /* 0x0000001415157210 */ /* 0x000fc40007fbe0ff */
[-C--:B------:R-:W-:Y:S01]  /*43a00*/  IADD3 R22, P1, R22, R20.reuse, RZ ;  /* 0x0000001416167210 */ /* 0x080fe20007f3e0ff */
[--C-:B------:R-:W-:Y:S01]  /*43a10*/  IMAD.X R23, R23, 0x1, R2.reuse, P2 ;  /* 0x0000000117177824 */ /* 0x100fe200010e0602 */
[----:B------:R-:W-:Y:S01]  /*43a20*/  IADD3 R50, P2, R50, R20, RZ ;  /* 0x0000001432327210 */ /* 0x000fe20007f5e0ff */
[----:B0-----:R-:W2:Y:S01]  /*43a30*/  LDL.LU R60, [R1+0x1af8] ;  /* 0x001af800013c7983 */ /* 0x001ea20000300800 */
[----:B------:R-:W-:-:S03]  /*43a40*/  IMAD.X R51, R51, 0x1, R2, P3 ;  /* 0x0000000133337824 */ /* 0x000fc600018e0602 */
[----:B------:R-:W-:Y:S01]  /*43a50*/  STL [R1+0x1b2c], R21 ;  /* 0x001b2c1501007387 */ /* 0x000fe20000100800 */
[----:B------:R-:W-:-:S03]  /*43a60*/  IADD3 R56, P3, R56, R20, RZ ;  /* 0x0000001438387210 */ /* 0x000fc60007f7e0ff */
[----:B------:R-:W-:Y:S01]  /*43a70*/  STL [R1+0x1b1c], R22 ;  /* 0x001b1c1601007387 */ /* 0x000fe20000100800 */
        /* <DEDUP_REMOVED lines=15> */
[----:B------:R-:W-:Y:S04]  /*43b70*/  STL [R1+0x1afc], R46 ;  /* 0x001afc2e01007387 */ /* 0x000fe80000100800 */
[----:B------:R-:W-:Y:S01]  /*43b80*/  STL [R1+0x1b20], R47 ;  /* 0x001b202f01007387 */ /* 0x000fe20000100800 */
[----:B------:R-:W-:-:S03]  /*43b90*/  IMAD.X R31, R31, 0x1, R2, P2 ;  /* 0x000000011f1f7824 */ /* 0x000fc600010e0602 */
[----:B------:R-:W-:Y:S01]  /*43ba0*/  STL [R1+0x1af4], R42 ;  /* 0x001af42a01007387 */ /* 0x000fe20000100800 */
[----:B------:R-:W-:-:S03]  /*43bb0*/  IADD3 R27, P2, R27, R20, RZ ;  /* 0x000000141b1b7210 */ /* 0x000fc60007f5e0ff */
[----:B------:R-:W-:Y:S01]  /*43bc0*/  STL [R1+0x1b18], R43 ;  /* 0x001b182b01007387 */ /* 0x000fe20000100800 */
[----:B------:R-:W-:-:S03]  /*43bd0*/  IMAD.X R3, R3, 0x1, R2, P3 ;  /* 0x0000000103037824 */ /* 0x000fc600018e0602 */
[----:B------:R-:W-:Y:S04]  /*43be0*/  STL [R1+0x1aec], R39 ;  /* 0x001aec2701007387 */ /* 0x000fe80000100800 */
[----:B------:R-:W3:Y:S04]  /*43bf0*/  LDL.LU R16, [R1+0x1acc] ;  /* 0x001acc0001107983 */ /* 0x000ee80000300800 */
[----:B------:R-:W-:Y:S04]  /*43c00*/  STL [R1+0x1b10], R31 ;  /* 0x001b101f01007387 */ /* 0x000fe80000100800 */
[----:B------:R-:W4:Y:S04]  /*43c10*/  LDL.LU R17, [R1+0x1af0] ;  /* 0x001af00001117983 */ /* 0x000f280000300800 */
[----:B------:R-:W-:Y:S04]  /*43c20*/  STL [R1+0x1ae4], R27 ;  /* 0x001ae41b01007387 */ /* 0x000fe80000100800 */
[----:B------:R0:W-:Y:S01]  /*43c30*/  STL [R1+0x1b08], R3 ;  /* 0x001b080301007387 */ /* 0x0001e20000100800 */
[----:B------:R-:W-:-:S03]  /*43c40*/  IADD3 R13, P3, R13, R20, RZ ;  /* 0x000000140d0d7210 */ /* 0x000fc60007f7e0ff */
[----:B0-----:R-:W4:Y:S04]  /*43c50*/  LDL.LU R3, [R1+0x1ac4] ;  /* 0x001ac40001037983 */ /* 0x001f280000300800 */
[----:B------:R-:W4:Y:S04]  /*43c60*/  LDL.LU R27, [R1+0x1ae8] ;  /* 0x001ae800011b7983 */ /* 0x000f280000300800 */
[----:B------:R0:W-:Y:S04]  /*43c70*/  STL [R1+0x1adc], R13 ;  /* 0x001adc0d01007387 */ /* 0x0001e80000100800 */
[----:B0-----:R-:W4:Y:S04]  /*43c80*/  LDL.LU R13, [R1+0x1abc] ;  /* 0x001abc00010d7983 */ /* 0x001f280000300800 */
[----:B------:R-:W4:Y:S04]  /*43c90*/  LDL.LU R18, [R1+0x1ae0] ;  /* 0x001ae00001127983 */ /* 0x000f280000300800 */
[----:B------:R-:W4:Y:S01]  /*43ca0*/  LDL.LU R19, [R1+0x1ab4] ;  /* 0x001ab40001137983 */ /* 0x000f220000300800 */
[----:B------:R-:W-:-:S02]  /*43cb0*/  IADD3.X R26, R26, R2, RZ, P4, !PT ;  /* 0x000000021a1a7210 */ /* 0x000fc400027fe4ff */
[----:B------:R-:W-:-:S03]  /*43cc0*/  IADD3 R15, P4, R15, R20, RZ ;  /* 0x000000140f0f7210 */ /* 0x000fc60007f9e0ff */
[----:B------:R-:W-:Y:S04]  /*43cd0*/  STL [R1+0x1b00], R26 ;  /* 0x001b001a01007387 */ /* 0x000fe80000100800 */
[----:B------:R-:W4:Y:S04]  /*43ce0*/  LDL.LU R54, [R1+0x1ad8] ;  /* 0x001ad80001367983 */ /* 0x000f280000300800 */
[----:B------:R0:W-:Y:S04]  /*43cf0*/  STL [R1+0x1ad4], R15 ;  /* 0x001ad40f01007387 */ /* 0x0001e80000100800 */
[----:B------:R-:W4:Y:S04]  /*43d00*/  LDL.LU R55, [R1+0x1aac] ;  /* 0x001aac0001377983 */ /* 0x000f280000300800 */
[----:B------:R-:W4:Y:S04]  /*43d10*/  LDL.LU R21, [R1+0x1ad0] ;  /* 0x001ad00001157983 */ /* 0x000f280000300800 */
[----:B0-----:R-:W4:Y:S04]  /*43d20*/  LDL.LU R15, [R1+0x1aa4] ;  /* 0x001aa400010f7983 */ /* 0x001f280000300800 */
[----:B------:R-:W4:Y:S04]  /*43d30*/  LDL.LU R22, [R1+0x1ac8] ;  /* 0x001ac80001167983 */ /* 0x000f280000300800 */
[----:B------:R-:W4:Y:S04]  /*43d40*/  LDL.LU R23, [R1+0x1a9c] ;  /* 0x001a9c0001177983 */ /* 0x000f280000300800 */
[----:B------:R-:W4:Y:S01]  /*43d50*/  LDL.LU R50, [R1+0x1ac0] ;  /* 0x001ac00001327983 */ /* 0x000f220000300800 */
[----:B--2---:R-:W-:-:S05]  /*43d60*/  IMAD.X R60, R60, 0x1, R2, P5 ;  /* 0x000000013c3c7824 */ /* 0x004fca00028e0602 */
[----:B------:R0:W-:Y:S04]  /*43d70*/  STL [R1+0x1af8], R60 ;  /* 0x001af83c01007387 */ /* 0x0001e80000100800 */
        /* <DEDUP_REMOVED lines=12> */
[----:B0-----:R-:W2:Y:S01]  /*43e40*/  LDL.LU R60, [R1+0x1a64] ;  /* 0x001a6400013c7983 */ /* 0x001ea20000300800 */
[-C--:B---3--:R-:W-:Y:S01]  /*43e50*/  IADD3 R16, P5, R16, R20.reuse, RZ ;  /* 0x0000001410107210 */ /* 0x088fe20007fbe0ff */
[--C-:B----4-:R-:W-:Y:S01]  /*43e60*/  IMAD.X R17, R17, 0x1, R2.reuse, P6 ;  /* 0x0000000111117824 */ /* 0x110fe200030e0602 */
[----:B------:R-:W-:Y:S01]  /*43e70*/  IADD3 R3, P6, R3, R20, RZ ;  /* 0x0000001403037210 */ /* 0x000fe20007fde0ff */
[----:B------:R-:W-:-:S04]  /*43e80*/  IMAD.X R27, R27, 0x1, R2, P1 ;  /* 0x000000011b1b7824 */ /* 0x000fc800008e0602 */
[----:B------:R0:W-:Y:S04]  /*43e90*/  STL [R1+0x1ac4], R3 ;  /* 0x001ac40301007387 */ /* 0x0001e80000100800 */
[----:B------:R-:W-:Y:S01]  /*43ea0*/  STL [R1+0x1acc], R16 ;  /* 0x001acc1001007387 */ /* 0x000fe20000100800 */
[----:B------:R-:W-:-:S03]  /*43eb0*/  IADD3 R13, P1, R13, R20, RZ ;  /* 0x000000140d0d7210 */ /* 0x000fc60007f3e0ff */
[----:B0-----:R-:W3:Y:S04]  /*43ec0*/  LDL.LU R3, [R1+0x1a88] ;  /* 0x001a880001037983 */ /* 0x001ee80000300800 */
[----:B------:R-:W-:Y:S04]  /*43ed0*/  STL [R1+0x1af0], R17 ;  /* 0x001af01101007387 */ /* 0x000fe80000100800 */
[----:B------:R0:W-:Y:S04]  /*43ee0*/  STL [R1+0x1ae8], R27 ;  /* 0x001ae81b01007387 */ /* 0x0001e80000100800 */
[----:B0-----:R-:W4:Y:S04]  /*43ef0*/  LDL.LU R27, [R1+0x1a5c] ;  /* 0x001a5c00011b7983 */ /* 0x001f280000300800 */
[----:B------:R0:W-:Y:S04]  /*43f00*/  STL [R1+0x1abc], R13 ;  /* 0x001abc0d01007387 */ /* 0x0001e80000100800 */
[----:B0-----:R-:W4:Y:S01]  /*43f10*/  LDL.LU R13, [R1+0x1a80] ;  /* 0x001a8000010d7983 */ /* 0x001f220000300800 */
[--C-:B------:R-:W-:Y:S01]  /*43f20*/  IMAD.X R18, R18, 0x1, R2.reuse, P2 ;  /* 0x0000000112127824 */ /* 0x100fe200010e0602 */
[----:B------:R-:W-:Y:S01]  /*43f30*/  IADD3 R19, P2, R19, R20, RZ ;  /* 0x0000001413137210 */ /* 0x000fe20007f5e0ff */
[----:B------:R-:W-:-:S02]  /*43f40*/  IMAD.X R54, R54, 0x1, R2, P3 ;  /* 0x0000000136367824 */ /* 0x000fc400018e0602 */
[--C-:B------:R-:W-:Y:S01]  /*43f50*/  IMAD.X R21, R21, 0x1, R2.reuse, P4 ;  /* 0x0000000115157824 */ /* 0x100fe200020e0602 */
[-C--:B------:R-:W-:Y:S02]  /*43f60*/  IADD3 R15, P4, R15, R20.reuse, RZ ;  /* 0x000000140f0f7210 */ /* 0x080fe40007f9e0ff */
[----:B------:R-:W-:Y:S01]  /*43f70*/  IADD3 R55, P3, R55, R20, RZ ;  /* 0x0000001437377210 */ /* 0x000fe20007f7e0ff */
[----:B------:R-:W-:Y:S04]  /*43f80*/  STL [R1+0x1ae0], R18 ;  /* 0x001ae01201007387 */ /* 0x000fe80000100800 */
[----:B------:R-:W-:Y:S04]  /*43f90*/  STL [R1+0x1ab4], R19 ;  /* 0x001ab41301007387 */ /* 0x000fe80000100800 */
[----:B------:R-:W-:Y:S01]  /*43fa0*/  STL [R1+0x1ad8], R54 ;  /* 0x001ad83601007387 */ /* 0x000fe20000100800 */
[----:B------:R-:W-:-:S03]  /*43fb0*/  IMAD.X R22, R22, 0x1, R2, P5 ;  /* 0x0000000116167824 */ /* 0x000fc600028e0602 */
[----:B------:R0:W-:Y:S01]  /*43fc0*/  STL [R1+0x1aa4], R15 ;  /* 0x001aa40f01007387 */ /* 0x0001e20000100800 */
[----:B------:R-:W-:-:S03]  /*43fd0*/  IADD3 R23, P5, R23, R20, RZ ;  /* 0x0000001417177210 */ /* 0x000fc60007fbe0ff */
[----:B------:R-:W-:Y:S01]  /*43fe0*/  STL [R1+0x1aac], R55 ;  /* 0x001aac3701007387 */ /* 0x000fe20000100800 */
[----:B------:R-:W-:-:S03]  /*43ff0*/  IMAD.X R50, R50, 0x1, R2, P6 ;  /* 0x0000000132327824 */ /* 0x000fc600030e0602 */
[----:B0-----:R-:W4:Y:S04]  /*44000*/  LDL.LU R15, [R1+0x1a54] ;  /* 0x001a5400010f7983 */ /* 0x001f280000300800 */
[----:B------:R-:W-:Y:S04]  /*44010*/  STL [R1+0x1ad0], R21 ;  /* 0x001ad01501007387 */ /* 0x000fe80000100800 */
[----:B------:R-:W-:Y:S04]  /*44020*/  STL [R1+0x1ac8], R22 ;  /* 0x001ac81601007387 */ /* 0x000fe80000100800 */
[----:B------:R-:W-:Y:S04]  /*44030*/  STL [R1+0x1a9c], R23 ;  /* 0x001a9c1701007387 */ /* 0x000fe80000100800 */
[----:B------:R-:W-:Y:S01]  /*44040*/  STL [R1+0x1ac0], R50 ;  /* 0x001ac03201007387 */ /* 0x000fe20000100800 */
[-C--:B--2---:R-:W-:Y:S01]  /*44050*/  IADD3 R51, P6, R51, R20.reuse, RZ ;  /* 0x0000001433337210 */ /* 0x084fe20007fde0ff */
[--C-:B------:R-:W-:Y:S01]  /*44060*/  IMAD.X R56, R56, 0x1, R2.reuse, P1 ;  /* 0x0000000138387824 */ /* 0x100fe200008e0602 */
[-C--:B------:R-:W-:Y:S01]  /*44070*/  IADD3 R57, P1, R57, R20.reuse, RZ ;  /* 0x0000001439397210 */ /* 0x080fe20007f3e0ff */
[--C-:B------:R-:W-:Y:S01]  /*44080*/  IMAD.X R58, R58, 0x1, R2.reuse, P2 ;  /* 0x000000013a3a7824 */ /* 0x100fe200010e0602 */
[----:B------:R-:W-:Y:S01]  /*44090*/  IADD3 R59, P2, R59, R20, RZ ;  /* 0x000000143b3b7210 */ /* 0x000fe20007f5e0ff */
        /* <DEDUP_REMOVED lines=10> */
[----:B------:R-:W-:Y:S04]  /*44140*/  STL [R1+0x1aa8], R46 ;  /* 0x001aa82e01007387 */ /* 0x000fe80000100800 */
[----:B------:R-:W-:Y:S01]  /*44150*/  STL [R1+0x1a7c], R47 ;  /* 0x001a7c2f01007387 */ /* 0x000fe20000100800 */
[----:B------:R-:W-:-:S03]  /*44160*/  IADD3 R31, P5, R31, R20, RZ ;  /* 0x000000141f1f7210 */ /* 0x000fc60007fbe0ff */
[----:B------:R-:W-:Y:S01]  /*44170*/  STL [R1+0x1aa0], R42 ;  /* 0x001aa02a01007387 */ /* 0x000fe20000100800 */
[----:B------:R-:W-:-:S03]  /*44180*/  IMAD.X R26, R26, 0x1, R2, P6 ;  /* 0x000000011a1a7824 */ /* 0x000fc600030e0602 */
[----:B------:R-:W-:Y:S01]  /*44190*/  STL [R1+0x1a74], R43 ;  /* 0x001a742b01007387 */ /* 0x000fe20000100800 */
[----:B------:R-:W-:-:S03]  /*441a0*/  IADD3 R60, P6, R60, R20, RZ ;  /* 0x000000143c3c7210 */ /* 0x000fc60007fde0ff */
[----:B------:R-:W-:Y:S04]  /*441b0*/  STL [R1+0x1a98], R39 ;  /* 0x001a982701007387 */ /* 0x000fe80000100800 */
[----:B------:R-:W2:Y:S04]  /*441c0*/  LDL.LU R16, [R1+0x1a78] ;  /* 0x001a780001107983 */ /* 0x000ea80000300800 */
[----:B------:R-:W-:Y:S04]  /*441d0*/  STL [R1+0x1a6c], R31 ;  /* 0x001a6c1f01007387 */ /* 0x000fe80000100800 */
[----:B------:R-:W2:Y:S04]  /*441e0*/  LDL.LU R17, [R1+0x1a4c] ;  /* 0x001a4c0001117983 */ /* 0x000ea80000300800 */
[----:B------:R-:W-:Y:S04]  /*441f0*/  STL [R1+0x1a90], R26 ;  /* 0x001a901a01007387 */ /* 0x000fe80000100800 */
[----:B------:R0:W-:Y:S04]  /*44200*/  STL [R1+0x1a64], R60 ;  /* 0x001a643c01007387 */ /* 0x0001e80000100800 */
[----:B0-----:R-:W2:Y:S04]  /*44210*/  LDL.LU R60, [R1+0x1a70] ;  /* 0x001a7000013c7983 */ /* 0x001ea80000300800 */
[----:B------:R-:W2:Y:S01]  /*44220*/  LDL.LU R26, [R1+0x1a44] ;  /* 0x001a4400011a7983 */ /* 0x000ea20000300800 */
[----:B---3--:R-:W-:-:S05]  /*44230*/  IMAD.X R3, R3, 0x1, R2, P1 ;  /* 0x0000000103037824 */ /* 0x008fca00008e0602 */
[----:B------:R0:W-:Y:S01]  /*44240*/  STL [R1+0x1a88], R3 ;  /* 0x001a880301007387 */ /* 0x0001e20000100800 */
[----:B----4-:R-:W-:-:S03]  /*44250*/  IADD3 R27, P1, R27, R20, RZ ;  /* 0x000000141b1b7210 */ /* 0x010fc60007f3e0ff */
[----:B0-----:R-:W3:Y:S04]  /*44260*/  LDL.LU R3, [R1+0x1a68] ;  /* 0x001a680001037983 */ /* 0x001ee80000300800 */
[----:B------:R-:W4:Y:S04]  /*44270*/  LDL.LU R18, [R1+0x1a3c] ;  /* 0x001a3c0001127983 */ /* 0x000f280000300800 */
[----:B------:R-:W4:Y:S04]  /*44280*/  LDL.LU R19, [R1+0x1a60] ;  /* 0x001a600001137983 */ /* 0x000f280000300800 */
[----:B------:R-:W-:Y:S04]  /*44290*/  STL [R1+0x1a5c], R27 ;  /* 0x001a5c1b01007387 */ /* 0x000fe80000100800 */
[----:B------:R-:W4:Y:S01]  /*442a0*/  LDL.LU R54, [R1+0x1a34] ;  /* 0x001a340001367983 */ /* 0x000f220000300800 */
[----:B------:R-:W-:-:S05]  /*442b0*/  IMAD.X R13, R13, 0x1, R2, P2 ;  /* 0x000000010d0d7824 */ /* 0x000fca00010e0602 */
[----:B------:R0:W-:Y:S04]  /*442c0*/  STL [R1+0x1a80], R13 ;  /* 0x001a800d01007387 */ /* 0x0001e80000100800 */
[----:B------:R-:W4:Y:S04]  /*442d0*/  LDL.LU R55, [R1+0x1a58] ;  /* 0x001a580001377983 */ /* 0x000f280000300800 */
[----:B------:R-:W4:Y:S04]  /*442e0*/  LDL.LU R21, [R1+0x1a2c] ;  /* 0x001a2c0001157983 */ /* 0x000f280000300800 */
[----:B0-----:R-:W4:Y:S04]  /*442f0*/  LDL.LU R13, [R1+0x1a50] ;  /* 0x001a5000010d7983 */ /* 0x001f280000300800 */
[----:B------:R-:W4:Y:S04]  /*44300*/  LDL.LU R22, [R1+0x1a24] ;  /* 0x001a240001167983 */ /* 0x000f280000300800 */
[----:B------:R-:W4:Y:S04]  /*44310*/  LDL.LU R23, [R1+0x1a48] ;  /* 0x001a480001177983 */ /* 0x000f280000300800 */
[----:B------:R-:W4:Y:S01]  /*44320*/  LDL.LU R50, [R1+0x1a1c] ;  /* 0x001a1c0001327983 */ /* 0x000f220000300800 */
[----:B------:R-:W-:-:S05]  /*44330*/  IADD3 R15, P2, R15, R20, RZ ;  /* 0x000000140f0f7210 */ /* 0x000fca0007f5e0ff */
        /* <DEDUP_REMOVED lines=13> */
[----:B0-----:R-:W4:Y:S01]  /*44410*/  LDL.LU R15, [R1+0x1a10] ;  /* 0x001a1000010f7983 */ /* 0x001f220000300800 */
[--C-:B--2---:R-:W-:Y:S01]  /*44420*/  IMAD.X R16, R16, 0x1, R2.reuse, P3 ;  /* 0x0000000110107824 */ /* 0x104fe200018e0602 */
[-C--:B------:R-:W-:Y:S01]  /*44430*/  IADD3 R17, P3, R17, R20.reuse, RZ ;  /* 0x0000001411117210 */ /* 0x080fe20007f7e0ff */
[----:B------:R-:W-:Y:S01]  /*44440*/  IMAD.X R60, R60, 0x1, R2, P4 ;  /* 0x000000013c3c7824 */ /* 0x000fe200020e0602 */
[----:B------:R-:W-:-:S04]  /*44450*/  IADD3 R26, P4, R26, R20, RZ ;  /* 0x000000141a1a7210 */ /* 0x000fc80007f9e0ff */
[----:B------:R0:W-:Y:S04]  /*44460*/  STL [R1+0x1a70], R60 ;  /* 0x001a703c01007387 */ /* 0x0001e80000100800 */
[----:B------:R-:W-:Y:S04]  /*44470*/  STL [R1+0x1a78], R16 ;  /* 0x001a781001007387 */ /* 0x000fe80000100800 */
[----:B0-----:R-:W2:Y:S04]  /*44480*/  LDL.LU R60, [R1+0x19e4] ;  /* 0x0019e400013c7983 */ /* 0x001ea80000300800 */
[----:B------:R-:W-:Y:S04]  /*44490*/  STL [R1+0x1a4c], R17 ;  /* 0x001a4c1101007387 */ /* 0x000fe80000100800 */
[----:B------:R0:W-:Y:S04]  /*444a0*/  STL [R1+0x1a44], R26 ;  /* 0x001a441a01007387 */ /* 0x0001e80000100800 */
[----:B0-----:R-:W2:Y:S01]  /*444b0*/  LDL.LU R26, [R1+0x1a08] ;  /* 0x001a0800011a7983 */ /* 0x001ea20000300800 */
[--C-:B---3--:R-:W-:Y:S01]  /*444c0*/  IMAD.X R3, R3, 0x1, R2.reuse, P5 ;  /* 0x0000000103037824 */ /* 0x108fe200028e0602 */
[----:B----4-:R-:W-:Y:S01]  /*444d0*/  IADD3 R18, P5, R18, R20, RZ ;  /* 0x0000001412127210 */ /* 0x010fe20007fbe0ff */
[----:B------:R-:W-:-:S03]  /*444e0*/  IMAD.X R19, R19, 0x1, R2, P6 ;  /* 0x0000000113137824 */ /* 0x000fc600030e0602 */
[----:B------:R0:W-:Y:S01]  /*444f0*/  STL [R1+0x1a68], R3 ;  /* 0x001a680301007387 */ /* 0x0001e20000100800 */
[----:B------:R-:W-:-:S03]  /*44500*/  IADD3 R54, P6, R54, R20, RZ ;  /* 0x0000001436367210 */ /* 0x000fc60007fde0ff */
[----:B0-----:R-:W3:Y:S01]  /*44510*/  LDL.LU R3, [R1+0x19dc] ;  /* 0x0019dc0001037983 */ /* 0x001ee20000300800 */
[----:B------:R-:W-:-:S03]  /*44520*/  IMAD.X R55, R55, 0x1, R2, P1 ;  /* 0x0000000137377824 */ /* 0x000fc600008e0602 */
[----:B------:R-:W-:Y:S04]  /*44530*/  STL [R1+0x1a3c], R18 ;  /* 0x001a3c1201007387 */ /* 0x000fe80000100800 */
[----:B------:R-:W-:Y:S04]  /*44540*/  STL [R1+0x1a60], R19 ;  /* 0x001a601301007387 */ /* 0x000fe80000100800 */
[----:B------:R-:W-:Y:S01]  /*44550*/  STL [R1+0x1a34], R54 ;  /* 0x001a343601007387 */ /* 0x000fe20000100800 */
[----:B------:R-:W-:-:S05]  /*44560*/  IMAD.X R13, R13, 0x1, R2, P2 ;  /* 0x000000010d0d7824 */ /* 0x000fca00010e0602 */
[----:B------:R0:W-:Y:S04]  /*44570*/  STL [R1+0x1a50], R13 ;  /* 0x001a500d01007387 */ /* 0x0001e80000100800 */
[----:B------:R-:W-:Y:S04]  /*44580*/  STL [R1+0x1a58], R55 ;  /* 0x001a583701007387 */ /* 0x000fe80000100800 */
[----:B0-----:R-:W4:Y:S01]  /*44590*/  LDL.LU R13, [R1+0x1a00] ;  /* 0x001a0000010d7983 */ /* 0x001f220000300800 */
[-C--:B------:R-:W-:Y:S02]  /*445a0*/  IADD3 R21, P1, R21, R20.reuse, RZ ;  /* 0x0000001415157210 */ /* 0x080fe40007f3e0ff */
[-C--:B------:R-:W-:Y:S01]  /*445b0*/  IADD3 R22, P2, R22, R20.reuse, RZ ;  /* 0x0000001416167210 */ /* 0x080fe20007f5e0ff */
[----:B------:R-:W-:Y:S01]  /*445c0*/  IMAD.X R23, R23, 0x1, R2, P3 ;  /* 0x0000000117177824 */ /* 0x000fe200018e0602 */
[----:B------:R-:W-:-:S02]  /*445d0*/  IADD3 R50, P3, R50, R20, RZ ;  /* 0x0000001432327210 */ /* 0x000fc40007f7e0ff */
[----:B------:R-:W-:Y:S01]  /*445e0*/  IADD3.X R51, R51, R2, RZ, P4, !PT ;  /* 0x0000000233337210 */ /* 0x000fe200027fe4ff */
        /* <DEDUP_REMOVED lines=26> */
[----:B------:R-:W4:Y:S04]  /*44790*/  LDL.LU R16, [R1+0x19d4] ;  /* 0x0019d40001107983 */ /* 0x000f280000300800 */
[----:B------:R-:W-:Y:S04]  /*447a0*/  STL [R1+0x1a18], R31 ;  /* 0x001a181f01007387 */ /* 0x000fe80000100800 */
[----:B------:R-:W4:Y:S04]  /*447b0*/  LDL.LU R17, [R1+0x19f8] ;  /* 0x0019f80001117983 */ /* 0x000f280000300800 */
[----:B------:R-:W-:Y:S04]  /*447c0*/  STL [R1+0x19ec], R27 ;  /* 0x0019ec1b01007387 */ /* 0x000fe80000100800 */
[----:B------:R0:W-:Y:S04]  /*447d0*/  STL [R1+0x1a10], R15 ;  /* 0x001a100f01007387 */ /* 0x0001e80000100800 */
[----:B0-----:R-:W4:Y:S04]  /*447e0*/  LDL.LU R15, [R1+0x19cc] ;  /* 0x0019cc00010f7983 */ /* 0x001f280000300800 */
[----:B------:R-:W4:Y:S01]  /*447f0*/  LDL.LU R27, [R1+0x19f0] ;  /* 0x0019f000011b7983 */ /* 0x000f220000300800 */
[----:B--2---:R-:W-:-:S05]  /*44800*/  IADD3 R60, P4, R60, R20, RZ ;  /* 0x000000143c3c7210 */ /* 0x004fca0007f9e0ff */
[----:B------:R0:W-:Y:S01]  /*44810*/  STL [R1+0x19e4], R60 ;  /* 0x0019e43c01007387 */ /* 0x0001e20000100800 */
[----:B------:R-:W-:-:S03]  /*44820*/  IMAD.X R26, R26, 0x1, R2, P5 ;  /* 0x000000011a1a7824 */ /* 0x000fc600028e0602 */
[----:B0-----:R-:W2:Y:S04]  /*44830*/  LDL.LU R60, [R1+0x19c4] ;  /* 0x0019c400013c7983 */ /* 0x001ea80000300800 */
[----:B------:R-:W2:Y:S04]  /*44840*/  LDL.LU R18, [R1+0x19e8] ;  /* 0x0019e80001127983 */ /* 0x000ea80000300800 */
[----:B------:R-:W2:Y:S04]  /*44850*/  LDL.LU R19, [R1+0x19bc] ;  /* 0x0019bc0001137983 */ /* 0x000ea80000300800 */
[----:B------:R-:W-:Y:S04]  /*44860*/  STL [R1+0x1a08], R26 ;  /* 0x001a081a01007387 */ /* 0x000fe80000100800 */
[----:B------:R-:W2:Y:S01]  /*44870*/  LDL.LU R54, [R1+0x19e0] ;  /* 0x0019e00001367983 */ /* 0x000ea20000300800 */
[----:B---3--:R-:W-:-:S05]  /*44880*/  IADD3 R3, P5, R3, R20, RZ ;  /* 0x0000001403037210 */ /* 0x008fca0007fbe0ff */
[----:B------:R0:W-:Y:S04]  /*44890*/  STL [R1+0x19dc], R3 ;  /* 0x0019dc0301007387 */ /* 0x0001e80000100800 */
[----:B------:R-:W3:Y:S04]  /*448a0*/  LDL.LU R55, [R1+0x19b4] ;  /* 0x0019b40001377983 */ /* 0x000ee80000300800 */
[----:B------:R-:W3:Y:S04]  /*448b0*/  LDL.LU R21, [R1+0x19d8] ;  /* 0x0019d80001157983 */ /* 0x000ee80000300800 */
[----:B0-----:R-:W3:Y:S04]  /*448c0*/  LDL.LU R3, [R1+0x19ac] ;  /* 0x0019ac0001037983 */ /* 0x001ee80000300800 */
[----:B------:R-:W3:Y:S04]  /*448d0*/  LDL.LU R22, [R1+0x19d0] ;  /* 0x0019d00001167983 */ /* 0x000ee80000300800 */
[----:B------:R-:W3:Y:S04]  /*448e0*/  LDL.LU R23, [R1+0x19a4] ;  /* 0x0019a40001177983 */ /* 0x000ee80000300800 */
[----:B------:R-:W3:Y:S01]  /*448f0*/  LDL.LU R50, [R1+0x19c8] ;  /* 0x0019c80001327983 */ /* 0x000ee20000300800 */
[----:B----4-:R-:W-:-:S05]  /*44900*/  IMAD.X R13, R13, 0x1, R2, P6 ;  /* 0x000000010d0d7824 */ /* 0x010fca00030e0602 */
        /* <DEDUP_REMOVED lines=14> */
[-C--:B------:R-:W-:Y:S01]  /*449f0*/  IADD3 R16, P6, R16, R20.reuse, RZ ;  /* 0x0000001410107210 */ /* 0x080fe20007fde0ff */
[--C-:B------:R-:W-:Y:S01]  /*44a00*/  IMAD.X R17, R17, 0x1, R2.reuse, P1 ;  /* 0x0000000111117824 */ /* 0x100fe200008e0602 */
[----:B------:R-:W-:Y:S01]  /*44a10*/  IADD3 R15, P1, R15, R20, RZ ;  /* 0x000000140f0f7210 */ /* 0x000fe20007f3e0ff */
[----:B------:R-:W-:-:S04]  /*44a20*/  IMAD.X R27, R27, 0x1, R2, P2 ;  /* 0x000000011b1b7824 */ /* 0x000fc800010e0602 */
[----:B------:R0:W-:Y:S04]  /*44a30*/  STL [R1+0x19cc], R15 ;  /* 0x0019cc0f01007387 */ /* 0x0001e80000100800 */
[----:B------:R-:W-:Y:S04]  /*44a40*/  STL [R1+0x19d4], R16 ;  /* 0x0019d41001007387 */ /* 0x000fe80000100800 */
[----:B0-----:R-:W4:Y:S04]  /*44a50*/  LDL.LU R15, [R1+0x1990] ;  /* 0x00199000010f7983 */ /* 0x001f280000300800 */
[----:B------:R-:W-:Y:S04]  /*44a60*/  STL [R1+0x19f8], R17 ;  /* 0x0019f81101007387 */ /* 0x000fe80000100800 */
[----:B------:R0:W-:Y:S04]  /*44a70*/  STL [R1+0x19f0], R27 ;  /* 0x0019f01b01007387 */ /* 0x0001e80000100800 */
[----:B0-----:R-:W4:Y:S01]  /*44a80*/  LDL.LU R27, [R1+0x1964] ;  /* 0x00196400011b7983 */ /* 0x001f220000300800 */
[-C--:B--2---:R-:W-:Y:S01]  /*44a90*/  IADD3 R60, P2, R60, R20.reuse, RZ ;  /* 0x000000143c3c7210 */ /* 0x084fe20007f5e0ff */
[----:B------:R-:W-:Y:S01]  /*44aa0*/  IMAD.X R18, R18, 0x1, R2, P3 ;  /* 0x0000000112127824 */ /* 0x000fe200018e0602 */
[----:B------:R-:W-:-:S03]  /*44ab0*/  IADD3 R19, P3, R19, R20, RZ ;  /* 0x0000001413137210 */ /* 0x000fc60007f7e0ff */
[----:B------:R0:W-:Y:S01]  /*44ac0*/  STL [R1+0x19c4], R60 ;  /* 0x0019c43c01007387 */ /* 0x0001e20000100800 */
[----:B------:R-:W-:-:S03]  /*44ad0*/  IMAD.X R54, R54, 0x1, R2, P4 ;  /* 0x0000000136367824 */ /* 0x000fc600020e0602 */
[----:B0-----:R-:W2:Y:S04]  /*44ae0*/  LDL.LU R60, [R1+0x1988] ;  /* 0x00198800013c7983 */ /* 0x001ea80000300800 */
[----:B------:R-:W-:Y:S04]  /*44af0*/  STL [R1+0x19e8], R18 ;  /* 0x0019e81201007387 */ /* 0x000fe80000100800 */
[----:B------:R-:W-:Y:S01]  /*44b00*/  STL [R1+0x19bc], R19 ;  /* 0x0019bc1301007387 */ /* 0x000fe20000100800 */
[----:B---3--:R-:W-:Y:S01]  /*44b10*/  IMAD.X R21, R21, 0x1, R2, P5 ;  /* 0x0000000115157824 */ /* 0x008fe200028e0602 */
[----:B------:R-:W-:-:S02]  /*44b20*/  IADD3 R55, P4, R55, R20, RZ ;  /* 0x0000001437377210 */ /* 0x000fc40007f9e0ff */
[----:B------:R-:W-:Y:S01]  /*44b30*/  STL [R1+0x19e0], R54 ;  /* 0x0019e03601007387 */ /* 0x000fe20000100800 */
[-C--:B------:R-:W-:Y:S01]  /*44b40*/  IADD3 R3, P5, R3, R20.reuse, RZ ;  /* 0x0000001403037210 */ /* 0x080fe20007fbe0ff */
[--C-:B------:R-:W-:Y:S01]  /*44b50*/  IMAD.X R22, R22, 0x1, R2.reuse, P6 ;  /* 0x0000000116167824 */ /* 0x100fe200030e0602 */
[-C--:B------:R-:W-:Y:S01]  /*44b60*/  IADD3 R23, P6, R23, R20.reuse, RZ ;  /* 0x0000001417177210 */ /* 0x080fe20007fde0ff */
[----:B------:R-:W-:Y:S02]  /*44b70*/  IMAD.X R50, R50, 0x1, R2, P1 ;  /* 0x0000000132327824 */ /* 0x000fe400008e0602 */
[----:B------:R0:W-:Y:S04]  /*44b80*/  STL [R1+0x19ac], R3 ;  /* 0x0019ac0301007387 */ /* 0x0001e80000100800 */
[----:B------:R-:W-:Y:S01]  /*44b90*/  STL [R1+0x19b4], R55 ;  /* 0x0019b43701007387 */ /* 0x000fe20000100800 */
[----:B----4-:R-:W-:-:S03]  /*44ba0*/  IADD3 R51, P1, R51, R20, RZ ;  /* 0x0000001433337210 */ /* 0x010fc60007f3e0ff */
[----:B0-----:R-:W3:Y:S04]  /*44bb0*/  LDL.LU R3, [R1+0x195c] ;  /* 0x00195c0001037983 */ /* 0x001ee80000300800 */
        /* <DEDUP_REMOVED lines=33> */
[----:B------:R-:W-:-:S05]  /*44dd0*/  IMAD.X R15, R15, 0x1, R2, P2 ;  /* 0x000000010f0f7824 */ /* 0x000fca00010e0602 */
[----:B------:R0:W-:Y:S01]  /*44de0*/  STL [R1+0x1990], R15 ;  /* 0x0019900f01007387 */ /* 0x0001e20000100800 */
[----:B------:R-:W-:-:S03]  /*44df0*/  IADD3 R27, P2, R27, R20, RZ ;  /* 0x000000141b1b7210 */ /* 0x000fc60007f5e0ff */
[----:B0-----:R-:W4:Y:S04]  /*44e00*/  LDL.LU R15, [R1+0x1970] ;  /* 0x00197000010f7983 */ /* 0x001f280000300800 */
[----:B------:R-:W4:Y:S04]  /*44e10*/  LDL.LU R18, [R1+0x1944] ;  /* 0x0019440001127983 */ /* 0x000f280000300800 */
[----:B------:R-:W4:Y:S04]  /*44e20*/  LDL.LU R19, [R1+0x1968] ;  /* 0x0019680001137983 */ /* 0x000f280000300800 */
[----:B------:R-:W-:Y:S04]  /*44e30*/  STL [R1+0x1964], R27 ;  /* 0x0019641b01007387 */ /* 0x000fe80000100800 */
[----:B------:R-:W4:Y:S01]  /*44e40*/  LDL.LU R54, [R1+0x193c] ;  /* 0x00193c0001367983 */ /* 0x000f220000300800 */
[----:B--2---:R-:W-:-:S05]  /*44e50*/  IMAD.X R60, R60, 0x1, R2, P3 ;  /* 0x000000013c3c7824 */ /* 0x004fca00018e0602 */
[----:B------:R0:W-:Y:S04]  /*44e60*/  STL [R1+0x1988], R60 ;  /* 0x0019883c01007387 */ /* 0x0001e80000100800 */
[----:B------:R-:W2:Y:S04]  /*44e70*/  LDL.LU R55, [R1+0x1960] ;  /* 0x0019600001377983 */ /* 0x000ea80000300800 */
[----:B------:R-:W2:Y:S04]  /*44e80*/  LDL.LU R21, [R1+0x1934] ;  /* 0x0019340001157983 */ /* 0x000ea80000300800 */
[----:B0-----:R-:W2:Y:S04]  /*44e90*/  LDL.LU R60, [R1+0x1958] ;  /* 0x00195800013c7983 */ /* 0x001ea80000300800 */
[----:B------:R-:W2:Y:S04]  /*44ea0*/  LDL.LU R22, [R1+0x192c] ;  /* 0x00192c0001167983 */ /* 0x000ea80000300800 */
[----:B------:R-:W2:Y:S04]  /*44eb0*/  LDL.LU R23, [R1+0x1950] ;  /* 0x0019500001177983 */ /* 0x000ea80000300800 */
[----:B------:R-:W2:Y:S01]  /*44ec0*/  LDL.LU R50, [R1+0x1924] ;  /* 0x0019240001327983 */ /* 0x000ea20000300800 */
[----:B---3--:R-:W-:-:S05]  /*44ed0*/  IADD3 R3, P3, R3, R20, RZ ;  /* 0x0000001403037210 */ /* 0x008fca0007f7e0ff */
[----:B------:R0:W-:Y:S04]  /*44ee0*/  STL [R1+0x195c], R3 ;  /* 0x00195c0301007387 */ /* 0x0001e80000100800 */
        /* <DEDUP_REMOVED lines=12> */
[----:B0-----:R-:W3:Y:S01]  /*44fb0*/  LDL.LU R3, [R1+0x1918] ;  /* 0x0019180001037983 */ /* 0x001ee20000300800 */
[----:B----4-:R-:W-:Y:S01]  /*44fc0*/  IADD3.X R16, R16, R2, RZ, P4, !PT ;  /* 0x0000000210107210 */ /* 0x010fe200027fe4ff */
[----:B------:R-:W-:-:S05]  /*44fd0*/  IMAD.X R13, R13, 0x1, R2, P5 ;  /* 0x000000010d0d7824 */ /* 0x000fca00028e0602 */
[----:B------:R0:W-:Y:S04]  /*44fe0*/  STL [R1+0x1978], R13 ;  /* 0x0019780d01007387 */ /* 0x0001e80000100800 */
[----:B------:R-:W-:Y:S04]  /*44ff0*/  STL [R1+0x1980], R16 ;  /* 0x0019801001007387 */ /* 0x000fe80000100800 */
[----:B0-----:R-:W4:Y:S01]  /*45000*/  LDL.LU R13, [R1+0x18ec] ;  /* 0x0018ec00010d7983 */ /* 0x001f220000300800 */
[-C--:B------:R-:W-:Y:S02]  /*45010*/  IADD3 R17, P4, R17, R20.reuse, RZ ;  /* 0x0000001411117210 */ /* 0x080fe40007f9e0ff */
[----:B------:R-:W-:-:S03]  /*45020*/  IADD3 R26, P5, R26, R20, RZ ;  /* 0x000000141a1a7210 */ /* 0x000fc60007fbe0ff */
[----:B------:R-:W-:Y:S04]  /*45030*/  STL [R1+0x1954], R17 ;  /* 0x0019541101007387 */ /* 0x000fe80000100800 */
[----:B------:R0:W-:Y:S01]  /*45040*/  STL [R1+0x194c], R26 ;  /* 0x00194c1a01007387 */ /* 0x0001e20000100800 */
[--C-:B------:R-:W-:Y:S01]  /*45050*/  IMAD.X R15, R15, 0x1, R2.reuse, P6 ;  /* 0x000000010f0f7824 */ /* 0x100fe200030e0602 */
[-C--:B------:R-:W-:Y:S01]  /*45060*/  IADD3 R18, P6, R18, R20.reuse, RZ ;  /* 0x0000001412127210 */ /* 0x080fe20007fde0ff */
[----:B------:R-:W-:Y:S01]  /*45070*/  IMAD.X R19, R19, 0x1, R2, P1 ;  /* 0x0000000113137824 */ /* 0x000fe200008e0602 */
[----:B0-----:R-:W4:Y:S04]  /*45080*/  LDL.LU R26, [R1+0x1910] ;  /* 0x00191000011a7983 */ /* 0x001f280000300800 */
[----:B------:R0:W-:Y:S01]  /*45090*/  STL [R1+0x1970], R15 ;  /* 0x0019700f01007387 */ /* 0x0001e20000100800 */
[----:B------:R-:W-:-:S03]  /*450a0*/  IADD3 R54, P1, R54, R20, RZ ;  /* 0x0000001436367210 */ /* 0x000fc60007f3e0ff */
[----:B0-----:R-:W4:Y:S04]  /*450b0*/  LDL.LU R15, [R1+0x18e4] ;  /* 0x0018e400010f7983 */ /* 0x001f280000300800 */
[----:B------:R-:W-:Y:S04]  /*450c0*/  STL [R1+0x1944], R18 ;  /* 0x0019441201007387 */ /* 0x000fe80000100800 */
[----:B------:R-:W-:Y:S04]  /*450d0*/  STL [R1+0x1968], R19 ;  /* 0x0019681301007387 */ /* 0x000fe80000100800 */
[----:B------:R-:W-:Y:S01]  /*450e0*/  STL [R1+0x193c], R54 ;  /* 0x00193c3601007387 */ /* 0x000fe20000100800 */
[--C-:B--2---:R-:W-:Y:S01]  /*450f0*/  IMAD.X R55, R55, 0x1, R2.reuse, P2 ;  /* 0x0000000137377824 */ /* 0x104fe200010e0602 */
[-C--:B------:R-:W-:Y:S01]  /*45100*/  IADD3 R21, P2, R21, R20.reuse, RZ ;  /* 0x0000001415157210 */ /* 0x080fe20007f5e0ff */
[--C-:B------:R-:W-:Y:S01]  /*45110*/  IMAD.X R60, R60, 0x1, R2.reuse, P3 ;  /* 0x000000013c3c7824 */ /* 0x100fe200018e0602 */
[-C--:B------:R-:W-:Y:S01]  /*45120*/  IADD3 R22, P3, R22, R20.reuse, RZ ;  /* 0x0000001416167210 */ /* 0x080fe20007f7e0ff */
[----:B------:R-:W-:Y:S01]  /*45130*/  IMAD.X R23, R23, 0x1, R2, P4 ;  /* 0x0000000117177824 */ /* 0x000fe200020e0602 */
[----:B------:R-:W-:-:S02]  /*45140*/  IADD3 R50, P4, R50, R20, RZ ;  /* 0x0000001432327210 */ /* 0x000fc40007f9e0ff */
[----:B------:R0:W-:Y:S04]  /*45150*/  STL [R1+0x1958], R60 ;  /* 0x0019583c01007387 */ /* 0x0001e80000100800 */
[----:B------:R-:W-:Y:S04]  /*45160*/  STL [R1+0x1960], R55 ;  /* 0x0019603701007387 */ /* 0x000fe80000100800 */
[----:B0-----:R-:W2:Y:S04]  /*45170*/  LDL.LU R60, [R1+0x1908] ;  /* 0x00190800013c7983 */ /* 0x001ea80000300800 */
[----:B------:R-:W-:Y:S04]  /*45180*/  STL [R1+0x1934], R21 ;  /* 0x0019341501007387 */ /* 0x000fe80000100800 */
[----:B------:R-:W-:Y:S01]  /*45190*/  STL [R1+0x192c], R22 ;  /* 0x00192c1601007387 */ /* 0x000fe20000100800 */
[----:B---3--:R-:W-:-:S03]  /*451a0*/  IMAD.X R51, R51, 0x1, R2, P5 ;  /* 0x0000000133337824 */ /* 0x008fc600028e0602 */
[----:B------:R-:W-:Y:S01]  /*451b0*/  STL [R1+0x1950], R23 ;  /* 0x0019501701007387 */ /* 0x000fe20000100800 */
        /* <DEDUP_REMOVED lines=25> */
[----:B------:R-:W3:Y:S04]  /*45350*/  LDL.LU R17, [R1+0x1900] ;  /* 0x0019000001117983 */ /* 0x000ee80000300800 */
[----:B------:R-:W-:Y:S04]  /*45360*/  STL [R1+0x18f4], R27 ;  /* 0x0018f41b01007387 */ /* 0x000fe80000100800 */
[----:B------:R0:W-:Y:S04]  /*45370*/  STL [R1+0x1918], R3 ;  /* 0x0019180301007387 */ /* 0x0001e80000100800 */
[----:B0-----:R-:W3:Y:S04]  /*45380*/  LDL.LU R3, [R1+0x18d4] ;  /* 0x0018d40001037983 */ /* 0x001ee80000300800 */
[----:B------:R-:W3:Y:S01]  /*45390*/  LDL.LU R27, [R1+0x18f8] ;  /* 0x0018f800011b7983 */ /* 0x000ee20000300800 */
[----:B----4-:R-:W-:-:S05]  /*453a0*/  IADD3 R13, P5, R13, R20, RZ ;  /* 0x000000140d0d7210 */ /* 0x010fca0007fbe0ff */
[----:B------:R0:W-:Y:S04]  /*453b0*/  STL [R1+0x18ec], R13 ;  /* 0x0018ec0d01007387 */ /* 0x0001e80000100800 */
[----:B0-----:R-:W4:Y:S04]  /*453c0*/  LDL.LU R13, [R1+0x18cc] ;  /* 0x0018cc00010d7983 */ /* 0x001f280000300800 */
[----:B------:R-:W4:Y:S01]  /*453d0*/  LDL.LU R18, [R1+0x18f0] ;  /* 0x0018f00001127983 */ /* 0x000f220000300800 */
[----:B------:R-:W-:-:S03]  /*453e0*/  IMAD.X R26, R26, 0x1, R2, P6 ;  /* 0x000000011a1a7824 */ /* 0x000fc600030e0602 */
[----:B------:R-:W4:Y:S04]  /*453f0*/  LDL.LU R19, [R1+0x18c4] ;  /* 0x0018c40001137983 */ /* 0x000f280000300800 */
[----:B------:R-:W-:Y:S04]  /*45400*/  STL [R1+0x1910], R26 ;  /* 0x0019101a01007387 */ /* 0x000fe80000100800 */
[----:B------:R-:W4:Y:S01]  /*45410*/  LDL.LU R54, [R1+0x18e8] ;  /* 0x0018e80001367983 */ /* 0x000f220000300800 */
[----:B------:R-:W-:-:S05]  /*45420*/  IADD3 R15, P6, R15, R20, RZ ;  /* 0x000000140f0f7210 */ /* 0x000fca0007fde0ff */
        /* <DEDUP_REMOVED lines=23> */
[--C-:B------:R-:W-:Y:S01]  /*455a0*/  IMAD.X R17, R17, 0x1, R2.reuse, P2 ;  /* 0x0000000111117824 */ /* 0x100fe200010e0602 */
[----:B------:R-:W-:Y:S01]  /*455b0*/  IADD3 R3, P2, R3, R20, RZ ;  /* 0x0000001403037210 */ /* 0x000fe20007f5e0ff */
[----:B------:R-:W-:-:S04]  /*455c0*/  IMAD.X R27, R27, 0x1, R2, P3 ;  /* 0x000000011b1b7824 */ /* 0x000fc800018e0602 */
[----:B------:R0:W-:Y:S04]  /*455d0*/  STL [R1+0x18d4], R3 ;  /* 0x0018d40301007387 */ /* 0x0001e80000100800 */
[----:B------:R-:W-:Y:S04]  /*455e0*/  STL [R1+0x18dc], R16 ;  /* 0x0018dc1001007387 */ /* 0x000fe80000100800 */
[----:B0-----:R-:W3:Y:S04]  /*455f0*/  LDL.LU R3, [R1+0x1898] ;  /* 0x0018980001037983 */ /* 0x001ee80000300800 */
[----:B------:R-:W-:Y:S04]  /*45600*/  STL [R1+0x1900], R17 ;  /* 0x0019001101007387 */ /* 0x000fe80000100800 */
[----:B------:R0:W-:Y:S01]  /*45610*/  STL [R1+0x18f8], R27 ;  /* 0x0018f81b01007387 */ /* 0x0001e20000100800 */
[----:B----4-:R-:W-:-:S03]  /*45620*/  IADD3 R13, P3, R13, R20, RZ ;  /* 0x000000140d0d7210 */ /* 0x010fc60007f7e0ff */
[----:B0-----:R-:W4:Y:S04]  /*45630*/  LDL.LU R27, [R1+0x186c] ;  /* 0x00186c00011b7983 */ /* 0x001f280000300800 */
[----:B------:R0:W-:Y:S04]  /*45640*/  STL [R1+0x18cc], R13 ;  /* 0x0018cc0d01007387 */ /* 0x0001e80000100800 */
[----:B0-----:R-:W4:Y:S01]  /*45650*/  LDL.LU R13, [R1+0x1890] ;  /* 0x00189000010d7983 */ /* 0x001f220000300800 */
[--C-:B------:R-:W-:Y:S01]  /*45660*/  IMAD.X R18, R18, 0x1, R2.reuse, P4 ;  /* 0x0000000112127824 */ /* 0x100fe200020e0602 */
[----:B------:R-:W-:Y:S01]  /*45670*/  IADD3 R19, P4, R19, R20, RZ ;  /* 0x0000001413137210 */ /* 0x000fe20007f9e0ff */
[----:B------:R-:W-:-:S02]  /*45680*/  IMAD.X R54, R54, 0x1, R2, P5 ;  /* 0x0000000136367824 */ /* 0x000fc400028e0602 */
[--C-:B------:R-:W-:Y:S01]  /*45690*/  IMAD.X R21, R21, 0x1, R2.reuse, P6 ;  /* 0x0000000115157824 */ /* 0x100fe200030e0602 */
[-C--:B------:R-:W-:Y:S01]  /*456a0*/  IADD3 R55, P5, R55, R20.reuse, RZ ;  /* 0x0000001437377210 */ /* 0x080fe20007fbe0ff */
[----:B------:R-:W-:Y:S04]  /*456b0*/  STL [R1+0x18f0], R18 ;  /* 0x0018f01201007387 */ /* 0x000fe80000100800 */
[----:B------:R-:W-:Y:S04]  /*456c0*/  STL [R1+0x18c4], R19 ;  /* 0x0018c41301007387 */ /* 0x000fe80000100800 */
[----:B------:R-:W-:Y:S01]  /*456d0*/  STL [R1+0x18e8], R54 ;  /* 0x0018e83601007387 */ /* 0x000fe20000100800 */
[-C--:B------:R-:W-:Y:S01]  /*456e0*/  IADD3 R15, P6, R15, R20.reuse, RZ ;  /* 0x000000140f0f7210 */ /* 0x080fe20007fde0ff */
[--C-:B------:R-:W-:Y:S01]  /*456f0*/  IMAD.X R22, R22, 0x1, R2.reuse, P1 ;  /* 0x0000000116167824 */ /* 0x100fe200008e0602 */
[----:B------:R-:W-:Y:S01]  /*45700*/  IADD3 R23, P1, R23, R20, RZ ;  /* 0x0000001417177210 */ /* 0x000fe20007f3e0ff */
[----:B------:R-:W-:-:S02]  /*45710*/  IMAD.X R50, R50, 0x1, R2, P2 ;  /* 0x0000000132327824 */ /* 0x000fc400010e0602 */
[----:B------:R0:W-:Y:S04]  /*45720*/  STL [R1+0x18b4], R15 ;  /* 0x0018b40f01007387 */ /* 0x0001e80000100800 */
[----:B------:R-:W-:Y:S04]  /*45730*/  STL [R1+0x18bc], R55 ;  /* 0x0018bc3701007387 */ /* 0x000fe80000100800 */
[----:B0-----:R-:W4:Y:S04]  /*45740*/  LDL.LU R15, [R1+0x1864] ;  /* 0x00186400010f7983 */ /* 0x001f280000300800 */
[----:B------:R-:W-:Y:S04]  /*45750*/  STL [R1+0x18e0], R21 ;  /* 0x0018e01501007387 */ /* 0x000fe80000100800 */
[----:B------:R-:W-:Y:S04]  /*45760*/  STL [R1+0x18d8], R22 ;  /* 0x0018d81601007387 */ /* 0x000fe80000100800 */
[----:B------:R-:W-:Y:S04]  /*45770*/  STL [R1+0x18ac], R23 ;  /* 0x0018ac1701007387 */ /* 0x000fe80000100800 */
[----:B------:R-:W-:Y:S01]  /*45780*/  STL [R1+0x18d0], R50 ;  /* 0x0018d03201007387 */ /* 0x000fe20000100800 */
[-C--:B--2---:R-:W-:Y:S01]  /*45790*/  IADD3 R51, P2, R51, R20.reuse, RZ ;  /* 0x0000001433337210 */ /* 0x084fe20007f5e0ff */
[----:B------:R-:W-:Y:S01]  /*457a0*/  IMAD.X R56, R56, 0x1, R2, P3 ;  /* 0x0000000138387824 */ /* 0x000fe200018e0602 */
[----:B------:R-:W-:-:S02]  /*457b0*/  IADD3 R57, P3, R57, R20, RZ ;  /* 0x0000001439397210 */ /* 0x000fc40007f7e0ff */
[----:B------:R-:W-:Y:S02]  /*457c0*/  IADD3.X R58, R58, R2, RZ, P4, !PT ;  /* 0x000000023a3a7210 */ /* 0x000fe400027fe4ff */
        /* <DEDUP_REMOVED lines=72> */
[----:B0-----:R-:W3:Y:S04]  /*45c50*/  LDL.LU R3, [R1+0x17ec] ;  /* 0x0017ec0001037983 */ /* 0x001ee80000300800 */
[----:B------:R-:W-:Y:S01]  /*45c60*/  STL [R1+0x184c], R18 ;  /* 0x00184c1201007387 */ /* 0x000fe20000100800 */
[----:B------:R-:W-:-:S03]  /*45c70*/  IMAD.X R55, R55, 0x1, R2, P3 ;  /* 0x0000000137377824 */ /* 0x000fc600018e0602 */
        /* <DEDUP_REMOVED lines=8> */
[--C-:B------:R-:W-:Y:S01]  /*45d00*/  IMAD.X R23, R23, 0x1, R2.reuse, P5 ;  /* 0x0000000117177824 */ /* 0x100fe200028e0602 */
[-C--:B------:R-:W-:Y:S01]  /*45d10*/  IADD3 R50, P5, R50, R20.reuse, RZ ;  /* 0x0000001432327210 */ /* 0x080fe20007fbe0ff */
[----:B------:R-:W-:Y:S01]  /*45d20*/  IMAD.X R51, R51, 0x1, R2, P6 ;  /* 0x0000000133337824 */ /* 0x000fe200030e0602 */
        /* <DEDUP_REMOVED lines=65> */
[----:B------:R-:W-:Y:S01]  /*46140*/  IMAD.X R17, R17, 0x1, R2, P3 ;  /* 0x0000000111117824 */ /* 0x000fe200018e0602 */
[----:B------:R-:W-:-:S02]  /*46150*/  IADD3 R15, P3, R15, R20, RZ ;  /* 0x000000140f0f7210 */ /* 0x000fc40007f7e0ff */
[----:B------:R-:W-:-:S03]  /*46160*/  IADD3.X R27, R27, R2, RZ, P4, !PT ;  /* 0x000000021b1b7210 */ /* 0x000fc600027fe4ff */
        /* <DEDUP_REMOVED lines=20> */
[--C-:B------:R-:W-:Y:S02]  /*462b0*/  IMAD.X R50, R50, 0x1, R2.reuse, P3 ;  /* 0x0000000132327824 */ /* 0x100fe400018e0602 */
[----:B------:R0:W-:Y:S04]  /*462c0*/  STL [R1+0x17bc], R3 ;  /* 0x0017bc0301007387 */ /* 0x0001e80000100800 */
[----:B------:R-:W-:Y:S04]  /*462d0*/  STL [R1+0x17c4], R55 ;  /* 0x0017c43701007387 */ /* 0x000fe80000100800 */
[----:B0-----:R-:W3:Y:S04]  /*462e0*/  LDL.LU R3, [R1+0x176c] ;  /* 0x00176c0001037983 */ /* 0x001ee80000300800 */
[----:B------:R-:W-:Y:S01]  /*462f0*/  STL [R1+0x17e8], R21 ;  /* 0x0017e81501007387 */ /* 0x000fe20000100800 */
[----:B----4-:R-:W-:Y:S01]  /*46300*/  IMAD.X R56, R56, 0x1, R2, P4 ;  /* 0x0000000138387824 */ /* 0x010fe200020e0602 */
[----:B------:R-:W-:-:S02]  /*46310*/  IADD3 R51, P3, R51, R20, RZ ;  /* 0x0000001433337210 */ /* 0x000fc40007f7e0ff */
        /* <DEDUP_REMOVED lines=62> */
[----:B----4-:R-:W-:-:S02]  /*46700*/  IMAD.X R16, R16, 0x1, R2, P6 ;  /* 0x0000000110107824 */ /* 0x010fc400030e0602 */
        /* <DEDUP_REMOVED lines=8> */
[----:B------:R-:W-:-:S03]  /*46790*/  IMAD.X R15, R15, 0x1, R2, P2 ;  /* 0x000000010f0f7824 */ /* 0x000fc600010e0602 */
[----:B0-----:R-:W4:Y:S01]  /*467a0*/  LDL.LU R26, [R1+0x1720] ;  /* 0x00172000011a7983 */ /* 0x001f220000300800 */
[-C--:B------:R-:W-:Y:S01]  /*467b0*/  IADD3 R18, P2, R18, R20.reuse, RZ ;  /* 0x0000001412127210 */ /* 0x080fe20007f5e0ff */
[----:B------:R-:W-:Y:S02]  /*467c0*/  IMAD.X R19, R19, 0x1, R2, P3 ;  /* 0x0000000113137824 */ /* 0x000fe400018e0602 */
        /* <DEDUP_REMOVED lines=16> */
[----:B------:R-:W-:Y:S04]  /*468d0*/  STL [R1+0x173c], R22 ;  /* 0x00173c1601007387 */ /* 0x000fe80000100800 */
[----:B------:R-:W-:Y:S01]  /*468e0*/  STL [R1+0x1760], R23 ;  /* 0x0017601701007387 */ /* 0x000fe20000100800 */
[--C-:B---3--:R-:W-:Y:S01]  /*468f0*/  IMAD.X R51, R51, 0x1, R2.reuse, P1 ;  /* 0x0000000133337824 */ /* 0x108fe200008e0602 */
        /* <DEDUP_REMOVED lines=8> */
[----:B------:R-:W-:-:S03]  /*46980*/  IADD3.X R47, R47, R2, RZ, P4, !PT ;  /* 0x000000022f2f7210 */ /* 0x000fc600027fe4ff */
        /* <DEDUP_REMOVED lines=60> */
[----:B------:R0:W-:Y:S04]  /*46d50*/  STL [R1+0x1708], R27 ;  /* 0x0017081b01007387 */ /* 0x0001e80000100800 */
[----:B0-----:R-:W3:Y:S01]  /*46d60*/  LDL.LU R27, [R1+0x167c] ;  /* 0x00167c00011b7983 */ /* 0x001ee20000300800 */
[----:B----4-:R-:W-:-:S05]  /*46d70*/  IADD3 R13, P5, R13, R20, RZ ;  /* 0x000000140d0d7210 */ /* 0x010fca0007fbe0ff */
[----:B------:R0:W-:Y:S04]  /*46d80*/  STL [R1+0x16dc], R13 ;  /* 0x0016dc0d01007387 */ /* 0x0001e80000100800 */
[----:B0-----:R-:W4:Y:S01]  /*46d90*/  LDL.LU R13, [R1+0x16a0] ;  /* 0x0016a000010d7983 */ /* 0x001f220000300800 */
[--C-:B------:R-:W-:Y:S01]  /*46da0*/  IMAD.X R18, R18, 0x1, R2.reuse, P6 ;  /* 0x0000000112127824 */ /* 0x100fe200030e0602 */
[-C--:B------:R-:W-:Y:S01]  /*46db0*/  IADD3 R19, P6, R19, R20.reuse, RZ ;  /* 0x0000001413137210 */ /* 0x080fe20007fde0ff */
[--C-:B------:R-:W-:Y:S02]  /*46dc0*/  IMAD.X R54, R54, 0x1, R2.reuse, P1 ;  /* 0x0000000136367824 */ /* 0x100fe400008e0602 */
        /* <DEDUP_REMOVED lines=48> */
[----:B------:R-:W-:-:S03]  /*470d0*/  IADD3 R27, P5, R27, R20, RZ ;  /* 0x000000141b1b7210 */ /* 0x000fc60007fbe0ff */
[----:B0-----:R-:W3:Y:S04]  /*470e0*/  LDL.LU R3, [R1+0x1688] ;  /* 0x0016880001037983 */ /* 0x001ee80000300800 */
[----:B------:R-:W3:Y:S04]  /*470f0*/  LDL.LU R18, [R1+0x165c] ;  /* 0x00165c0001127983 */ /* 0x000ee80000300800 */
[----:B------:R-:W3:Y:S04]  /*47100*/  LDL.LU R19, [R1+0x1680] ;  /* 0x0016800001137983 */ /* 0x000ee80000300800 */
[----:B------:R-:W-:Y:S04]  /*47110*/  STL [R1+0x167c], R27 ;  /* 0x00167c1b01007387 */ /* 0x000fe80000100800 */
[----:B------:R-:W3:Y:S01]  /*47120*/  LDL.LU R54, [R1+0x1654] ;  /* 0x0016540001367983 */ /* 0x000ee20000300800 */
[----:B----4-:R-:W-:-:S05]  /*47130*/  IMAD.X R13, R13, 0x1, R2, P6 ;  /* 0x000000010d0d7824 */ /* 0x010fca00030e0602 */
        /* <DEDUP_REMOVED lines=32> */
[----:B---3--:R-:W-:Y:S01]  /*47340*/  IMAD.X R3, R3, 0x1, R2, P3 ;  /* 0x0000000103037824 */ /* 0x008fe200018e0602 */
[----:B------:R-:W-:-:S02]  /*47350*/  IADD3 R18, P3, R18, R20, RZ ;  /* 0x0000001412127210 */ /* 0x000fc40007f7e0ff */
[----:B------:R-:W-:Y:S02]  /*47360*/  IADD3.X R19, R19, R2, RZ, P4, !PT ;  /* 0x0000000213137210 */ /* 0x000fe400027fe4ff */
[----:B------:R0:W-:Y:S01]  /*47370*/  STL [R1+0x1688], R3 ;  /* 0x0016880301007387 */ /* 0x0001e20000100800 */
[----:B------:R-:W-:-:S03]  /*47380*/  IADD3 R54, P4, R54, R20, RZ ;  /* 0x0000001436367210 */ /* 0x000fc60007f9e0ff */
[----:B0-----:R-:W3:Y:S04]  /*47390*/  LDL.LU R3, [R1+0x15fc] ;  /* 0x0015fc0001037983 */ /* 0x001ee80000300800 */
[----:B------:R-:W-:Y:S01]  /*473a0*/  STL [R1+0x165c], R18 ;  /* 0x00165c1201007387 */ /* 0x000fe20000100800 */
[----:B----4-:R-:W-:-:S03]  /*473b0*/  IMAD.X R55, R55, 0x1, R2, P5 ;  /* 0x0000000137377824 */ /* 0x010fc600028e0602 */
        /* <DEDUP_REMOVED lines=10> */
[----:B------:R-:W-:Y:S01]  /*47460*/  STL [R1+0x164c], R21 ;  /* 0x00164c1501007387 */ /* 0x000fe20000100800 */
[----:B------:R-:W-:Y:S01]  /*47470*/  IMAD.X R51, R51, 0x1, R2, P2 ;  /* 0x0000000133337824 */ /* 0x000fe200010e0602 */
[----:B------:R-:W-:-:S02]  /*47480*/  IADD3 R56, P2, R56, R20, RZ ;  /* 0x0000001438387210 */ /* 0x000fc40007f5e0ff */
        /* <DEDUP_REMOVED lines=79> */
[----:B------:R-:W-:Y:S04]  /*47980*/  STL [R1+0x15dc], R19 ;  /* 0x0015dc1301007387 */ /* 0x000fe80000100800 */
[----:B------:R-:W-:Y:S01]  /*47990*/  STL [R1+0x1600], R54 ;  /* 0x0016003601007387 */ /* 0x000fe20000100800 */
[----:B---3--:R-:W-:Y:S01]  /*479a0*/  IMAD.X R21, R21, 0x1, R2, P3 ;  /* 0x0000000115157824 */ /* 0x008fe200018e0602 */
[----:B------:R-:W-:-:S02]  /*479b0*/  IADD3 R55, P2, R55, R20, RZ ;  /* 0x0000001437377210 */ /* 0x000fc40007f5e0ff */
[-C--:B------:R-:W-:Y:S01]  /*479c0*/  IADD3 R3, P3, R3, R20.reuse, RZ ;  /* 0x0000001403037210 */ /* 0x080fe20007f7e0ff */
[--C-:B------:R-:W-:Y:S01]  /*479d0*/  IMAD.X R22, R22, 0x1, R2.reuse, P4 ;  /* 0x0000000116167824 */ /* 0x100fe200020e0602 */
[-C--:B------:R-:W-:Y:S01]  /*479e0*/  IADD3 R23, P4, R23, R20.reuse, RZ ;  /* 0x0000001417177210 */ /* 0x080fe20007f9e0ff */
[--C-:B------:R-:W-:Y:S02]  /*479f0*/  IMAD.X R50, R50, 0x1, R2.reuse, P5 ;  /* 0x0000000132327824 */ /* 0x100fe400028e0602 */
[----:B------:R0:W-:Y:S04]  /*47a00*/  STL [R1+0x15cc], R3 ;  /* 0x0015cc0301007387 */ /* 0x0001e80000100800 */
[----:B------:R-:W-:Y:S04]  /*47a10*/  STL [R1+0x15d4], R55 ;  /* 0x0015d43701007387 */ /* 0x000fe80000100800 */
[----:B0-----:R-:W3:Y:S04]  /*47a20*/  LDL.LU R3, [R1+0x157c] ;  /* 0x00157c0001037983 */ /* 0x001ee80000300800 */
[----:B------:R-:W-:Y:S04]  /*47a30*/  STL [R1+0x15f8], R21 ;  /* 0x0015f81501007387 */ /* 0x000fe80000100800 */
[----:B------:R-:W-:Y:S01]  /*47a40*/  STL [R1+0x15f0], R22 ;  /* 0x0015f01601007387 */ /* 0x000fe20000100800 */
[----:B----4-:R-:W-:Y:S01]  /*47a50*/  IMAD.X R56, R56, 0x1, R2, P6 ;  /* 0x0000000138387824 */ /* 0x010fe200030e0602 */
[----:B------:R-:W-:-:S02]  /*47a60*/  IADD3 R51, P5, R51, R20, RZ ;  /* 0x0000001433337210 */ /* 0x000fc40007fbe0ff */
[----:B------:R-:W-:Y:S01]  /*47a70*/  STL [R1+0x15c4], R23 ;  /* 0x0015c41701007387 */ /* 0x000fe20000100800 */
[-C--:B------:R-:W-:Y:S01]  /*47a80*/  IADD3 R57, P6, R57, R20.reuse, RZ ;  /* 0x0000001439397210 */ /* 0x080fe20007fde0ff */
[----:B------:R-:W-:Y:S02]  /*47a90*/  IMAD.X R58, R58, 0x1, R2, P1 ;  /* 0x000000013a3a7824 */ /* 0x000fe400008e0602 */
        /* <DEDUP_REMOVED lines=11> */
[----:B------:R-:W-:-:S03]  /*47b50*/  IADD3.X R39, R39, R2, RZ, P4, !PT ;  /* 0x0000000227277210 */ /* 0x000fc600027fe4ff */
        /* <DEDUP_REMOVED lines=54> */
[----:B------:R0:W-:Y:S04]  /*47ec0*/  STL [R1+0x156c], R26 ;  /* 0x00156c1a01007387 */ /* 0x0001e80000100800 */
[----:B0-----:R-:W4:Y:S01]  /*47ed0*/  LDL.LU R26, [R1+0x1530] ;  /* 0x00153000011a7983 */ /* 0x001f220000300800 */
[--C-:B------:R-:W-:Y:S01]  /*47ee0*/  IMAD.X R15, R15, 0x1, R2.reuse, P4 ;  /* 0x000000010f0f7824 */ /* 0x100fe200020e0602 */
[----:B------:R-:W-:Y:S01]  /*47ef0*/  IADD3 R18, P4, R18, R20, RZ ;  /* 0x0000001412127210 */ /* 0x000fe20007f9e0ff */
[----:B------:R-:W-:-:S03]  /*47f00*/  IMAD.X R19, R19, 0x1, R2, P5 ;  /* 0x0000000113137824 */ /* 0x000fc600028e0602 */
        /* <DEDUP_REMOVED lines=94> */
[----:B------:R-:W-:Y:S01]  /*484f0*/  IADD3 R19, P2, R19, R20, RZ ;  /* 0x0000001413137210 */ /* 0x000fe20007f5e0ff */
[----:B------:R-:W-:-:S03]  /*48500*/  IMAD.X R54, R54, 0x1, R2, P3 ;  /* 0x0000000136367824 */ /* 0x000fc600018e0602 */
[----:B------:R-:W-:Y:S01]  /*48510*/  STL [R1+0x1510], R18 ;  /* 0x0015101201007387 */ /* 0x000fe20000100800 */
[----:B------:R-:W-:Y:S02]  /*48520*/  IADD3.X R21, R21, R2, RZ, P4, !PT ;  /* 0x0000000215157210 */ /* 0x000fe400027fe4ff */
[-C--:B------:R-:W-:Y:S01]  /*48530*/  IADD3 R55, P3, R55, R20.reuse, RZ ;  /* 0x0000001437377210 */ /* 0x080fe20007f7e0ff */
        /* <DEDUP_REMOVED lines=49> */
[----:B------:R0:W-:Y:S04]  /*48850*/  STL [R1+0x148c], R27 ;  /* 0x00148c1b01007387 */ /* 0x0001e80000100800 */
        /* <DEDUP_REMOVED lines=22> */
[----:B-1----:R-:W4:Y:S04]  /*489c0*/  LDL.LU R13, [R1+0x141c] ;  /* 0x00141c00010d7983 */ /* 0x002f280000300800 */
        /* <DEDUP_REMOVED lines=12> */
[----:B------:R-:W-:Y:S01]  /*48a90*/  IADD3 R18, P5, R18, R20, RZ ;  /* 0x0000001412127210 */ /* 0x000fe20007fbe0ff */
[----:B------:R-:W-:-:S03]  /*48aa0*/  IMAD.X R19, R19, 0x1, R2, P6 ;  /* 0x0000000113137824 */ /* 0x000fc600030e0602 */
[----:B------:R0:W-:Y:S01]  /*48ab0*/  STL [R1+0x1498], R3 ;  /* 0x0014980301007387 */ /* 0x0001e20000100800 */
[----:B------:R-:W-:-:S03]  /*48ac0*/  IADD3 R54, P6, R54, R20, RZ ;  /* 0x0000001436367210 */ /* 0x000fc60007fde0ff */
[----:B0-----:R-:W3:Y:S04]  /*48ad0*/  LDL.LU R3, [R1+0x140c] ;  /* 0x00140c0001037983 */ /* 0x001ee80000300800 */
[----:B------:R-:W-:Y:S01]  /*48ae0*/  STL [R1+0x146c], R18 ;  /* 0x00146c1201007387 */ /* 0x000fe20000100800 */
[----:B----4-:R-:W-:-:S03]  /*48af0*/  IMAD.X R55, R55, 0x1, R2, P1 ;  /* 0x0000000137377824 */ /* 0x010fc600008e0602 */
[----:B------:R-:W-:Y:S01]  /*48b00*/  STL [R1+0x1490], R19 ;  /* 0x0014901301007387 */ /* 0x000fe20000100800 */
[----:B------:R-:W-:-:S03]  /*48b10*/  IMAD.X R27, R27, 0x1, R2, P2 ;  /* 0x000000011b1b7824 */ /* 0x000fc600010e0602 */
[----:B------:R-:W-:Y:S04]  /*48b20*/  STL [R1+0x1464], R54 ;  /* 0x0014643601007387 */ /* 0x000fe80000100800 */
[----:B------:R0:W-:Y:S04]  /*48b30*/  STL [R1+0x1480], R27 ;  /* 0x0014801b01007387 */ /* 0x0001e80000100800 */
[----:B------:R-:W-:Y:S04]  /*48b40*/  STL [R1+0x1488], R55 ;  /* 0x0014883701007387 */ /* 0x000fe80000100800 */
[----:B0-----:R-:W4:Y:S01]  /*48b50*/  LDL.LU R27, [R1+0x1430] ;  /* 0x00143000011b7983 */ /* 0x001f220000300800 */
[----:B------:R-:W-:-:S02]  /*48b60*/  IADD3 R21, P1, R21, R20, RZ ;  /* 0x0000001415157210 */ /* 0x000fc40007f3e0ff */
[-C--:B------:R-:W-:Y:S01]  /*48b70*/  IADD3 R22, P2, R22, R20.reuse, RZ ;  /* 0x0000001416167210 */ /* 0x080fe20007f5e0ff */
[--C-:B------:R-:W-:Y:S01]  /*48b80*/  IMAD.X R23, R23, 0x1, R2.reuse, P3 ;  /* 0x0000000117177824 */ /* 0x100fe200018e0602 */
[-C--:B------:R-:W-:Y:S01]  /*48b90*/  IADD3 R50, P3, R50, R20.reuse, RZ ;  /* 0x0000001432327210 */ /* 0x080fe20007f7e0ff */
[----:B------:R-:W-:Y:S04]  /*48ba0*/  STL [R1+0x145c], R21 ;  /* 0x00145c1501007387 */ /* 0x000fe80000100800 */
[----:B------:R-:W-:Y:S04]  /*48bb0*/  STL [R1+0x1454], R22 ;  /* 0x0014541601007387 */ /* 0x000fe80000100800 */
[----:B------:R-:W-:Y:S04]  /*48bc0*/  STL [R1+0x1478], R23 ;  /* 0x0014781701007387 */ /* 0x000fe80000100800 */
[----:B------:R-:W-:Y:S01]  /*48bd0*/  STL [R1+0x144c], R50 ;  /* 0x00144c3201007387 */ /* 0x000fe20000100800 */
[--C-:B------:R-:W-:Y:S01]  /*48be0*/  IMAD.X R51, R51, 0x1, R2.reuse, P4 ;  /* 0x0000000133337824 */ /* 0x100fe200020e0602 */
        /* <DEDUP_REMOVED lines=19> */
[----:B------:R-:W-:Y:S04]  /*48d20*/  STL [R1+0x1450], R43 ;  /* 0x0014502b01007387 */ /* 0x000fe80000100800 */
[----:B------:R-:W-:Y:S01]  /*48d30*/  STL [R1+0x1424], R39 ;  /* 0x0014242701007387 */ /* 0x000fe20000100800 */
[----:B------:R-:W-:-:S03]  /*48d40*/  IADD3.X R15, R15, R2, RZ, P4, !PT ;  /* 0x000000020f0f7210 */ /* 0x000fc600027fe4ff */
[----:B------:R-:W4:Y:S04]  /*48d50*/  LDL.LU R16, [R1+0x1404] ;  /* 0x0014040001107983 */ /* 0x000f280000300800 */
[----:B------:R-:W-:Y:S04]  /*48d60*/  STL [R1+0x1448], R31 ;  /* 0x0014481f01007387 */ /* 0x000fe80000100800 */
[----:B------:R-:W4:Y:S04]  /*48d70*/  LDL.LU R17, [R1+0x1428] ;  /* 0x0014280001117983 */ /* 0x000f280000300800 */
[----:B------:R0:W-:Y:S04]  /*48d80*/  STL [R1+0x141c], R13 ;  /* 0x00141c0d01007387 */ /* 0x0001e80000100800 */
[----:B0-----:R-:W4:Y:S04]  /*48d90*/  LDL.LU R13, [R1+0x13fc] ;  /* 0x0013fc00010d7983 */ /* 0x001f280000300800 */
[----:B------:R0:W-:Y:S04]  /*48da0*/  STL [R1+0x1440], R15 ;  /* 0x0014400f01007387 */ /* 0x0001e80000100800 */
[----:B0-----:R-:W4:Y:S01]  /*48db0*/  LDL.LU R15, [R1+0x1420] ;  /* 0x00142000010f7983 */ /* 0x001f220000300800 */
        /* <DEDUP_REMOVED lines=13> */
[----:B------:R-:W3:Y:S01]  /*48e90*/  LDL.LU R22, [R1+0x1400] ;  /* 0x0014000001167983 */ /* 0x000ee20000300800 */
[----:B----4-:R-:W-:-:S03]  /*48ea0*/  IMAD.X R27, R27, 0x1, R2, P6 ;  /* 0x000000011b1b7824 */ /* 0x010fc600030e0602 */
[----:B------:R-:W4:Y:S04]  /*48eb0*/  LDL.LU R23, [R1+0x13d4] ;  /* 0x0013d40001177983 */ /* 0x000f280000300800 */
[----:B------:R-:W4:Y:S04]  /*48ec0*/  LDL.LU R50, [R1+0x13f8] ;  /* 0x0013f80001327983 */ /* 0x000f280000300800 */
        /* <DEDUP_REMOVED lines=16> */
[----:B------:R-:W-:-:S05]  /*48fd0*/  IADD3 R13, P1, R13, R20, RZ ;  /* 0x000000140d0d7210 */ /* 0x000fca0007f3e0ff */
[----:B------:R0:W-:Y:S04]  /*48fe0*/  STL [R1+0x13fc], R13 ;  /* 0x0013fc0d01007387 */ /* 0x0001e80000100800 */
[----:B------:R-:W-:Y:S01]  /*48ff0*/  STL [R1+0x1404], R16 ;  /* 0x0014041001007387 */ /* 0x000fe20000100800 */
[----:B------:R-:W-:-:S03]  /*49000*/  IMAD.X R15, R15, 0x1, R2, P2 ;  /* 0x000000010f0f7824 */ /* 0x000fc600010e0602 */
[----:B0-----:R-:W4:Y:S04]  /*49010*/  LDL.LU R13, [R1+0x13c0] ;  /* 0x0013c000010d7983 */ /* 0x001f280000300800 */
[----:B------:R-:W-:Y:S04]  /*49020*/  STL [R1+0x1428], R17 ;  /* 0x0014281101007387 */ /* 0x000fe80000100800 */
[----:B------:R0:W-:Y:S04]  /*49030*/  STL [R1+0x1420], R15 ;  /* 0x0014200f01007387 */ /* 0x0001e80000100800 */
[----:B0-----:R-:W4:Y:S01]  /*49040*/  LDL.LU R15, [R1+0x1394] ;  /* 0x00139400010f7983 */ /* 0x001f220000300800 */
[-C--:B--2---:R-:W-:Y:S01]  /*49050*/  IADD3 R60, P2, R60, R20.reuse, RZ ;  /* 0x000000143c3c7210 */ /* 0x084fe20007f5e0ff */
[--C-:B------:R-:W-:Y:S01]  /*49060*/  IMAD.X R18, R18, 0x1, R2.reuse, P3 ;  /* 0x0000000112127824 */ /* 0x100fe200018e0602 */
[----:B------:R-:W-:Y:S01]  /*49070*/  IADD3 R19, P3, R19, R20, RZ ;  /* 0x0000001413137210 */ /* 0x000fe20007f7e0ff */
[----:B------:R-:W-:-:S02]  /*49080*/  IMAD.X R54, R54, 0x1, R2, P4 ;  /* 0x0000000136367824 */ /* 0x000fc400020e0602 */
[----:B------:R0:W-:Y:S04]  /*49090*/  STL [R1+0x13f4], R60 ;  /* 0x0013f43c01007387 */ /* 0x0001e80000100800 */
        /* <DEDUP_REMOVED lines=8> */
[-C--:B----4-:R-:W-:Y:S01]  /*49120*/  IADD3 R23, P6, R23, R20.reuse, RZ ;  /* 0x0000001417177210 */ /* 0x090fe20007fde0ff */
[--C-:B------:R-:W-:Y:S02]  /*49130*/  IMAD.X R50, R50, 0x1, R2.reuse, P1 ;  /* 0x0000000132327824 */ /* 0x100fe400008e0602 */
[----:B------:R0:W-:Y:S04]  /*49140*/  STL [R1+0x13dc], R3 ;  /* 0x0013dc0301007387 */ /* 0x0001e80000100800 */
[----:B------:R1:W-:Y:S01]  /*49150*/  STL [R1+0x13e4], R55 ;  /* 0x0013e43701007387 */ /* 0x0003e20000100800 */
[-C--:B------:R-:W-:Y:S01]  /*49160*/  IADD3 R51, P1, R51, R20.reuse, RZ ;  /* 0x0000001433337210 */ /* 0x080fe20007f3e0ff */
[--C-:B------:R-:W-:Y:S01]  /*49170*/  IMAD.X R56, R56, 0x1, R2.reuse, P2 ;  /* 0x0000000138387824 */ /* 0x100fe200010e0602 */
[-C--:B------:R-:W-:Y:S01]  /*49180*/  IADD3 R57, P2, R57, R20.reuse, RZ ;  /* 0x0000001439397210 */ /* 0x080fe20007f5e0ff */
[--C-:B------:R-:W-:Y:S01]  /*49190*/  IMAD.X R58, R58, 0x1, R2.reuse, P3 ;  /* 0x000000013a3a7824 */ /* 0x100fe200018e0602 */
[----:B------:R-:W-:Y:S01]  /*491a0*/  IADD3 R59, P3, R59, R20, RZ ;  /* 0x000000143b3b7210 */ /* 0x000fe20007f7e0ff */
[----:B0-----:R-:W3:Y:S04]  /*491b0*/  LDL.LU R3, [R1+0x138c] ;  /* 0x00138c0001037983 */ /* 0x001ee80000300800 */
[----:B------:R0:W-:Y:S04]  /*491c0*/  STL [R1+0x1408], R21 ;  /* 0x0014081501007387 */ /* 0x0001e80000100800 */
[----:B------:R4:W-:Y:S04]  /*491d0*/  STL [R1+0x1400], R22 ;  /* 0x0014001601007387 */ /* 0x0009e80000100800 */
[----:B------:R2:W-:Y:S04]  /*491e0*/  STL [R1+0x13d4], R23 ;  /* 0x0013d41701007387 */ /* 0x0005e80000100800 */
[----:B------:R2:W-:Y:S04]  /*491f0*/  STL [R1+0x13f8], R50 ;  /* 0x0013f83201007387 */ /* 0x0005e80000100800 */
[----:B------:R2:W-:Y:S01]  /*49200*/  STL [R1+0x13cc], R51 ;  /* 0x0013cc3301007387 */ /* 0x0005e20000100800 */
[----:B------:R-:W-:-:S03]  /*49210*/  IMAD.X R46, R46, 0x1, R2, P4 ;  /* 0x000000012e2e7824 */ /* 0x000fc600020e0602 */
[----:B------:R2:W-:Y:S01]  /*49220*/  STL [R1+0x13f0], R56 ;  /* 0x0013f03801007387 */ /* 0x0005e20000100800 */
[----:B------:R-:W-:-:S03]  /*49230*/  IADD3 R47, P4, R47, R20, RZ ;  /* 0x000000142f2f7210 */ /* 0x000fc60007f9e0ff */
[----:B------:R2:W-:Y:S01]  /*49240*/  STL [R1+0x13c4], R57 ;  /* 0x0013c43901007387 */ /* 0x0005e20000100800 */
[----:B------:R-:W-:-:S03]  /*49250*/  IMAD.X R42, R42, 0x1, R2, P5 ;  /* 0x000000012a2a7824 */ /* 0x000fc600028e0602 */
[----:B------:R2:W-:Y:S01]  /*49260*/  STL [R1+0x13e8], R58 ;  /* 0x0013e83a01007387 */ /* 0x0005e20000100800 */
[----:B------:R-:W-:-:S03]  /*49270*/  IADD3 R43, P5, R43, R20, RZ ;  /* 0x000000142b2b7210 */ /* 0x000fc60007fbe0ff */
[----:B------:R3:W-:Y:S01]  /*49280*/  STL [R1+0x13bc], R59 ;  /* 0x0013bc3b01007387 */ /* 0x0007e20000100800 */
[----:B------:R-:W-:-:S03]  /*49290*/  IMAD.X R39, R39, 0x1, R2, P6 ;  /* 0x0000000127277824 */ /* 0x000fc600030e0602 */
[----:B------:R3:W-:Y:S04]  /*492a0*/  STL [R1+0x13e0], R46 ;  /* 0x0013e02e01007387 */ /* 0x0007e80000100800 */
[----:B------:R3:W-:Y:S01]  /*492b0*/  STL [R1+0x13b4], R47 ;  /* 0x0013b42f01007387 */ /* 0x0007e20000100800 */
[----:B------:R-:W-:-:S03]  /*492c0*/  IADD3 R31, P6, R31, R20, RZ ;  /* 0x000000141f1f7210 */ /* 0x000fc60007fde0ff */
[----:B------:R3:W-:Y:S01]  /*492d0*/  STL [R1+0x13d8], R42 ;  /* 0x0013d82a01007387 */ /* 0x0007e20000100800 */
[----:B------:R-:W-:-:S03]  /*492e0*/  IMAD.X R26, R26, 0x1, R2, P1 ;  /* 0x000000011a1a7824 */ /* 0x000fc600008e0602 */
[----:B------:R3:W-:Y:S04]  /*492f0*/  STL [R1+0x13ac], R43 ;  /* 0x0013ac2b01007387 */ /* 0x0007e80000100800 */
[----:B------:R3:W-:Y:S01]  /*49300*/  STL [R1+0x13d0], R39 ;  /* 0x0013d02701007387 */ /* 0x0007e20000100800 */
[----:B------:R-:W-:-:S03]  /*49310*/  IADD3 R27, P1, R27, R20, RZ ;  /* 0x000000141b1b7210 */ /* 0x000fc60007f3e0ff */
[----:B------:R-:W3:Y:S04]  /*49320*/  LDL.LU R16, [R1+0x13b0] ;  /* 0x0013b00001107983 */ /* 0x000ee80000300800 */
[----:B------:R3:W-:Y:S04]  /*49330*/  STL [R1+0x13a4], R31 ;  /* 0x0013a41f01007387 */ /* 0x0007e80000100800 */
[----:B------:R-:W3:Y:S04]  /*49340*/  LDL.LU R17, [R1+0x1384] ;  /* 0x0013840001117983 */ /* 0x000ee80000300800 */
[----:B------:R3:W-:Y:S04]  /*49350*/  STL [R1+0x13c8], R26 ;  /* 0x0013c81a01007387 */ /* 0x0007e80000100800 */
[----:B------:R-:W3:Y:S04]  /*49360*/  LDL.LU R54, [R1+0x13a8] ;  /* 0x0013a80001367983 */ /* 0x000ee80000300800 */
[----:B------:R3:W-:Y:S04]  /*49370*/  STL [R1+0x139c], R27 ;  /* 0x00139c1b01007387 */ /* 0x0007e80000100800 */
[----:B------:R-:W3:Y:S04]  /*49380*/  LDL.LU R18, [R1+0x137c] ;  /* 0x00137c0001127983 */ /* 0x000ee80000300800 */
[----:B------:R-:W3:Y:S01]  /*49390*/  LDL.LU R19, [R1+0x13a0] ;  /* 0x0013a00001137983 */ /* 0x000ee20000300800 */
[----:B------:R-:W-:-:S05]  /*493a0*/  IMAD.X R13, R13, 0x1, R2, P2 ;  /* 0x000000010d0d7824 */ /* 0x000fca00010e0602 */
[----:B------:R3:W-:Y:S04]  /*493b0*/  STL [R1+0x13c0], R13 ;  /* 0x0013c00d01007387 */ /* 0x0007e80000100800 */
[----:B-1----:R-:W3:Y:S04]  /*493c0*/  LDL.LU R55, [R1+0x1398] ;  /* 0x0013980001377983 */ /* 0x002ee80000300800 */
[----:B0-----:R-:W3:Y:S01]  /*493d0*/  LDL.LU R21, [R1+0x136c] ;  /* 0x00136c0001157983 */ /* 0x001ee20000300800 */
[----:B------:R-:W-:-:S05]  /*493e0*/  IADD3 R15, P2, R15, R20, RZ ;  /* 0x000000140f0f7210 */ /* 0x000fca0007f5e0ff */
[----:B------:R0:W-:Y:S04]  /*493f0*/  STL [R1+0x1394], R15 ;  /* 0x0013940f01007387 */ /* 0x0001e80000100800 */
[----:B----4-:R-:W4:Y:S01]  /*49400*/  LDL.LU R22, [R1+0x1390] ;  /* 0x0013900001167983 */ /* 0x010f220000300800 */
[----:B--2---:R-:W-:-:S05]  /*49410*/  IMAD.X R60, R60, 0x1, R2, P3 ;  /* 0x000000013c3c7824 */ /* 0x004fca00018e0602 */
[----:B------:R1:W-:Y:S04]  /*49420*/  STL [R1+0x13b8], R60 ;  /* 0x0013b83c01007387 */ /* 0x0003e80000100800 */
[----:B------:R-:W2:Y:S04]  /*49430*/  LDL.LU R23, [R1+0x1364] ;  /* 0x0013640001177983 */ /* 0x000ea80000300800 */
[----:B------:R-:W2:Y:S04]  /*49440*/  LDL.LU R50, [R1+0x1388] ;  /* 0x0013880001327983 */ /* 0x000ea80000300800 */
[----:B------:R-:W2:Y:S04]  /*49450*/  LDL.LU R51, [R1+0x135c] ;  /* 0x00135c0001337983 */ /* 0x000ea80000300800 */
[----:B------:R-:W2:Y:S04]  /*49460*/  LDL.LU R56, [R1+0x1354] ;  /* 0x0013540001387983 */ /* 0x000ea80000300800 */
[----:B------:R-:W2:Y:S04]  /*49470*/  LDL.LU R57, [R1+0x1378] ;  /* 0x0013780001397983 */ /* 0x000ea80000300800 */
[----:B------:R-:W2:Y:S01]  /*49480*/  LDL.LU R58, [R1+0x134c] ;  /* 0x00134c00013a7983 */ /* 0x000ea20000300800 */
[----:B---3--:R-:W-:-:S05]  /*49490*/  IADD3 R3, P3, R3, R20, RZ ;  /* 0x0000001403037210 */ /* 0x008fca0007f7e0ff */
        /* <DEDUP_REMOVED lines=11> */
[----:B0-----:R-:W2:Y:S04]  /*49550*/  LDL.LU R15, [R1+0x1348] ;  /* 0x00134800010f7983 */ /* 0x001ea80000300800 */
[----:B-1----:R-:W2:Y:S04]  /*49560*/  LDL.LU R60, [R1+0x131c] ;  /* 0x00131c00013c7983 */ /* 0x002ea80000300800 */
[----:B---3--:R-:W3:Y:S01]  /*49570*/  LDL.LU R3, [R1+0x1340] ;  /* 0x0013400001037983 */ /* 0x008ee20000300800 */
[--C-:B------:R-:W-:Y:S01]  /*49580*/  IMAD.X R16, R16, 0x1, R2.reuse, P4 ;  /* 0x0000000110107824 */ /* 0x100fe200020e0602 */
[----:B------:R-:W-:Y:S01]  /*49590*/  IADD3 R17, P4, R17, R20, RZ ;  /* 0x0000001411117210 */ /* 0x000fe20007f9e0ff */
[----:B------:R-:W-:-:S02]  /*495a0*/  IMAD.X R54, R54, 0x1, R2, P5 ;  /* 0x0000000136367824 */ /* 0x000fc400028e0602 */
[----:B------:R-:W-:Y:S01]  /*495b0*/  IMAD.X R19, R19, 0x1, R2, P6 ;  /* 0x0000000113137824 */ /* 0x000fe200030e0602 */
[-C--:B------:R-:W-:Y:S02]  /*495c0*/  IADD3 R0, P6, R0, R20.reuse, RZ ;  /* 0x0000001400007210 */ /* 0x080fe40007fde0ff */
[----:B------:R-:W-:Y:S01]  /*495d0*/  IADD3 R18, P5, R18, R20, RZ ;  /* 0x0000001412127210 */ /* 0x000fe20007fbe0ff */
[----:B------:R0:W-:Y:S04]  /*495e0*/  STL [R1+0x13a8], R54 ;  /* 0x0013a83601007387 */ /* 0x0001e80000100800 */
[----:B------:R-:W-:Y:S04]  /*495f0*/  STL [R1+0x13b0], R16 ;  /* 0x0013b01001007387 */ /* 0x000fe80000100800 */
[----:B------:R-:W-:Y:S04]  /*49600*/  STL [R1+0x1384], R17 ;  /* 0x0013841101007387 */ /* 0x000fe80000100800 */
[----:B------:R1:W-:Y:S04]  /*49610*/  STL [R1+0x1374], R0 ;  /* 0x0013740001007387 */ /* 0x0003e80000100800 */
[----:B------:R-:W-:Y:S01]  /*49620*/  STL [R1+0x137c], R18 ;  /* 0x00137c1201007387 */ /* 0x000fe20000100800 */
[----:B0-----:R-:W0:Y:S03]  /*49630*/  LDC R54, c[0x0][0x23c] ;  /* 0x00008f00ff367b82 */ /* 0x001e260000000800 */
[----:B-1----:R-:W3:Y:S04]  /*49640*/  LDL.LU R0, [R1+0x1d54] ;  /* 0x001d540001007983 */ /* 0x002ee80000300800 */
[----:B------:R-:W-:Y:S01]  /*49650*/  STL [R1+0x13a0], R19 ;  /* 0x0013a01301007387 */ /* 0x000fe20000100800 */
[----:B0-----:R-:W-:-:S02]  /*49660*/  IMAD.SHL.U32 R4, R54, 0x40, RZ ;  /* 0x0000004036047824 */ /* 0x001fc400078e00ff */
[----:B------:R-:W-:Y:S02]  /*49670*/  IMAD.X R55, R55, 0x1, R2, P1 ;  /* 0x0000000137377824 */ /* 0x000fe400008e0602 */
[----:B------:R-:W-:Y:S01]  /*49680*/  IMAD.SHL.U32 R4, R4, 0x2, RZ ;  /* 0x0000000204047824 */ /* 0x000fe200078e00ff */
[----:B------:R-:W-:Y:S02]  /*49690*/  IADD3 R21, P1, R21, R20, RZ ;  /* 0x0000001415157210 */ /* 0x000fe40007f3e0ff */
[----:B------:R-:W-:Y:S01]  /*496a0*/  STL [R1+0x1398], R55 ;  /* 0x0013983701007387 */ /* 0x000fe20000100800 */
[----:B----4-:R-:W-:-:S03]  /*496b0*/  IADD3.X R22, R22, R2, RZ, P2, !PT ;  /* 0x0000000216167210 */ /* 0x010fc600017fe4ff */
[----:B------:R-:W-:Y:S04]  /*496c0*/  STL [R1+0x136c], R21 ;  /* 0x00136c1501007387 */ /* 0x000fe80000100800 */
[----:B------:R-:W-:Y:S01]  /*496d0*/  STL [R1+0x1390], R22 ;  /* 0x0013901601007387 */ /* 0x000fe20000100800 */
[----:B--2---:R-:W-:Y:S01]  /*496e0*/  IADD3 R23, P2, R23, R4, RZ ;  /* 0x0000000417177210 */ /* 0x004fe20007f5e0ff */
[----:B------:R-:W-:-:S04]  /*496f0*/  IMAD.X R50, R50, 0x1, R2, P3 ;  /* 0x0000000132327824 */ /* 0x000fc800018e0602 */
[----:B------:R-:W-:Y:S01]  /*49700*/  STL [R1+0x1364], R23 ;  /* 0x0013641701007387 */ /* 0x000fe20000100800 */
[----:B---3--:R-:W-:-:S05]  /*49710*/  IMAD.X R0, R0, 0x1, R2, P4 ;  /* 0x0000000100007824 */ /* 0x008fca00020e0602 */
[----:B------:R0:W-:Y:S04]  /*49720*/  STL [R1+0x1380], R0 ;  /* 0x0013800001007387 */ /* 0x0001e80000100800 */
[----:B------:R1:W-:Y:S04]  /*49730*/  STL [R1+0x1388], R50 ;  /* 0x0013883201007387 */ /* 0x0003e80000100800 */
[----:B0-----:R-:W2:Y:S01]  /*49740*/  LDL.LU R0, [R1+0x1d50] ;  /* 0x001d500001007983 */ /* 0x001ea20000300800 */
[-C--:B------:R-:W-:Y:S02]  /*49750*/  IADD3 R51, P3, R51, R4.reuse, RZ ;  /* 0x0000000433337210 */ /* 0x080fe40007f7e0ff */
[-C--:B------:R-:W-:Y:S01]  /*49760*/  IADD3 R56, P4, R56, R4.reuse, RZ ;  /* 0x0000000438387210 */ /* 0x080fe20007f9e0ff */
[--C-:B------:R-:W-:Y:S01]  /*49770*/  IMAD.X R57, R57, 0x1, R2.reuse, P5 ;  /* 0x0000000139397824 */ /* 0x100fe200028e0602 */
[-C--:B------:R-:W-:Y:S01]  /*49780*/  IADD3 R58, P5, R58, R4.reuse, RZ ;  /* 0x000000043a3a7210 */ /* 0x080fe20007fbe0ff */
[----:B------:R-:W-:Y:S01]  /*49790*/  IMAD.X R59, R59, 0x1, R2, P6 ;  /* 0x000000013b3b7824 */ /* 0x000fe200030e0602 */
[----:B------:R0:W-:Y:S01]  /*497a0*/  STL [R1+0x135c], R51 ;  /* 0x00135c3301007387 */ /* 0x0001e20000100800 */
[----:B------:R-:W-:-:S03]  /*497b0*/  IADD3 R46, P6, R46, R4, RZ ;  /* 0x000000042e2e7210 */ /* 0x000fc60007fde0ff */
[----:B------:R3:W-:Y:S01]  /*497c0*/  STL [R1+0x1354], R56 ;  /* 0x0013543801007387 */ /* 0x0007e20000100800 */
[----:B------:R-:W-:-:S03]  /*497d0*/  IMAD.X R47, R47, 0x1, R2, P1 ;  /* 0x000000012f2f7824 */ /* 0x000fc600008e0602 */
[----:B------:R4:W-:Y:S01]  /*497e0*/  STL [R1+0x1378], R57 ;  /* 0x0013783901007387 */ /* 0x0009e20000100800 */
[----:B------:R-:W-:-:S03]  /*497f0*/  IADD3 R42, P1, R42, R4, RZ ;  /* 0x000000042a2a7210 */ /* 0x000fc60007f3e0ff */
[----:B------:R4:W-:Y:S04]  /*49800*/  STL [R1+0x134c], R58 ;  /* 0x00134c3a01007387 */ /* 0x0009e80000100800 */
[----:B------:R4:W-:Y:S04]  /*49810*/  STL [R1+0x1370], R59 ;  /* 0x0013703b01007387 */ /* 0x0009e80000100800 */
[----:B------:R4:W-:Y:S04]  /*49820*/  STL [R1+0x1344], R46 ;  /* 0x0013442e01007387 */ /* 0x0009e80000100800 */
[----:B------:R4:W-:Y:S04]  /*49830*/  STL [R1+0x1368], R47 ;  /* 0x0013682f01007387 */ /* 0x0009e80000100800 */
[----:B------:R4:W-:Y:S01]  /*49840*/  STL [R1+0x133c], R42 ;  /* 0x00133c2a01007387 */ /* 0x0009e20000100800 */
[--C-:B--2---:R-:W-:Y:S01]  /*49850*/  IMAD.X R43, R43, 0x1, R0.reuse, P2 ;  /* 0x000000012b2b7824 */ /* 0x104fe200010e0600 */
[-C--:B------:R-:W-:Y:S01]  /*49860*/  IADD3 R39, P2, R39, R4.reuse, RZ ;  /* 0x0000000427277210 */ /* 0x080fe20007f5e0ff */
[--C-:B------:R-:W-:Y:S01]  /*49870*/  IMAD.X R31, R31, 0x1, R0.reuse, P3 ;  /* 0x000000011f1f7824 */ /* 0x100fe200018e0600 */
[-C--:B------:R-:W-:Y:S01]  /*49880*/  IADD3 R26, P3, R26, R4.reuse, RZ ;  /* 0x000000041a1a7210 */ /* 0x080fe20007f7e0ff */
[----:B------:R-:W-:Y:S01]  /*49890*/  IMAD.X R27, R27, 0x1, R0, P4 ;  /* 0x000000011b1b7824 */ /* 0x000fe200020e0600 */
[----:B------:R2:W-:Y:S01]  /*498a0*/  STL [R1+0x1360], R43 ;  /* 0x0013602b01007387 */ /* 0x0005e20000100800 */
[----:B------:R-:W-:-:S03]  /*498b0*/  IADD3 R13, P4, R13, R4, RZ ;  /* 0x000000040d0d7210 */ /* 0x000fc60007f9e0ff */
[----:B------:R2:W-:Y:S04]  /*498c0*/  STL [R1+0x1334], R39 ;  /* 0x0013342701007387 */ /* 0x0005e80000100800 */
[----:B------:R2:W-:Y:S01]  /*498d0*/  STL [R1+0x1358], R31 ;  /* 0x0013581f01007387 */ /* 0x0005e20000100800 */
[----:B------:R-:W-:-:S03]  /*498e0*/  IMAD.X R15, R15, 0x1, R0, P5 ;  /* 0x000000010f0f7824 */ /* 0x000fc600028e0600 */
[----:B------:R2:W-:Y:S01]  /*498f0*/  STL [R1+0x132c], R26 ;  /* 0x00132c1a01007387 */ /* 0x0005e20000100800 */
[----:B------:R-:W-:-:S03]  /*49900*/  IADD3 R60, P5, R60, R4, RZ ;  /* 0x000000043c3c7210 */ /* 0x000fc60007fbe0ff */
[----:B------:R2:W-:Y:S04]  /*49910*/  STL [R1+0x1350], R27 ;  /* 0x0013501b01007387 */ /* 0x0005e80000100800 */
[----:B------:R2:W-:Y:S01]  /*49920*/  STL [R1+0x1324], R13 ;  /* 0x0013240d01007387 */ /* 0x0005e20000100800 */
[----:B------:R-:W-:-:S03]  /*49930*/  IMAD.X R3, R3, 0x1, R0, P6 ;  /* 0x0000000103037824 */ /* 0x000fc600030e0600 */
[----:B------:R-:W2:Y:S04]  /*49940*/  LDL.LU R11, [R1+0x1314] ;  /* 0x00131400010b7983 */ /* 0x000ea80000300800 */
[----:B------:R2:W-:Y:S04]  /*49950*/  STL [R1+0x1348], R15 ;  /* 0x0013480f01007387 */ /* 0x0005e80000100800 */
[----:B------:R-:W2:Y:S04]  /*49960*/  LDL.LU R10, [R1+0x1338] ;  /* 0x00133800010a7983 */ /* 0x000ea80000300800 */
[----:B------:R2:W-:Y:S04]  /*49970*/  STL [R1+0x131c], R60 ;  /* 0x00131c3c01007387 */ /* 0x0005e80000100800 */
[----:B------:R-:W2:Y:S04]  /*49980*/  LDL.LU R9, [R1+0x130c] ;  /* 0x00130c0001097983 */ /* 0x000ea80000300800 */
        /* <DEDUP_REMOVED lines=12> */
[----:B0-----:R-:W2:Y:S04]  /*49a50*/  LDL.LU R51, [R1+0x12dc] ;  /* 0x0012dc0001337983 */ /* 0x001ea80000300800 */
[----:B---3--:R-:W3:Y:S04]  /*49a60*/  LDL.LU R56, [R1+0x1300] ;  /* 0x0013000001387983 */ /* 0x008ee80000300800 */
[----:B----4-:R-:W4:Y:S04]  /*49a70*/  LDL.LU R57, [R1+0x12d4] ;  /* 0x0012d40001397983 */ /* 0x010f280000300800 */
[----:B------:R-:W4:Y:S04]  /*49a80*/  LDL.LU R58, [R1+0x12f8] ;  /* 0x0012f800013a7983 */ /* 0x000f280000300800 */
[----:B------:R-:W4:Y:S04]  /*49a90*/  LDL.LU R59, [R1+0x12cc] ;  /* 0x0012cc00013b7983 */ /* 0x000f280000300800 */
[----:B------:R-:W4:Y:S04]  /*49aa0*/  LDL.LU R46, [R1+0x12f0] ;  /* 0x0012f000012e7983 */ /* 0x000f280000300800 */
[----:B------:R-:W4:Y:S04]  /*49ab0*/  LDL.LU R47, [R1+0x12c4] ;  /* 0x0012c400012f7983 */ /* 0x000f280000300800 */
[----:B------:R-:W4:Y:S04]  /*49ac0*/  LDL.LU R42, [R1+0x12e8] ;  /* 0x0012e800012a7983 */ /* 0x000f280000300800 */
[----:B--2---:R-:W2:Y:S04]  /*49ad0*/  LDL.LU R43, [R1+0x12bc] ;  /* 0x0012bc00012b7983 */ /* 0x004ea80000300800 */
        /* <DEDUP_REMOVED lines=8> */
[-C--:B------:R-:W-:Y:S01]  /*49b60*/  IADD3 R11, P6, R11, R4.reuse, RZ ;  /* 0x000000040b0b7210 */ /* 0x080fe20007fde0ff */
[--C-:B------:R-:W-:Y:S01]  /*49b70*/  IMAD.X R10, R10, 0x1, R0.reuse, P1 ;  /* 0x000000010a0a7824 */ /* 0x100fe200008e0600 */
[-C--:B------:R-:W-:Y:S01]  /*49b80*/  IADD3 R9, P1, R9, R4.reuse, RZ ;  /* 0x0000000409097210 */ /* 0x080fe20007f3e0ff */
[--C-:B------:R-:W-:Y:S01]  /*49b90*/  IMAD.X R16, R16, 0x1, R0.reuse, P2 ;  /* 0x0000000110107824 */ /* 0x100fe200010e0600 */
[----:B------:R-:W-:Y:S01]  /*49ba0*/  IADD3 R17, P2, R17, R4, RZ ;  /* 0x0000000411117210 */ /* 0x000fe20007f5e0ff */
        /* <DEDUP_REMOVED lines=21> */
[----:B---3--:R-:W-:-:S03]  /*49d00*/  IMAD.X R56, R56, 0x1, R0, P2 ;  /* 0x0000000138387824 */ /* 0x008fc600010e0600 */
[----:B------:R3:W-:Y:S01]  /*49d10*/  STL [R1+0x1310], R22 ;  /* 0x0013101601007387 */ /* 0x0007e20000100800 */
[----:B----4-:R-:W-:-:S03]  /*49d20*/  IADD3 R57, P2, R57, R4, RZ ;  /* 0x0000000439397210 */ /* 0x010fc60007f5e0ff */
        /* <DEDUP_REMOVED lines=11> */
[----:B--2---:R-:W-:-:S03]  /*49de0*/  IADD3 R43, P5, R43, R4, RZ ;  /* 0x000000042b2b7210 */ /* 0x004fc60007fbe0ff */
        /* <DEDUP_REMOVED lines=9> */
[----:B------:R-:W-:-:S03]  /*49e80*/  IADD3.X R13, R13, R0, RZ, P2, !PT ;  /* 0x000000000d0d7210 */ /* 0x000fc600017fe4ff */
        /* <DEDUP_REMOVED lines=8> */
[----:B0-----:R-:W2:Y:S04]  /*49f10*/  LDL.LU R11, [R1+0x12c0] ;  /* 0x0012c000010b7983 */ /* 0x001ea80000300800 */
[----:B------:R0:W-:Y:S04]  /*49f20*/  STL [R1+0x12a4], R15 ;  /* 0x0012a40f01007387 */ /* 0x0001e80000100800 */
[----:B-1----:R-:W2:Y:S04]  /*49f30*/  LDL.LU R10, [R1+0x1294] ;  /* 0x00129400010a7983 */ /* 0x002ea80000300800 */
        /* <DEDUP_REMOVED lines=30> */
[----:B------:R-:W2:Y:S01]  /*4a120*/  LDL.LU R3, [R1+0x1248] ;  /* 0x0012480001037983 */ /* 0x000ea20000300800 */
[--C-:B------:R-:W-:Y:S01]  /*4a130*/  IMAD.X R11, R11, 0x1, R0.reuse, P4 ;  /* 0x000000010b0b7824 */ /* 0x100fe200020e0600 */
        /* <DEDUP_REMOVED lines=17> */
[----:B---3--:R-:W-:-:S03]  /*4a250*/  IADD3 R22, P3, R22, R4, RZ ;  /* 0x0000000416167210 */ /* 0x008fc60007f7e0ff */
[----:B------:R3:W-:Y:S01]  /*4a260*/  STL [R1+0x127c], R54 ;  /* 0x00127c3601007387 */ /* 0x0007e20000100800 */
[----:B----4-:R-:W-:-:S03]  /*4a270*/  IMAD.X R23, R23, 0x1, R0, P4 ;  /* 0x0000000117177824 */ /* 0x010fc600020e0600 */
        /* <DEDUP_REMOVED lines=11> */
[----:B--2---:R-:W-:-:S03]  /*4a330*/  IMAD.X R59, R59, 0x1, R0, P1 ;  /* 0x000000013b3b7824 */ /* 0x004fc600008e0600 */
        /* <DEDUP_REMOVED lines=156> */
[-C--:B---3--:R-:W-:Y:S01]  /*4ad00*/  IADD3 R16, P6, R16, R4.reuse, RZ ;  /* 0x0000000410107210 */ /* 0x088fe20007fde0ff */
[----:B----4-:R-:W-:Y:S01]  /*4ad10*/  IMAD.X R17, R17, 0x1, R0, P1 ;  /* 0x0000000111117824 */ /* 0x010fe200008e0600 */
        /* <DEDUP_REMOVED lines=53> */
[----:B------:R-:W-:-:S03]  /*4b070*/  IADD3.X R3, R3, R0, RZ, P2, !PT ;  /* 0x0000000003037210 */ /* 0x000fc600017fe4ff */
[----:B0-----:R-:W2:Y:S04]  /*4b080*/  LDL.LU R11, [R1+0x1124] ;  /* 0x00112400010b7983 */ /* 0x001ea80000300800 */
[----:B------:R0:W-:Y:S04]  /*4b090*/  STL [R1+0x1158], R15 ;  /* 0x0011580f01007387 */ /* 0x0001e80000100800 */
[----:B-1----:R-:W2:Y:S04]  /*4b0a0*/  LDL.LU R10, [R1+0x1148] ;  /* 0x00114800010a7983 */ /* 0x002ea80000300800 */
[----:B------:R1:W-:Y:S04]  /*4b0b0*/  STL [R1+0x112c], R60 ;  /* 0x00112c3c01007387 */ /* 0x0003e80000100800 */
[----:B---3--:R-:W3:Y:S04]  /*4b0c0*/  LDL.LU R9, [R1+0x111c] ;  /* 0x00111c0001097983 */ /* 0x008ee80000300800 */
[----:B------:R1:W-:Y:S04]  /*4b0d0*/  STL [R1+0x1150], R3 ;  /* 0x0011500301007387 */ /* 0x0003e80000100800 */
[----:B----4-:R-:W4:Y:S04]  /*4b0e0*/  LDL.LU R16, [R1+0x1140] ;  /* 0x0011400001107983 */ /* 0x010f280000300800 */
        /* <DEDUP_REMOVED lines=29> */
[-C--:B---3--:R-:W-:Y:S01]  /*4b2c0*/  IADD3 R9, P3, R9, R4.reuse, RZ ;  /* 0x0000000409097210 */ /* 0x088fe20007f7e0ff */
[--C-:B----4-:R-:W-:Y:S01]  /*4b2d0*/  IMAD.X R16, R16, 0x1, R0.reuse, P4 ;  /* 0x0000000110107824 */ /* 0x110fe200020e0600 */
[----:B------:R-:W-:Y:S01]  /*4b2e0*/  IADD3 R17, P4, R17, R4, RZ ;  /* 0x0000000411117210 */ /* 0x000fe20007f9e0ff */
        /* <DEDUP_REMOVED lines=54> */
[----:B0-----:R-:W4:Y:S04]  /*4b650*/  LDL.LU R11, [R1+0x10d0] ;  /* 0x0010d000010b7983 */ /* 0x001f280000300800 */
[----:B------:R0:W-:Y:S04]  /*4b660*/  STL [R1+0x10b4], R15 ;  /* 0x0010b40f01007387 */ /* 0x0001e80000100800 */
[----:B-1----:R-:W4:Y:S04]  /*4b670*/  LDL.LU R10, [R1+0x10a4] ;  /* 0x0010a400010a7983 */ /* 0x002f280000300800 */
[----:B------:R1:W-:Y:S04]  /*4b680*/  STL [R1+0x10d8], R60 ;  /* 0x0010d83c01007387 */ /* 0x0003e80000100800 */
[----:B--2---:R-:W2:Y:S04]  /*4b690*/  LDL.LU R9, [R1+0x10c8] ;  /* 0x0010c80001097983 */ /* 0x004ea80000300800 */
        /* <DEDUP_REMOVED lines=27> */
[----:B-1----:R-:W4:Y:S04]  /*4b850*/  LDL.LU R60, [R1+0x1034] ;  /* 0x00103400013c7983 */ /* 0x002f280000300800 */
[----:B------:R-:W4:Y:S01]  /*4b860*/  LDL.LU R3, [R1+0x1058] ;  /* 0x0010580001037983 */ /* 0x000f220000300800 */
[--C-:B------:R-:W-:Y:S01]  /*4b870*/  IMAD.X R11, R11, 0x1, R0.reuse, P6 ;  /* 0x000000010b0b7824 */ /* 0x100fe200030e0600 */
[-C--:B------:R-:W-:Y:S01]  /*4b880*/  IADD3 R10, P6, R10, R4.reuse, RZ ;  /* 0x000000040a0a7210 */ /* 0x080fe20007fde0ff */
[--C-:B--2---:R-:W-:Y:S01]  /*4b890*/  IMAD.X R9, R9, 0x1, R0.reuse, P1 ;  /* 0x0000000109097824 */ /* 0x104fe200008e0600 */
        /* <DEDUP_REMOVED lines=90> */
[-C--:B------:R-:W-:Y:S01]  /*4be40*/  IADD3 R11, P3, R11, R4.reuse, RZ ;  /* 0x000000040b0b7210 */ /* 0x080fe20007f7e0ff */
[--C-:B------:R-:W-:Y:S01]  /*4be50*/  IMAD.X R10, R10, 0x1, R0.reuse, P4 ;  /* 0x000000010a0a7824 */ /* 0x100fe200020e0600 */
[-C--:B--2---:R-:W-:Y:S01]  /*4be60*/  IADD3 R9, P4, R9, R4.reuse, RZ ;  /* 0x0000000409097210 */ /* 0x084fe20007f9e0ff */
[--C-:B---3--:R-:W-:Y:S01]  /*4be70*/  IMAD.X R16, R16, 0x1, R0.reuse, P5 ;  /* 0x0000000110107824 */ /* 0x108fe200028e0600 */
[----:B----4-:R-:W-:Y:S01]  /*4be80*/  IADD3 R17, P5, R17, R4, RZ ;  /* 0x0000000411117210 */ /* 0x010fe20007fbe0ff */
        /* <DEDUP_REMOVED lines=88> */
[----:B------:R-:W-:Y:S01]  /*4c410*/  IMAD.X R11, R11, 0x1, R0, P1 ;  /* 0x000000010b0b7824 */ /* 0x000fe200008e0600 */
[----:B------:R-:W-:-:S02]  /*4c420*/  IADD3 R10, P1, R10, R4, RZ ;  /* 0x000000040a0a7210 */ /* 0x000fc40007f3e0ff */
[----:B--2---:R-:W-:Y:S02]  /*4c430*/  IADD3.X R9, R9, R0, RZ, P2, !PT ;  /* 0x0000000009097210 */ /* 0x004fe400017fe4ff */
        /* <DEDUP_REMOVED lines=279> */
[----:B---3--:R-:W-:Y:S01]  /*4d5b0*/  IMAD.X R16, R16, 0x1, R0, P1 ;  /* 0x0000000110107824 */ /* 0x008fe200008e0600 */
[----:B----4-:R-:W-:Y:S01]  /*4d5c0*/  IADD3 R17, P1, R17, R4, RZ ;  /* 0x0000000411117210 */ /* 0x010fe20007f3e0ff */
        /* <DEDUP_REMOVED lines=419> */
[----:B------:R-:W-:-:S03]  /*4f000*/  IMAD.X R60, R60, 0x1, R0, P4 ;  /* 0x000000013c3c7824 */ /* 0x000fc600020e0600 */
[----:B------:R-:W-:Y:S01]  /*4f010*/  STL [R1+0x1cb4], R31 ;  /* 0x001cb41f01007387 */ /* 0x000fe20000100800 */
[----:B------:R-:W-:-:S03]  /*4f020*/  IADD3 R15, P3, R15, R4, RZ ;  /* 0x000000040f0f7210 */ /* 0x000fc60007f7e0ff */
[----:B------:R-:W-:Y:S04]  /*4f030*/  STL [R1+0x1c80], R26 ;  /* 0x001c801a01007387 */ /* 0x000fe80000100800 */
[----:B------:R-:W-:Y:S01]  /*4f040*/  STL [R1+0x1cbc], R27 ;  /* 0x001cbc1b01007387 */ /* 0x000fe20000100800 */
[----:B------:R-:W-:-:S03]  /*4f050*/  IADD3 R3, P4, R3, R4, RZ ;  /* 0x0000000403037210 */ /* 0x000fc60007f9e0ff */
[----:B------:R-:W-:Y:S04]  /*4f060*/  STL [R1+0x1c88], R13 ;  /* 0x001c880d01007387 */ /* 0x000fe80000100800 */
[----:B------:R0:W-:Y:S04]  /*4f070*/  STL [R1+0x1c90], R60 ;  /* 0x001c903c01007387 */ /* 0x0001e80000100800 */
[----:B------:R-:W-:Y:S04]  /*4f080*/  STL [R1+0x1cc4], R15 ;  /* 0x001cc40f01007387 */ /* 0x000fe80000100800 */
[----:B0-----:R-:W2:Y:S04]  /*4f090*/  LDL.LU R60, [R1+0x1c98] ;  /* 0x001c9800013c7983 */ /* 0x001ea80000300800 */
[----:B------:R0:W-:Y:S04]  /*4f0a0*/  STL [R1+0x1ccc], R3 ;  /* 0x001ccc0301007387 */ /* 0x0001e80000100800 */
[----:B0-----:R-:W3:Y:S04]  /*4f0b0*/  LDL.LU R3, [R1+0x1cd4] ;  /* 0x001cd40001037983 */ /* 0x001ee80000300800 */
        /* <DEDUP_REMOVED lines=29> */
[----:B--2---:R-:W-:-:S05]  /*4f290*/  IMAD.X R60, R60, 0x1, R0, P5 ;  /* 0x000000013c3c7824 */ /* 0x004fca00028e0600 */
[----:B------:R0:W-:Y:S01]  /*4f2a0*/  STL [R1+0x1c98], R60 ;  /* 0x001c983c01007387 */ /* 0x0001e20000100800 */
[----:B---3--:R-:W-:-:S03]  /*4f2b0*/  IADD3 R3, P5, R3, R4, RZ ;  /* 0x0000000403037210 */ /* 0x008fc60007fbe0ff */
[----:B0-----:R0:W5:Y:S04]  /*4f2c0*/  LDL.LU R60, [R1+0x1d4c] ;  /* 0x001d4c00013c7983 */ /* 0x0011680000300800 */
[----:B------:R1:W-:Y:S04]  /*4f2d0*/  STL [R1+0x1cd4], R3 ;  /* 0x001cd40301007387 */ /* 0x0003e80000100800 */
[----:B-1----:R-:W2:Y:S01]  /*4f2e0*/  LDL.LU R3, [R1+0x1d48] ;  /* 0x001d480001037983 */ /* 0x002ea20000300800 */
[--C-:B----4-:R-:W-:Y:S01]  /*4f2f0*/  IMAD.X R11, R11, 0x1, R0.reuse, P6 ;  /* 0x000000010b0b7824 */ /* 0x110fe200030e0600 */
        /* <DEDUP_REMOVED lines=37> */
[-C--:B------:R-:W-:Y:S01]  /*4f550*/  IADD3 R42, P4, R42, R4.reuse, RZ ;  /* 0x000000042a2a7210 */ /* 0x080fe20007f9e0ff */
[----:B------:R-:W-:Y:S02]  /*4f560*/  IMAD.X R43, R43, 0x1, R0, P5 ;  /* 0x000000012b2b7824 */ /* 0x000fe400028e0600 */
[----:B------:R-:W-:Y:S01]  /*4f570*/  STL [R1+0x1d1c], R58 ;  /* 0x001d1c3a01007387 */ /* 0x000fe20000100800 */
[----:B------:R-:W-:-:S03]  /*4f580*/  IADD3 R39, P5, R39, R4, RZ ;  /* 0x0000000427277210 */ /* 0x000fc60007fbe0ff */
[----:B------:R-:W-:Y:S04]  /*4f590*/  STL [R1+0x1ce8], R59 ;  /* 0x001ce83b01007387 */ /* 0x000fe80000100800 */
[----:B------:R-:W-:Y:S01]  /*4f5a0*/  STL [R1+0x1d24], R46 ;  /* 0x001d242e01007387 */ /* 0x000fe20000100800 */
[----:B------:R-:W-:-:S03]  /*4f5b0*/  IMAD.X R31, R31, 0x1, R0, P6 ;  /* 0x000000011f1f7824 */ /* 0x000fc600030e0600 */
[----:B------:R-:W-:Y:S01]  /*4f5c0*/  STL [R1+0x1cf0], R47 ;  /* 0x001cf02f01007387 */ /* 0x000fe20000100800 */
[----:B------:R-:W-:-:S03]  /*4f5d0*/  IMAD.X R26, R26, 0x1, R0, P1 ;  /* 0x000000011a1a7824 */ /* 0x000fc600008e0600 */
[----:B------:R-:W-:Y:S01]  /*4f5e0*/  STL [R1+0x1d2c], R42 ;  /* 0x001d2c2a01007387 */ /* 0x000fe20000100800 */
[----:B------:R-:W-:-:S03]  /*4f5f0*/  IMAD.X R27, R27, 0x1, R0, P2 ;  /* 0x000000011b1b7824 */ /* 0x000fc600010e0600 */
[----:B------:R-:W-:Y:S04]  /*4f600*/  STL [R1+0x1cf8], R43 ;  /* 0x001cf82b01007387 */ /* 0x000fe80000100800 */
[----:B------:R-:W-:Y:S04]  /*4f610*/  STL [R1+0x1d30], R39 ;  /* 0x001d302701007387 */ /* 0x000fe80000100800 */
[----:B------:R-:W-:Y:S04]  /*4f620*/  STL [R1+0x1d00], R31 ;  /* 0x001d001f01007387 */ /* 0x000fe80000100800 */
[----:B------:R-:W-:Y:S04]  /*4f630*/  STL [R1+0x1d08], R26 ;  /* 0x001d081a01007387 */ /* 0x000fe80000100800 */
[----:B------:R-:W-:Y:S01]  /*4f640*/  STL [R1+0x1d10], R27 ;  /* 0x001d101b01007387 */ /* 0x000fe20000100800 */
[----:B------:R-:W-:-:S02]  /*4f650*/  IMAD.X R13, R13, 0x1, R0, P3 ;  /* 0x000000010d0d7824 */ /* 0x000fc400018e0600 */
[----:B------:R-:W-:Y:S01]  /*4f660*/  IMAD.X R15, R15, 0x1, R0, P4 ;  /* 0x000000010f0f7824 */ /* 0x000fe200020e0600 */
[----:B-1----:R-:W-:Y:S01]  /*4f670*/  MOV R11, R5 ;  /* 0x00000005000b7202 */ /* 0x002fe20000000f00 */
[----:B------:R-:W-:Y:S02]  /*4f680*/  IMAD.MOV.U32 R4, RZ, RZ, R8 ;  /* 0x000000ffff047224 */ /* 0x000fe400078e0008 */
[----:B------:R-:W-:Y:S02]  /*4f690*/  IMAD.MOV.U32 R5, RZ, RZ, R6 ;  /* 0x000000ffff057224 */ /* 0x000fe400078e0006 */
[----:B---3--:R-:W-:Y:S02]  /*4f6a0*/  IMAD.MOV.U32 R10, RZ, RZ, R7 ;  /* 0x000000ffff0a7224 */ /* 0x008fe400078e0007 */
[----:B--2---:R-:W-:-:S05]  /*4f6b0*/  IMAD.X R3, R3, 0x1, R0, P5 ;  /* 0x0000000103037824 */ /* 0x004fca00028e0600 */
[----:B------:R1:W-:Y:S02]  /*4f6c0*/  STL [R1+0x1d28], R3 ;  /* 0x001d280301007387 */ /* 0x0003e40000100800 */
[----:B-1----:R-:W1:Y:S02]  /*4f6d0*/  S2R R3, SR_TID.X ;  /* 0x0000000000037919 */ /* 0x002e640000002100 */
[----:B------:R0:W-:Y:S04]  /*4f6e0*/  STL [R1+0x1d18], R13 ;  /* 0x001d180d01007387 */ /* 0x0001e80000100800 */
[----:B------:R0:W-:Y:S04]  /*4f6f0*/  STL [R1+0x1d20], R15 ;  /* 0x001d200f01007387 */ /* 0x0001e80000100800 */
[----:B------:R0:W-:Y:S04]  /*4f700*/  STL.64 [R1+0xbc8], R4 ;  /* 0x000bc80401007387 */ /* 0x0001e80000100a00 */
[----:B------:R0:W-:Y:S01]  /*4f710*/  STL.64 [R1+0xbd0], R10 ;  /* 0x000bd00a01007387 */ /* 0x0001e20000100a00 */
[----:B-1----:R-:W-:-:S05]  /*4f720*/  LOP3.LUT R3, R3, 0x1f, RZ, 0xc0, !PT ;  /* 0x0000001f03037812 */ /* 0x002fca00078ec0ff */
[----:B------:R-:W-:Y:S01]  /*4f730*/  IMAD.SHL.U32 R3, R3, 0x2, RZ ;  /* 0x0000000203037824 */ /* 0x000fe200078e00ff */
[----:B0-----:R-:W-:Y:S06]  /*4f740*/  @P0 BRA `(.L_x_1) ;  /* 0xfffffc7c00fc0947 */ /* 0x001fec000383ffff */
[----:B------:R-:W2:Y:S04]  /*4f750*/  LDL.LU R3, [R1+0x188] ;  /* 0x0001880001037983 */ /* 0x000ea80000300800 */
[----:B------:R-:W3:Y:S04]  /*4f760*/  LDL.LU R0, [R1+0x830] ;  /* 0x0008300001007983 */ /* 0x000ee80000300800 */
[----:B------:R-:W3:Y:S04]  /*4f770*/  LDL.LU R2, [R1+0x180] ;  /* 0x0001800001027983 */ /* 0x000ee80000300800 */
[----:B------:R-:W4:Y:S04]  /*4f780*/  LDL.LU R8, [R1+0x178] ;  /* 0x0001780001087983 */ /* 0x000f280000300800 */
[----:B------:R-:W4:Y:S04]  /*4f790*/  LDL.LU R6, [R1+0x208] ;  /* 0x0002080001067983 */ /* 0x000f280000300800 */
[----:B------:R-:W2:Y:S04]  /*4f7a0*/  LDL.LU R7, [R1+0x170] ;  /* 0x0001700001077983 */ /* 0x000ea80000300800 */
        /* <DEDUP_REMOVED lines=31> */
[----:B------:R0:W-:Y:S04]  /*4f9a0*/  STL [R1+0x1e8c], R34 ;  /* 0x001e8c2201007387 */ /* 0x0001e80000100800 */
[----:B0-----:R-:W4:Y:S04]  /*4f9b0*/  LDL.LU R34, [R1+0x838] ;  /* 0x0008380001227983 */ /* 0x001f280000300800 */
[----:B------:R0:W-:Y:S04]  /*4f9c0*/  STL [R1+0x1e88], R30 ;  /* 0x001e881e01007387 */ /* 0x0001e80000100800 */
[----:B0-----:R-:W4:Y:S04]  /*4f9d0*/  LDL.LU R30, [R1+0x374] ;  /* 0x00037400011e7983 */ /* 0x001f280000300800 */
[----:B-----5:R0:W-:Y:S04]  /*4f9e0*/  STL [R1+0x1e84], R53 ;  /* 0x001e843501007387 */ /* 0x0201e80000100800 */
[----:B0-----:R-:W4:Y:S04]  /*4f9f0*/  LDL.LU R53, [R1+0x194] ;  /* 0x0001940001357983 */ /* 0x001f280000300800 */
[----:B------:R0:W-:Y:S04]  /*4fa00*/  STL [R1+0x1e80], R52 ;  /* 0x001e803401007387 */ /* 0x0001e80000100800 */
        /* <DEDUP_REMOVED lines=26> */
[----:B0-----:R-:W4:Y:S01]  /*4fbb0*/  LDL.LU R28, [R1+0x83c] ;  /* 0x00083c00011c7983 */ /* 0x001f220000300800 */
[----:B---3--:R-:W-:-:S02]  /*4fbc0*/  F2FP.BF16.F32.PACK_AB R0, R0, R2 ;  /* 0x000000020000723e */ /* 0x008fc400000010ff */
[----:B--2---:R-:W-:Y:S01]  /*4fbd0*/  F2FP.BF16.F32.PACK_AB R2, R7, R5 ;  /* 0x000000050702723e */ /* 0x004fe200000010ff */
[----:B------:R4:W-:Y:S04]  /*4fbe0*/  STL [R1+0x1e48], R12 ;  /* 0x001e480c01007387 */ /* 0x0009e80000100800 */
[----:B------:R0:W-:Y:S04]  /*4fbf0*/  STL [R1+0x1e44], R25 ;  /* 0x001e441901007387 */ /* 0x0001e80000100800 */
[----:B------:R1:W-:Y:S04]  /*4fc00*/  STL [R1+0x1e40], R24 ;  /* 0x001e401801007387 */ /* 0x0003e80000100800 */
[----:B------:R-:W-:Y:S04]  /*4fc10*/  STL [R1+0x1d4c], R60 ;  /* 0x001d4c3c01007387 */ /* 0x000fe80000100800 */
[----:B------:R-:W-:Y:S01]  /*4fc20*/  STL [R1+0x1d48], R61 ;  /* 0x001d483d01007387 */ /* 0x000fe20000100800 */
[----:B----4-:R-:W-:-:S02]  /*4fc30*/  F2FP.BF16.F32.PACK_AB R12, R36, R37 ;  /* 0x00000025240c723e */ /* 0x010fc400000010ff */
[----:B0-----:R-:W-:Y:S02]  /*4fc40*/  F2FP.BF16.F32.PACK_AB R25, R32, R33 ;  /* 0x000000212019723e */ /* 0x001fe400000010ff */
[----:B-1----:R-:W-:-:S05]  /*4fc50*/  F2FP.BF16.F32.PACK_AB R24, R28, R29 ;  /* 0x0000001d1c18723e */ /* 0x002fca00000010ff */
[----:B------:R0:W-:Y:S04]  /*4fc60*/  STL [R1+0x3cc], R24 ;  /* 0x0003cc1801007387 */ /* 0x0001e80000100800 */
[----:B------:R1:W-:Y:S04]  /*4fc70*/  STL [R1+0x3c8], R25 ;  /* 0x0003c81901007387 */ /* 0x0003e80000100800 */
[----:B------:R2:W-:Y:S01]  /*4fc80*/  STL [R1+0x3c4], R12 ;  /* 0x0003c40c01007387 */ /* 0x0005e20000100800 */
[----:B0-----:R-:W-:Y:S02]  /*4fc90*/  F2FP.BF16.F32.PACK_AB R24, R40, R41 ;  /* 0x000000292818723e */ /* 0x001fe400000010ff */
[----:B-1----:R-:W-:-:S03]  /*4fca0*/  F2FP.BF16.F32.PACK_AB R25, R44, R45 ;  /* 0x0000002d2c19723e */ /* 0x002fc600000010ff */
[----:B------:R0:W-:Y:S01]  /*4fcb0*/  STL [R1+0x3c0], R24 ;  /* 0x0003c01801007387 */ /* 0x0001e20000100800 */
[----:B--2---:R-:W-:-:S03]  /*4fcc0*/  F2FP.BF16.F32.PACK_AB R12, R14, R48 ;  /* 0x000000300e0c723e */ /* 0x004fc600000010ff */
[----:B------:R-:W-:Y:S01]  /*4fcd0*/  STL [R1+0x3bc], R25 ;  /* 0x0003bc1901007387 */ /* 0x000fe20000100800 */
[----:B------:R-:W-:-:S03]  /*4fce0*/  F2FP.BF16.F32.PACK_AB R14, R53, R30 ;  /* 0x0000001e350e723e */ /* 0x000fc600000010ff */
[----:B------:R1:W-:Y:S01]  /*4fcf0*/  STL [R1+0x3b8], R12 ;  /* 0x0003b80c01007387 */ /* 0x0003e20000100800 */
[----:B0-----:R-:W-:-:S05]  /*4fd00*/  F2FP.BF16.F32.PACK_AB R24, R49, R52 ;  /* 0x000000343118723e */ /* 0x001fca00000010ff */
[----:B------:R-:W-:Y:S01]  /*4fd10*/  STL [R1+0x3b4], R24 ;  /* 0x0003b41801007387 */ /* 0x000fe20000100800 */
[----:B-1----:R-:W-:-:S03]  /*4fd20*/  F2FP.BF16.F32.PACK_AB R12, R34, R3 ;  /* 0x00000003220c723e */ /* 0x002fc600000010ff */
[----:B------:R-:W-:Y:S01]  /*4fd30*/  STL [R1+0x3b0], R14 ;  /* 0x0003b00e01007387 */ /* 0x000fe20000100800 */
[----:B------:R-:W-:-:S03]  /*4fd40*/  F2FP.BF16.F32.PACK_AB R3, R8, R6 ;  /* 0x000000060803723e */ /* 0x000fc600000010ff */
[----:B------:R-:W-:Y:S04]  /*4fd50*/  STL [R1+0x31c], R12 ;  /* 0x00031c0c01007387 */ /* 0x000fe80000100800 */
[----:B------:R0:W-:Y:S04]  /*4fd60*/  STL [R1+0x318], R0 ;  /* 0x0003180001007387 */ /* 0x0001e80000100800 */
[----:B------:R1:W-:Y:S04]  /*4fd70*/  STL [R1+0x314], R3 ;  /* 0x0003140301007387 */ /* 0x0003e80000100800 */
[----:B------:R2:W-:Y:S01]  /*4fd80*/  STL [R1+0x310], R2 ;  /* 0x0003100201007387 */ /* 0x0005e20000100800 */
[----:B0-----:R-:W-:-:S02]  /*4fd90*/  F2FP.BF16.F32.PACK_AB R0, R11, R4 ;  /* 0x000000040b00723e */ /* 0x001fc400000010ff */
[----:B-1----:R-:W-:-:S03]  /*4fda0*/  F2FP.BF16.F32.PACK_AB R3, R10, R9 ;  /* 0x000000090a03723e */ /* 0x002fc600000010ff */
[----:B------:R0:W-:Y:S01]  /*4fdb0*/  STL [R1+0x30c], R0 ;  /* 0x00030c0001007387 */ /* 0x0001e20000100800 */
[----:B--2---:R-:W-:-:S03]  /*4fdc0*/  F2FP.BF16.F32.PACK_AB R2, R16, R17 ;  /* 0x000000111002723e */ /* 0x004fc600000010ff */
[----:B------:R1:W-:Y:S04]  /*4fdd0*/  STL [R1+0x308], R3 ;  /* 0x0003080301007387 */ /* 0x0003e80000100800 */
[----:B------:R2:W-:Y:S01]  /*4fde0*/  STL [R1+0x304], R2 ;  /* 0x0003040201007387 */ /* 0x0005e20000100800 */
[----:B0-----:R-:W-:Y:S02]  /*4fdf0*/  F2FP.BF16.F32.PACK_AB R0, R18, R19 ;  /* 0x000000131200723e */ /* 0x001fe400000010ff */
        /* <DEDUP_REMOVED lines=21> */
[----:B------:R-:W-:Y:S04]  /*4ff50*/  STL [R1+0x2d8], R3 ;  /* 0x0002d80301007387 */ /* 0x000fe80000100800 */
[----:B------:R-:W2:Y:S01]  /*4ff60*/  LDL.LU R34, [R1+0x528] ;  /* 0x0005280001227983 */ /* 0x000ea20000300800 */
[----:B0-----:R-:W-:-:S03]  /*4ff70*/  F2FP.BF16.F32.PACK_AB R0, R13, R15 ;  /* 0x0000000f0d00723e */ /* 0x001fc600000010ff */
[----:B------:R-:W-:Y:S04]  /*4ff80*/  STL [R1+0x2d4], R2 ;  /* 0x0002d40201007387 */ /* 0x000fe80000100800 */
[----:B------:R-:W3:Y:S04]  /*4ff90*/  LDL.LU R30, [R1+0x780] ;  /* 0x00078000011e7983 */ /* 0x000ee80000300800 */
[----:B------:R-:W-:Y:S04]  /*4ffa0*/  STL [R1+0x2d0], R0 ;  /* 0x0002d00001007387 */ /* 0x000fe80000100800 */
[----:B---3--:R0:W-:Y:S04]  /*4ffb0*/  STL [R1+0x1e90], R30 ;  /* 0x001e901e01007387 */ /* 0x0081e80000100800 */
[----:B0-----:R-:W2:Y:S04]  /*4ffc0*/  LDL.LU R30, [R1+0x788] ;  /* 0x00078800011e7983 */ /* 0x001ea80000300800 */
[----:B------:R-:W3:Y:S04]  /*4ffd0*/  LDL.LU R53, [R1+0x520] ;  /* 0x0005200001357983 */ /* 0x000ee80000300800 */
        /* <DEDUP_REMOVED lines=58> */
[----:B--2---:R-:W-:-:S03]  /*50380*/  F2FP.BF16.F32.PACK_AB R34, R30, R34 ;  /* 0x000000221e22723e */ /* 0x004fc600000010ff */
[----:B------:R-:W2:Y:S04]  /*50390*/  LDL.LU R30, [R1+0x1e90] ;  /* 0x001e9000011e7983 */ /* 0x000ea80000300800 */
[----:B------:R0:W-:Y:S04]  /*503a0*/  STL [R1+0x2cc], R34 ;  /* 0x0002cc2201007387 */ /* 0x0001e80000100800 */
[----:B0-----:R-:W2:Y:S01]  /*503b0*/  LDL.LU R34, [R1+0x1e8c] ;  /* 0x001e8c0001227983 */ /* 0x001ea20000300800 */
[----:B----4-:R-:W-:Y:S02]  /*503c0*/  F2FP.BF16.F32.PACK_AB R49, R52, R49 ;  /* 0x000000313431723e */ /* 0x010fe400000010ff */
[----:B---3--:R-:W-:-:S02]  /*503d0*/  F2FP.BF16.F32.PACK_AB R14, R48, R14 ;  /* 0x0000000e300e723e */ /* 0x008fc400000010ff */
[----:B------:R-:W-:Y:S02]  /*503e0*/  F2FP.BF16.F32.PACK_AB R44, R45, R44 ;  /* 0x0000002c2d2c723e */ /* 0x000fe400000010ff */
[----:B------:R-:W-:Y:S02]  /*503f0*/  F2FP.BF16.F32.PACK_AB R40, R41, R40 ;  /* 0x000000282928723e */ /* 0x000fe400000010ff */
[----:B------:R-:W-:Y:S02]  /*50400*/  F2FP.BF16.F32.PACK_AB R36, R37, R36 ;  /* 0x000000242524723e */ /* 0x000fe400000010ff */
[----:B--2---:R-:W-:Y:S02]  /*50410*/  F2FP.BF16.F32.PACK_AB R53, R30, R53 ;  /* 0x000000351e35723e */ /* 0x004fe400000010ff */
[----:B------:R-:W2:Y:S04]  /*50420*/  LDL.LU R30, [R1+0x1e88] ;  /* 0x001e8800011e7983 */ /* 0x000ea80000300800 */
[----:B------:R0:W-:Y:S04]  /*50430*/  STL [R1+0x2c8], R53 ;  /* 0x0002c83501007387 */ /* 0x0001e80000100800 */
[----:B0-----:R-:W3:Y:S04]  /*50440*/  LDL.LU R53, [R1+0x1e84] ;  /* 0x001e840001357983 */ /* 0x001ee80000300800 */
[----:B------:R-:W4:Y:S04]  /*50450*/  LDL.LU R52, [R1+0x1e80] ;  /* 0x001e800001347983 */ /* 0x000f280000300800 */
[----:B------:R0:W-:Y:S01]  /*50460*/  STL [R1+0x2c4], R49 ;  /* 0x0002c43101007387 */ /* 0x0001e20000100800 */
[----:B------:R-:W-:-:S03]  /*50470*/  F2FP.BF16.F32.PACK_AB R32, R33, R32 ;  /* 0x000000202120723e */ /* 0x000fc600000010ff */
[----:B0-----:R-:W4:Y:S04]  /*50480*/  LDL.LU R49, [R1+0x1e7c] ;  /* 0x001e7c0001317983 */ /* 0x001f280000300800 */
[----:B------:R-:W4:Y:S04]  /*50490*/  LDL.LU R48, [R1+0x1e78] ;  /* 0x001e780001307983 */ /* 0x000f280000300800 */
[----:B------:R0:W-:Y:S01]  /*504a0*/  STL [R1+0x2c0], R14 ;  /* 0x0002c00e01007387 */ /* 0x0001e20000100800 */
[----:B------:R-:W-:-:S03]  /*504b0*/  F2FP.BF16.F32.PACK_AB R60, R61, R60 ;  /* 0x0000003c3d3c723e */ /* 0x000fc600000010ff */
[----:B0-----:R-:W4:Y:S04]  /*504c0*/  LDL.LU R14, [R1+0x1e74] ;  /* 0x001e7400010e7983 */ /* 0x001f280000300800 */
[----:B------:R-:W4:Y:S04]  /*504d0*/  LDL.LU R45, [R1+0x1e70] ;  /* 0x001e7000012d7983 */ /* 0x000f280000300800 */
[----:B------:R0:W-:Y:S01]  /*504e0*/  STL [R1+0x2ac], R44 ;  /* 0x0002ac2c01007387 */ /* 0x0001e20000100800 */
[----:B------:R-:W-:Y:S02]  /*504f0*/  F2FP.BF16.F32.PACK_AB R24, R24, R25 ;  /* 0x000000191818723e */ /* 0x000fe400000010ff */
[----:B------:R-:W-:Y:S01]  /*50500*/  F2FP.BF16.F32.PACK_AB R12, R12, R28 ;  /* 0x0000001c0c0c723e */ /* 0x000fe200000010ff */
[----:B0-----:R-:W4:Y:S04]  /*50510*/  LDL.LU R44, [R1+0x1e6c] ;  /* 0x001e6c00012c7983 */ /* 0x001f280000300800 */
[----:B------:R-:W4:Y:S04]  /*50520*/  LDL.LU R41, [R1+0x1e68] ;  /* 0x001e680001297983 */ /* 0x000f280000300800 */
[----:B------:R0:W-:Y:S01]  /*50530*/  STL [R1+0x2a8], R40 ;  /* 0x0002a82801007387 */ /* 0x0001e20000100800 */
[----:B------:R-:W-:-:S02]  /*50540*/  F2FP.BF16.F32.PACK_AB R3, R29, R3 ;  /* 0x000000031d03723e */ /* 0x000fc400000010ff */
[----:B------:R-:W-:Y:S01]  /*50550*/  F2FP.BF16.F32.PACK_AB R2, R0, R2 ;  /* 0x000000020002723e */ /* 0x000fe200000010ff */
[----:B0-----:R-:W4:Y:S04]  /*50560*/  LDL.LU R40, [R1+0x1e64] ;  /* 0x001e640001287983 */ /* 0x001f280000300800 */
[----:B------:R-:W4:Y:S04]  /*50570*/  LDL.LU R37, [R1+0x1e60] ;  /* 0x001e600001257983 */ /* 0x000f280000300800 */
[----:B------:R0:W-:Y:S01]  /*50580*/  STL [R1+0x2a4], R36 ;  /* 0x0002a42401007387 */ /* 0x0001e20000100800 */
[----:B------:R-:W-:-:S03]  /*50590*/  F2FP.BF16.F32.PACK_AB R0, R8, R6 ;  /* 0x000000060800723e */ /* 0x000fc600000010ff */
[----:B0-----:R-:W4:Y:S04]  /*505a0*/  LDL.LU R36, [R1+0x1e5c] ;  /* 0x001e5c0001247983 */ /* 0x001f280000300800 */
[----:B------:R-:W4:Y:S04]  /*505b0*/  LDL.LU R33, [R1+0x1e58] ;  /* 0x001e580001217983 */ /* 0x000f280000300800 */
[----:B------:R0:W-:Y:S04]  /*505c0*/  STL [R1+0x2a0], R32 ;  /* 0x0002a02001007387 */ /* 0x0001e80000100800 */
[----:B0-----:R-:W4:Y:S04]  /*505d0*/  LDL.LU R32, [R1+0x1e54] ;  /* 0x001e540001207983 */ /* 0x001f280000300800 */
[----:B------:R-:W-:Y:S04]  /*505e0*/  STL [R1+0x2bc], R60 ;  /* 0x0002bc3c01007387 */ /* 0x000fe80000100800 */
[----:B------:R-:W-:Y:S04]  /*505f0*/  STL [R1+0x2b8], R24 ;  /* 0x0002b81801007387 */ /* 0x000fe80000100800 */
[----:B------:R-:W-:Y:S04]  /*50600*/  STL [R1+0x2b4], R12 ;  /* 0x0002b40c01007387 */ /* 0x000fe80000100800 */
[----:B------:R0:W-:Y:S04]  /*50610*/  STL [R1+0x2b0], R3 ;  /* 0x0002b00301007387 */ /* 0x0001e80000100800 */
[----:B------:R1:W-:Y:S01]  /*50620*/  STL [R1+0x29c], R2 ;  /* 0x00029c0201007387 */ /* 0x0003e20000100800 */
[----:B0-----:R-:W-:-:S03]  /*50630*/  F2FP.BF16.F32.PACK_AB R3, R7, R5 ;  /* 0x000000050703723e */ /* 0x001fc600000010ff */
[----:B------:R0:W-:Y:S01]  /*50640*/  STL [R1+0x298], R0 ;  /* 0x0002980001007387 */ /* 0x0001e20000100800 */
[----:B-1----:R-:W-:-:S03]  /*50650*/  F2FP.BF16.F32.PACK_AB R2, R11, R4 ;  /* 0x000000040b02723e */ /* 0x002fc600000010ff */
        /* <DEDUP_REMOVED lines=24> */
[----:B------:R-:W-:Y:S01]  /*507e0*/  STL [R1+0x274], R3 ;  /* 0x0002740301007387 */ /* 0x000fe20000100800 */
[----:B0-----:R-:W-:-:S03]  /*507f0*/  F2FP.BF16.F32.PACK_AB R0, R34, R35 ;  /* 0x000000232200723e */ /* 0x001fc600000010ff */
[----:B------:R0:W-:Y:S04]  /*50800*/  STL [R1+0x270], R2 ;  /* 0x0002700201007387 */ /* 0x0001e80000100800 */
[----:B------:R1:W-:Y:S01]  /*50810*/  STL [R1+0x25c], R0 ;  /* 0x00025c0001007387 */ /* 0x0003e20000100800 */
[----:B0-----:R-:W-:Y:S02]  /*50820*/  F2FP.BF16.F32.PACK_AB R2, R26, R27 ;  /* 0x0000001b1a02723e */ /* 0x001fe400000010ff */
[----:B-1----:R-:W-:Y:S02]  /*50830*/  F2FP.BF16.F32.PACK_AB R0, R13, R15 ;  /* 0x0000000f0d00723e */ /* 0x002fe400000010ff */
[----:B--2---:R-:W-:-:S05]  /*50840*/  F2FP.BF16.F32.PACK_AB R3, R30, R31 ;  /* 0x0000001f1e03723e */ /* 0x004fca00000010ff */
[----:B------:R0:W-:Y:S04]  /*50850*/  STL [R1+0x258], R3 ;  /* 0x0002580301007387 */ /* 0x0001e80000100800 */
[----:B------:R-:W2:Y:S04]  /*50860*/  LDL.LU R29, [R1+0x7a8] ;  /* 0x0007a800011d7983 */ /* 0x000ea80000300800 */
[----:B------:R-:W-:Y:S04]  /*50870*/  STL [R1+0x254], R2 ;  /* 0x0002540201007387 */ /* 0x000fe80000100800 */
[----:B------:R-:W2:Y:S04]  /*50880*/  LDL.LU R28, [R1+0x598] ;  /* 0x00059800011c7983 */ /* 0x000ea80000300800 */
[----:B------:R1:W-:Y:S04]  /*50890*/  STL [R1+0x250], R0 ;  /* 0x0002500001007387 */ /* 0x0003e80000100800 */
        /* <DEDUP_REMOVED lines=46> */
[----:B--2---:R-:W-:-:S03]  /*50b80*/  F2FP.BF16.F32.PACK_AB R28, R29, R28 ;  /* 0x0000001c1d1c723e */ /* 0x004fc600000010ff */
[----:B------:R-:W2:Y:S04]  /*50b90*/  LDL.LU R29, [R1+0x1e50] ;  /* 0x001e5000011d7983 */ /* 0x000ea80000300800 */
[----:B------:R0:W-:Y:S01]  /*50ba0*/  STL [R1+0x24c], R28 ;  /* 0x00024c1c01007387 */ /* 0x0001e20000100800 */
[----:B---3--:R-:W-:-:S03]  /*50bb0*/  F2FP.BF16.F32.PACK_AB R25, R12, R25 ;  /* 0x000000190c19723e */ /* 0x008fc600000010ff */
[----:B0-----:R-:W3:Y:S01]  /*50bc0*/  LDL.LU R28, [R1+0x1e4c] ;  /* 0x001e4c00011c7983 */ /* 0x001ee20000300800 */
[----:B----4-:R-:W-:-:S03]  /*50bd0*/  F2FP.BF16.F32.PACK_AB R39, R38, R39 ;  /* 0x000000272627723e */ /* 0x010fc600000010ff */
[----:B------:R-:W4:Y:S04]  /*50be0*/  LDL.LU R12, [R1+0x1e48] ;  /* 0x001e4800010c7983 */ /* 0x000f280000300800 */
[----:B------:R0:W-:Y:S01]  /*50bf0*/  STL [R1+0x248], R25 ;  /* 0x0002481901007387 */ /* 0x0001e20000100800 */
[----:B------:R-:W-:-:S03]  /*50c00*/  F2FP.BF16.F32.PACK_AB R30, R35, R30 ;  /* 0x0000001e231e723e */ /* 0x000fc600000010ff */
[----:B0-----:R-:W4:Y:S04]  /*50c10*/  LDL.LU R25, [R1+0x1e44] ;  /* 0x001e440001197983 */ /* 0x001f280000300800 */
[----:B------:R-:W2:Y:S04]  /*50c20*/  LDL.LU R38, [R1+0x85c] ;  /* 0x00085c0001267983 */ /* 0x000ea80000300800 */
[----:B------:R0:W-:Y:S04]  /*50c30*/  STL [R1+0x244], R39 ;  /* 0x0002442701007387 */ /* 0x0001e80000100800 */
[----:B0-----:R-:W2:Y:S04]  /*50c40*/  LDL.LU R39, [R1+0x5bc] ;  /* 0x0005bc0001277983 */ /* 0x001ea80000300800 */
[----:B------:R0:W-:Y:S04]  /*50c50*/  STL [R1+0x240], R30 ;  /* 0x0002401e01007387 */ /* 0x0001e80000100800 */
[----:B------:R-:W3:Y:S04]  /*50c60*/  LDL.LU R35, [R1+0x854] ;  /* 0x0008540001237983 */ /* 0x000ee80000300800 */
[----:B0-----:R-:W3:Y:S01]  /*50c70*/  LDL.LU R30, [R1+0x5b4] ;  /* 0x0005b400011e7983 */ /* 0x001ee20000300800 */
[----:B------:R-:W-:-:S02]  /*50c80*/  F2FP.BF16.F32.PACK_AB R61, R24, R61 ;  /* 0x0000003d183d723e */ /* 0x000fc400000010ff */
[----:B------:R-:W-:Y:S01]  /*50c90*/  F2FP.BF16.F32.PACK_AB R60, R60, R3 ;  /* 0x000000033c3c723e */ /* 0x000fe200000010ff */
[----:B------:R-:W4:Y:S01]  /*50ca0*/  LDL.LU R24, [R1+0x1e40] ;  /* 0x001e400001187983 */ /* 0x000f220000300800 */
[----:B------:R-:W-:Y:S02]  /*50cb0*/  F2FP.BF16.F32.PACK_AB R26, R31, R26 ;  /* 0x0000001a1f1a723e */ /* 0x000fe400000010ff */
[----:B------:R-:W-:Y:S01]  /*50cc0*/  F2FP.BF16.F32.PACK_AB R3, R27, R13 ;  /* 0x0000000d1b03723e */ /* 0x000fe200000010ff */
[----:B------:R-:W-:Y:S01]  /*50cd0*/  STL [R1+0x22c], R61 ;  /* 0x00022c3d01007387 */ /* 0x000fe20000100800 */
[----:B------:R-:W-:-:S03]  /*50ce0*/  F2FP.BF16.F32.PACK_AB R0, R0, R2 ;  /* 0x000000020000723e */ /* 0x000fc600000010ff */
[----:B------:R-:W-:Y:S04]  /*50cf0*/  STL [R1+0x228], R60 ;  /* 0x0002283c01007387 */ /* 0x000fe80000100800 */
[----:B------:R-:W4:Y:S04]  /*50d00*/  LDL.LU R31, [R1+0x51c] ;  /* 0x00051c00011f7983 */ /* 0x000f280000300800 */
[----:B------:R0:W-:Y:S01]  /*50d10*/  STL [R1+0x224], R26 ;  /* 0x0002241a01007387 */ /* 0x0001e20000100800 */
[----:B------:R-:W-:-:S03]  /*50d20*/  F2FP.BF16.F32.PACK_AB R2, R7, R5 ;  /* 0x000000050702723e */ /* 0x000fc600000010ff */
[----:B0-----:R-:W4:Y:S04]  /*50d30*/  LDL.LU R26, [R1+0x8bc] ;  /* 0x0008bc00011a7983 */ /* 0x001f280000300800 */
[----:B------:R0:W-:Y:S04]  /*50d40*/  STL [R1+0x220], R3 ;  /* 0x0002200301007387 */ /* 0x0001e80000100800 */
[----:B------:R-:W4:Y:S04]  /*50d50*/  LDL.LU R27, [R1+0x514] ;  /* 0x00051400011b7983 */ /* 0x000f280000300800 */
[----:B------:R-:W4:Y:S01]  /*50d60*/  LDL.LU R13, [R1+0x8b4] ;  /* 0x0008b400010d7983 */ /* 0x000f220000300800 */
[----:B0-----:R-:W-:-:S03]  /*50d70*/  F2FP.BF16.F32.PACK_AB R3, R8, R6 ;  /* 0x000000060803723e */ /* 0x001fc600000010ff */
        /* <DEDUP_REMOVED lines=25> */
[----:B------:R-:W-:Y:S04]  /*50f10*/  STL [R1+0x1c8], R3 ;  /* 0x0001c80301007387 */ /* 0x000fe80000100800 */
[----:B------:R-:W4:Y:S01]  /*50f20*/  LDL.LU R46, [R1+0x7f8] ;  /* 0x0007f800012e7983 */ /* 0x000f220000300800 */
[----:B0-----:R-:W-:-:S03]  /*50f30*/  F2FP.BF16.F32.PACK_AB R0, R34, R15 ;  /* 0x0000000f2200723e */ /* 0x001fc600000010ff */
[----:B------:R2:W-:Y:S04]  /*50f40*/  STL [R1+0x1c4], R2 ;  /* 0x0001c40201007387 */ /* 0x0005e80000100800 */
[----:B------:R-:W4:Y:S04]  /*50f50*/  LDL.LU R47, [R1+0x388] ;  /* 0x00038800012f7983 */ /* 0x000f280000300800 */
[----:B------:R3:W-:Y:S04]  /*50f60*/  STL [R1+0x1c0], R0 ;  /* 0x0001c00001007387 */ /* 0x0007e80000100800 */
[----:B------:R-:W4:Y:S04]  /*50f70*/  LDL.LU R42, [R1+0x7f0] ;  /* 0x0007f000012a7983 */ /* 0x000f280000300800 */
[----:B------:R-:W4:Y:S04]  /*50f80*/  LDL.LU R43, [R1+0x380] ;  /* 0x00038000012b7983 */ /* 0x000f280000300800 */
[----:B------:R-:W4:Y:S04]  /*50f90*/  LDL.LU R34, [R1+0x850] ;  /* 0x0008500001227983 */ /* 0x000f280000300800 */
[----:B------:R-:W4:Y:S04]  /*50fa0*/  LDL.LU R15, [R1+0x5b0] ;  /* 0x0005b000010f7983 */ /* 0x000f280000300800 */
[----:B------:R-:W4:Y:S01]  /*50fb0*/  LDL.LU R10, [R1+0x1e8] ;  /* 0x0001e800010a7983 */ /* 0x000f220000300800 */
[----:B--2---:R-:W-:-:S05]  /*50fc0*/  F2FP.BF16.F32.PACK_AB R2, R38, R39 ;  /* 0x000000272602723e */ /* 0x004fca00000010ff */
[----:B------:R4:W-:Y:S04]  /*50fd0*/  STL [R1+0x1dc], R2 ;  /* 0x0001dc0201007387 */ /* 0x0009e80000100800 */
[----:B------:R-:W2:Y:S01]  /*50fe0*/  LDL.LU R9, [R1+0x568] ;  /* 0x0005680001097983 */ /* 0x000ea20000300800 */
[----:B---3--:R-:W-:-:S05]  /*50ff0*/  F2FP.BF16.F32.PACK_AB R0, R35, R30 ;  /* 0x0000001e2300723e */ /* 0x008fca00000010ff */
[----:B------:R0:W-:Y:S04]  /*51000*/  STL [R1+0x1d8], R0 ;  /* 0x0001d80001007387 */ /* 0x0001e80000100800 */
[----:B------:R-:W3:Y:S04]  /*51010*/  LDL.LU R16, [R1+0x1e0] ;  /* 0x0001e00001107983 */ /* 0x000ee80000300800 */
[----:B------:R-:W3:Y:S04]  /*51020*/  LDL.LU R17, [R1+0x560] ;  /* 0x0005600001117983 */ /* 0x000ee80000300800 */
[----:B------:R-:W3:Y:S04]  /*51030*/  LDL.LU R38, [R1+0x858] ;  /* 0x0008580001267983 */ /* 0x000ee80000300800 */
[----:B------:R-:W3:Y:S04]  /*51040*/  LDL.LU R39, [R1+0x5b8] ;  /* 0x0005b80001277983 */ /* 0x000ee80000300800 */
[----:B------:R-:W3:Y:S01]  /*51050*/  LDL.LU R58, [R1+0x518] ;  /* 0x00051800013a7983 */ /* 0x000ee20000300800 */
[----:B----4-:R-:W-:-:S05]  /*51060*/  F2FP.BF16.F32.PACK_AB R2, R31, R26 ;  /* 0x0000001a1f02723e */ /* 0x010fca00000010ff */
[----:B------:R1:W-:Y:S04]  /*51070*/  STL [R1+0x1d4], R2 ;  /* 0x0001d40201007387 */ /* 0x0003e80000100800 */
[----:B------:R-:W4:Y:S01]  /*51080*/  LDL.LU R59, [R1+0x8b8] ;  /* 0x0008b800013b7983 */ /* 0x000f220000300800 */
[----:B0-----:R-:W-:-:S05]  /*51090*/  F2FP.BF16.F32.PACK_AB R0, R27, R13 ;  /* 0x0000000d1b00723e */ /* 0x001fca00000010ff */
        /* <DEDUP_REMOVED lines=19> */
[----:B-1----:R-:W-:-:S03]  /*511d0*/  F2FP.BF16.F32.PACK_AB R2, R46, R47 ;  /* 0x0000002f2e02723e */ /* 0x002fc600000010ff */
[----:B------:R-:W4:Y:S04]  /*511e0*/  LDL.LU R46, [R1+0x7e8] ;  /* 0x0007e800012e7983 */ /* 0x000f280000300800 */
[----:B------:R-:W-:Y:S04]  /*511f0*/  STL [R1+0x1bc], R2 ;  /* 0x0001bc0201007387 */ /* 0x000fe80000100800 */
[----:B------:R-:W4:Y:S01]  /*51200*/  LDL.LU R47, [R1+0x398] ;  /* 0x00039800012f7983 */ /* 0x000f220000300800 */
[----:B0-----:R-:W-:-:S05]  /*51210*/  F2FP.BF16.F32.PACK_AB R0, R42, R43 ;  /* 0x0000002b2a00723e */ /* 0x001fca00000010ff */
[----:B------:R2:W-:Y:S04]  /*51220*/  STL [R1+0x1b8], R0 ;  /* 0x0001b80001007387 */ /* 0x0005e80000100800 */
[----:B------:R-:W4:Y:S04]  /*51230*/  LDL.LU R42, [R1+0x7e0] ;  /* 0x0007e000012a7983 */ /* 0x000f280000300800 */
[----:B------:R-:W4:Y:S01]  /*51240*/  LDL.LU R43, [R1+0x390] ;  /* 0x00039000012b7983 */ /* 0x000f220000300800 */
[----:B--2---:R-:W-:-:S05]  /*51250*/  F2FP.BF16.F32.PACK_AB R0, R10, R9 ;  /* 0x000000090a00723e */ /* 0x004fca00000010ff */
[----:B------:R0:W-:Y:S01]  /*51260*/  STL [R1+0x1b4], R0 ;  /* 0x0001b40001007387 */ /* 0x0001e20000100800 */
[----:B---3--:R-:W-:Y:S02]  /*51270*/  F2FP.BF16.F32.PACK_AB R3, R16, R17 ;  /* 0x000000111003723e */ /* 0x008fe400000010ff */
[----:B0-----:R-:W-:-:S03]  /*51280*/  F2FP.BF16.F32.PACK_AB R0, R34, R15 ;  /* 0x0000000f2200723e */ /* 0x001fc600000010ff */
[----:B------:R-:W-:Y:S01]  /*51290*/  STL [R1+0x1b0], R3 ;  /* 0x0001b00301007387 */ /* 0x000fe20000100800 */
[----:B------:R-:W-:-:S03]  /*512a0*/  F2FP.BF16.F32.PACK_AB R2, R38, R39 ;  /* 0x000000272602723e */ /* 0x000fc600000010ff */
[----:B------:R-:W2:Y:S04]  /*512b0*/  LDL.LU R38, [R1+0x1f8] ;  /* 0x0001f80001267983 */ /* 0x000ea80000300800 */
[----:B------:R4:W-:Y:S04]  /*512c0*/  STL [R1+0x1ac], R2 ;  /* 0x0001ac0201007387 */ /* 0x0009e80000100800 */
[----:B------:R-:W2:Y:S04]  /*512d0*/  LDL.LU R39, [R1+0x578] ;  /* 0x0005780001277983 */ /* 0x000ea80000300800 */
[----:B------:R0:W-:Y:S04]  /*512e0*/  STL [R1+0x1a8], R0 ;  /* 0x0001a80001007387 */ /* 0x0001e80000100800 */
[----:B------:R-:W3:Y:S04]  /*512f0*/  LDL.LU R34, [R1+0x1f0] ;  /* 0x0001f00001227983 */ /* 0x000ee80000300800 */
[----:B------:R-:W3:Y:S01]  /*51300*/  LDL.LU R15, [R1+0x570] ;  /* 0x00057000010f7983 */ /* 0x000ee20000300800 */
[----:B----4-:R-:W-:-:S03]  /*51310*/  F2FP.BF16.F32.PACK_AB R2, R58, R59 ;  /* 0x0000003b3a02723e */ /* 0x010fc600000010ff */
[----:B------:R-:W4:Y:S04]  /*51320*/  LDL.LU R58, [R1+0x868] ;  /* 0x00086800013a7983 */ /* 0x000f280000300800 */
[----:B------:R-:W-:Y:S01]  /*51330*/  STL [R1+0x1a4], R2 ;  /* 0x0001a40201007387 */ /* 0x000fe20000100800 */
[----:B0-----:R-:W-:-:S03]  /*51340*/  F2FP.BF16.F32.PACK_AB R0, R35, R30 ;  /* 0x0000001e2300723e */ /* 0x001fc600000010ff */
[----:B------:R-:W4:Y:S04]  /*51350*/  LDL.LU R59, [R1+0x5c8] ;  /* 0x0005c800013b7983 */ /* 0x000f280000300800 */
[----:B------:R0:W-:Y:S04]  /*51360*/  STL [R1+0x1a0], R0 ;  /* 0x0001a00001007387 */ /* 0x0001e80000100800 */
[----:B------:R-:W4:Y:S04]  /*51370*/  LDL.LU R35, [R1+0x860] ;  /* 0x0008600001237983 */ /* 0x000f280000300800 */
[----:B------:R-:W4:Y:S01]  /*51380*/  LDL.LU R30, [R1+0x5c0] ;  /* 0x0005c000011e7983 */ /* 0x000f220000300800 */
[----:B0-----:R-:W-:-:S02]  /*51390*/  F2FP.BF16.F32.PACK_AB R0, R18, R19 ;  /* 0x000000131200723e */ /* 0x001fc400000010ff */
[----:B------:R-:W-:-:S03]  /*513a0*/  F2FP.BF16.F32.PACK_AB R3, R54, R55 ;  /* 0x000000373603723e */ /* 0x000fc600000010ff */
[----:B------:R0:W-:Y:S01]  /*513b0*/  STL [R1+0x18c], R0 ;  /* 0x00018c0001007387 */ /* 0x0001e20000100800 */
[----:B------:R-:W-:-:S03]  /*513c0*/  F2FP.BF16.F32.PACK_AB R2, R31, R26 ;  /* 0x0000001a1f02723e */ /* 0x000fc600000010ff */
[----:B------:R1:W-:Y:S04]  /*513d0*/  STL [R1+0x188], R3 ;  /* 0x0001880301007387 */ /* 0x0003e80000100800 */
[----:B------:R-:W4:Y:S01]  /*513e0*/  LDL.LU R31, [R1+0x768] ;  /* 0x00076800011f7983 */ /* 0x000f220000300800 */
[----:B0-----:R-:W-:-:S03]  /*513f0*/  F2FP.BF16.F32.PACK_AB R0, R27, R13 ;  /* 0x0000000d1b00723e */ /* 0x001fc600000010ff */
[----:B------:R-:W-:Y:S04]  /*51400*/  STL [R1+0x184], R2 ;  /* 0x0001840201007387 */ /* 0x000fe80000100800 */
[----:B------:R-:W4:Y:S04]  /*51410*/  LDL.LU R26, [R1+0x8c8] ;  /* 0x0008c800011a7983 */ /* 0x000f280000300800 */
[----:B------:R0:W-:Y:S04]  /*51420*/  STL [R1+0x180], R0 ;  /* 0x0001800001007387 */ /* 0x0001e80000100800 */
[----:B------:R-:W4:Y:S01]  /*51430*/  LDL.LU R27, [R1+0x760] ;  /* 0x00076000011b7983 */ /* 0x000f220000300800 */
[----:B-1----:R-:W-:-:S03]  /*51440*/  F2FP.BF16.F32.PACK_AB R3, R22, R23 ;  /* 0x000000171603723e */ /* 0x002fc600000010ff */
[----:B------:R-:W4:Y:S01]  /*51450*/  LDL.LU R13, [R1+0x8c0] ;  /* 0x0008c000010d7983 */ /* 0x000f220000300800 */
[----:B0-----:R-:W-:Y:S02]  /*51460*/  F2FP.BF16.F32.PACK_AB R0, R20, R21 ;  /* 0x000000151400723e */ /* 0x001fe400000010ff */
[----:B------:R-:W-:-:S03]  /*51470*/  F2FP.BF16.F32.PACK_AB R2, R50, R51 ;  /* 0x000000333202723e */ /* 0x000fc600000010ff */
[----:B------:R0:W-:Y:S04]  /*51480*/  STL [R1+0x19c], R0 ;  /* 0x00019c0001007387 */ /* 0x0001e80000100800 */
[----:B------:R-:W-:Y:S04]  /*51490*/  STL [R1+0x198], R3 ;  /* 0x0001980301007387 */ /* 0x000fe80000100800 */
[----:B------:R-:W4:Y:S01]  /*514a0*/  LDL.LU R55, [R1+0x7dc] ;  /* 0x0007dc0001377983 */ /* 0x000f220000300800 */
[----:B0-----:R-:W-:-:S03]  /*514b0*/  F2FP.BF16.F32.PACK_AB R0, R56, R57 ;  /* 0x000000393800723e */ /* 0x001fc600000010ff */
[----:B------:R0:W-:Y:S04]  /*514c0*/  STL [R1+0x194], R2 ;  /* 0x0001940201007387 */ /* 0x0001e80000100800 */
[----:B------:R-:W4:Y:S04]  /*514d0*/  LDL.LU R20, [R1+0x77c] ;  /* 0x00077c0001147983 */ /* 0x000f280000300800 */
[----:B------:R1:W-:Y:S04]  /*514e0*/  STL [R1+0x190], R0 ;  /* 0x0001900001007387 */ /* 0x0003e80000100800 */
[----:B------:R-:W4:Y:S01]  /*514f0*/  LDL.LU R21, [R1+0x7d4] ;  /* 0x0007d40001157983 */ /* 0x000f220000300800 */
[----:B0-----:R-:W-:-:S03]  /*51500*/  F2FP.BF16.F32.PACK_AB R2, R46, R47 ;  /* 0x0000002f2e02723e */ /* 0x001fc600000010ff */
[----:B------:R-:W4:Y:S04]  /*51510*/  LDL.LU R22, [R1+0x774] ;  /* 0x0007740001167983 */ /* 0x000f280000300800 */
[----:B------:R-:W4:Y:S04]  /*51520*/  LDL.LU R23, [R1+0x8ec] ;  /* 0x0008ec0001177983 */ /* 0x000f280000300800 */
[----:B------:R2:W-:Y:S04]  /*51530*/  STL [R1+0x17c], R2 ;  /* 0x00017c0201007387 */ /* 0x0005e80000100800 */
[----:B------:R-:W4:Y:S01]  /*51540*/  LDL.LU R50, [R1+0x8e4] ;  /* 0x0008e40001327983 */ /* 0x000f220000300800 */
[----:B-1----:R-:W-:-:S05]  /*51550*/  F2FP.BF16.F32.PACK_AB R0, R42, R43 ;  /* 0x0000002b2a00723e */ /* 0x002fca00000010ff */
[----:B------:R3:W-:Y:S04]  /*51560*/  STL [R1+0x178], R0 ;  /* 0x0001780001007387 */ /* 0x0007e80000100800 */
[----:B------:R-:W4:Y:S04]  /*51570*/  LDL.LU R51, [R1+0x8fc] ;  /* 0x0008fc0001337983 */ /* 0x000f280000300800 */
[----:B------:R-:W4:Y:S04]  /*51580*/  LDL.LU R46, [R1+0x5ec] ;  /* 0x0005ec00012e7983 */ /* 0x000f280000300800 */
[----:B------:R-:W4:Y:S04]  /*51590*/  LDL.LU R47, [R1+0x8f4] ;  /* 0x0008f400012f7983 */ /* 0x000f280000300800 */
[----:B------:R-:W4:Y:S04]  /*515a0*/  LDL.LU R42, [R1+0x5e4] ;  /* 0x0005e400012a7983 */ /* 0x000f280000300800 */
[----:B------:R-:W4:Y:S01]  /*515b0*/  LDL.LU R43, [R1+0x90c] ;  /* 0x00090c00012b7983 */ /* 0x000f220000300800 */
[----:B--2---:R-:W-:-:S05]  /*515c0*/  F2FP.BF16.F32.PACK_AB R2, R38, R39 ;  /* 0x000000272602723e */ /* 0x004fca00000010ff */
[----:B------:R-:W-:Y:S04]  /*515d0*/  STL [R1+0x174], R2 ;  /* 0x0001740201007387 */ /* 0x000fe80000100800 */
[----:B------:R-:W2:Y:S01]  /*515e0*/  LDL.LU R38, [R1+0x904] ;  /* 0x0009040001267983 */ /* 0x000ea20000300800 */
[----:B---3--:R-:W-:-:S05]  /*515f0*/  F2FP.BF16.F32.PACK_AB R0, R34, R15 ;  /* 0x0000000f2200723e */ /* 0x008fca00000010ff */
[----:B------:R-:W-:Y:S04]  /*51600*/  STL [R1+0x170], R0 ;  /* 0x0001700001007387 */ /* 0x000fe80000100800 */
[----:B------:R-:W3:Y:S04]  /*51610*/  LDL.LU R39, [R1+0x7d8] ;  /* 0x0007d80001277983 */ /* 0x000ee80000300800 */
[----:B------:R-:W3:Y:S04]  /*51620*/  LDL.LU R34, [R1+0x778] ;  /* 0x0007780001227983 */ /* 0x000ee80000300800 */
[----:B------:R-:W3:Y:S01]  /*51630*/  LDL.LU R15, [R1+0x770] ;  /* 0x00077000010f7983 */ /* 0x000ee20000300800 */
[----:B----4-:R-:W-:-:S05]  /*51640*/  F2FP.BF16.F32.PACK_AB R59, R58, R59 ;  /* 0x0000003b3a3b723e */ /* 0x010fca00000010ff */
[----:B------:R-:W-:Y:S01]  /*51650*/  STL [R1+0x1d50], R59 ;  /* 0x001d503b01007387 */ /* 0x000fe20000100800 */
[----:B------:R-:W-:-:S03]  /*51660*/  F2FP.BF16.F32.PACK_AB R58, R35, R30 ;  /* 0x0000001e233a723e */ /* 0x000fc600000010ff */
[----:B------:R-:W4:Y:S04]  /*51670*/  LDL.LU R35, [R1+0x8e8] ;  /* 0x0008e80001237983 */ /* 0x000f280000300800 */
[----:B------:R-:W4:Y:S04]  /*51680*/  LDL.LU R30, [R1+0x8e0] ;  /* 0x0008e000011e7983 */ /* 0x000f280000300800 */
[----:B------:R-:W-:Y:S01]  /*51690*/  STL [R1+0x1d54], R58 ;  /* 0x001d543a01007387 */ /* 0x000fe20000100800 */
[----:B------:R-:W-:-:S05]  /*516a0*/  F2FP.BF16.F32.PACK_AB R57, R31, R26 ;  /* 0x0000001a1f39723e */ /* 0x000fca00000010ff */
[----:B------:R-:W-:Y:S04]  /*516b0*/  STL [R1+0x1d58], R57 ;  /* 0x001d583901007387 */ /* 0x000fe80000100800 */
[----:B------:R-:W4:Y:S01]  /*516c0*/  LDL.LU R31, [R1+0x8f8] ;  /* 0x0008f800011f7983 */ /* 0x000f220000300800 */
[----:B------:R-:W-:-:S03]  /*516d0*/  F2FP.BF16.F32.PACK_AB R56, R27, R13 ;  /* 0x0000000d1b38723e */ /* 0x000fc600000010ff */
[----:B------:R-:W4:Y:S04]  /*516e0*/  LDL.LU R26, [R1+0x5e8] ;  /* 0x0005e800011a7983 */ /* 0x000f280000300800 */
[----:B------:R-:W4:Y:S04]  /*516f0*/  LDL.LU R27, [R1+0x8f0] ;  /* 0x0008f000011b7983 */ /* 0x000f280000300800 */
[----:B------:R-:W4:Y:S04]  /*51700*/  LDL.LU R13, [R1+0x5e0] ;  /* 0x0005e000010d7983 */ /* 0x000f280000300800 */
[----:B------:R-:W-:Y:S01]  /*51710*/  STL [R1+0x1d5c], R56 ;  /* 0x001d5c3801007387 */ /* 0x000fe20000100800 */
[----:B------:R-:W-:-:S05]  /*51720*/  F2FP.BF16.F32.PACK_AB R55, R55, R20 ;  /* 0x000000143737723e */ /* 0x000fca00000010ff */
[----:B------:R-:W-:Y:S01]  /*51730*/  STL [R1+0x1d60], R55 ;  /* 0x001d603701007387 */ /* 0x000fe20000100800 */
[----:B------:R-:W-:Y:S02]  /*51740*/  F2FP.BF16.F32.PACK_AB R54, R21, R22 ;  /* 0x000000161536723e */ /* 0x000fe400000010ff */
[----:B------:R-:W-:-:S03]  /*51750*/  F2FP.BF16.F32.PACK_AB R53, R23, R53 ;  /* 0x000000351735723e */ /* 0x000fc600000010ff */
[----:B------:R-:W-:Y:S01]  /*51760*/  STL [R1+0x1d64], R54 ;  /* 0x001d643601007387 */ /* 0x000fe20000100800 */
[----:B------:R-:W-:-:S03]  /*51770*/  F2FP.BF16.F32.PACK_AB R52, R50, R52 ;  /* 0x000000343234723e */ /* 0x000fc600000010ff */
[----:B------:R-:W-:Y:S04]  /*51780*/  STL [R1+0x1d68], R53 ;  /* 0x001d683501007387 */ /* 0x000fe80000100800 */
[----:B------:R-:W-:Y:S01]  /*51790*/  STL [R1+0x1d6c], R52 ;  /* 0x001d6c3401007387 */ /* 0x000fe20000100800 */
[----:B------:R-:W-:Y:S02]  /*517a0*/  F2FP.BF16.F32.PACK_AB R51, R51, R46 ;  /* 0x0000002e3333723e */ /* 0x000fe400000010ff */
[----:B------:R-:W-:-:S03]  /*517b0*/  F2FP.BF16.F32.PACK_AB R50, R47, R42 ;  /* 0x0000002a2f32723e */ /* 0x000fc600000010ff */
[----:B------:R-:W-:Y:S01]  /*517c0*/  STL [R1+0x1d70], R51 ;  /* 0x001d703301007387 */ /* 0x000fe20000100800 */
[----:B------:R-:W-:-:S03]  /*517d0*/  F2FP.BF16.F32.PACK_AB R49, R43, R49 ;  /* 0x000000312b31723e */ /* 0x000fc600000010ff */
[----:B------:R-:W-:Y:S04]  /*517e0*/  STL [R1+0x1d74], R50 ;  /* 0x001d743201007387 */ /* 0x000fe80000100800 */
[----:B------:R-:W-:Y:S01]  /*517f0*/  STL [R1+0x1d78], R49 ;  /* 0x001d783101007387 */ /* 0x000fe20000100800 */
[----:B--2---:R-:W-:-:S05]  /*51800*/  F2FP.BF16.F32.PACK_AB R48, R38, R48 ;  /* 0x000000302630723e */ /* 0x004fca00000010ff */
[----:B------:R-:W-:Y:S01]  /*51810*/  STL [R1+0x1d7c], R48 ;  /* 0x001d7c3001007387 */ /* 0x000fe20000100800 */
[----:B---3--:R-:W-:Y:S02]  /*51820*/  F2FP.BF16.F32.PACK_AB R47, R39, R34 ;  /* 0x00000022272f723e */ /* 0x008fe400000010ff */
[----:B------:R-:W-:-:S03]  /*51830*/  F2FP.BF16.F32.PACK_AB R46, R14, R15 ;  /* 0x0000000f0e2e723e */ /* 0x000fc600000010ff */
[----:B------:R-:W-:Y:S04]  /*51840*/  STL [R1+0x1d80], R47 ;  /* 0x001d802f01007387 */ /* 0x000fe80000100800 */
[----:B------:R-:W2:Y:S04]  /*51850*/  LDL.LU R14, [R1+0x908] ;  /* 0x00090800010e7983 */ /* 0x000ea80000300800 */
[----:B------:R-:W3:Y:S01]  /*51860*/  LDL.LU R15, [R1+0x900] ;  /* 0x00090000010f7983 */ /* 0x000ee20000300800 */
[----:B----4-:R-:W-:-:S03]  /*51870*/  F2FP.BF16.F32.PACK_AB R45, R35, R45 ;  /* 0x0000002d232d723e */ /* 0x010fc600000010ff */
[----:B------:R-:W-:Y:S04]  /*51880*/  STL [R1+0x1d84], R46 ;  /* 0x001d842e01007387 */ /* 0x000fe80000100800 */
[----:B------:R-:W-:Y:S04]  /*51890*/  STL [R1+0x1d88], R45 ;  /* 0x001d882d01007387 */ /* 0x000fe80000100800 */
[----:B------:R-:W4:Y:S04]  /*518a0*/  LDL.LU R11, [R1+0x7cc] ;  /* 0x0007cc00010b7983 */ /* 0x000f280000300800 */
[----:B------:R-:W4:Y:S04]  /*518b0*/  LDL.LU R39, [R1+0x92c] ;  /* 0x00092c0001277983 */ /* 0x000f280000300800 */
[----:B------:R-:W4:Y:S01]  /*518c0*/  LDL.LU R4, [R1+0x7c4] ;  /* 0x0007c40001047983 */ /* 0x000f220000300800 */
[----:B------:R-:W-:-:S03]  /*518d0*/  F2FP.BF16.F32.PACK_AB R44, R30, R44 ;  /* 0x0000002c1e2c723e */ /* 0x000fc600000010ff */
[----:B------:R-:W4:Y:S04]  /*518e0*/  LDL.LU R38, [R1+0x924] ;  /* 0x0009240001267983 */ /* 0x000f280000300800 */
[----:B------:R-:W4:Y:S04]  /*518f0*/  LDL.LU R10, [R1+0x93c] ;  /* 0x00093c00010a7983 */ /* 0x000f280000300800 */
[----:B------:R-:W4:Y:S04]  /*51900*/  LDL.LU R9, [R1+0x934] ;  /* 0x0009340001097983 */ /* 0x000f280000300800 */
[----:B------:R-:W4:Y:S01]  /*51910*/  LDL.LU R16, [R1+0x95c] ;  /* 0x00095c0001107983 */ /* 0x000f220000300800 */
[----:B------:R-:W-:-:S03]  /*51920*/  F2FP.BF16.F32.PACK_AB R43, R31, R26 ;  /* 0x0000001a1f2b723e */ /* 0x000fc600000010ff */
[----:B------:R-:W4:Y:S04]  /*51930*/  LDL.LU R35, [R1+0x96c] ;  /* 0x00096c0001237983 */ /* 0x000f280000300800 */
[----:B------:R-:W4:Y:S04]  /*51940*/  LDL.LU R17, [R1+0x954] ;  /* 0x0009540001117983 */ /* 0x000f280000300800 */
[----:B------:R-:W4:Y:S04]  /*51950*/  LDL.LU R34, [R1+0x964] ;  /* 0x0009640001227983 */ /* 0x000f280000300800 */
[----:B------:R-:W4:Y:S04]  /*51960*/  LDL.LU R18, [R1+0x98c] ;  /* 0x00098c0001127983 */ /* 0x000f280000300800 */
[----:B------:R-:W-:Y:S04]  /*51970*/  STL [R1+0x1d8c], R44 ;  /* 0x001d8c2c01007387 */ /* 0x000fe80000100800 */
[----:B------:R-:W-:Y:S04]  /*51980*/  STL [R1+0x1d90], R43 ;  /* 0x001d902b01007387 */ /* 0x000fe80000100800 */
[----:B------:R-:W4:Y:S04]  /*51990*/  LDL.LU R19, [R1+0x984] ;  /* 0x0009840001137983 */ /* 0x000f280000300800 */
[----:B------:R-:W4:Y:S01]  /*519a0*/  LDL.LU R20, [R1+0x7c8] ;  /* 0x0007c80001147983 */ /* 0x000f220000300800 */
[----:B------:R-:W-:-:S03]  /*519b0*/  F2FP.BF16.F32.PACK_AB R42, R27, R13 ;  /* 0x0000000d1b2a723e */ /* 0x000fc600000010ff */
        /* <DEDUP_REMOVED lines=8> */
[----:B------:R-:W-:Y:S01]  /*51a40*/  STL [R1+0x1d94], R42 ;  /* 0x001d942a01007387 */ /* 0x000fe20000100800 */
[----:B--2---:R-:W-:-:S05]  /*51a50*/  F2FP.BF16.F32.PACK_AB R41, R14, R41 ;  /* 0x000000290e29723e */ /* 0x004fca00000010ff */
[----:B------:R-:W-:Y:S04]  /*51a60*/  STL [R1+0x1d98], R41 ;  /* 0x001d982901007387 */ /* 0x000fe80000100800 */
[----:B------:R-:W2:Y:S01]  /*51a70*/  LDL.LU R14, [R1+0x988] ;  /* 0x00098800010e7983 */ /* 0x000ea20000300800 */
[----:B---3--:R-:W-:-:S03]  /*51a80*/  F2FP.BF16.F32.PACK_AB R40, R15, R40 ;  /* 0x000000280f28723e */ /* 0x008fc600000010ff */
[----:B------:R-:W3:Y:S01]  /*51a90*/  LDL.LU R15, [R1+0x980] ;  /* 0x00098000010f7983 */ /* 0x000ee20000300800 */
[----:B----4-:R-:W-:-:S03]  /*51aa0*/  F2FP.BF16.F32.PACK_AB R39, R11, R39 ;  /* 0x000000270b27723e */ /* 0x010fc600000010ff */
[----:B------:R-:W-:Y:S01]  /*51ab0*/  STL [R1+0x1d9c], R40 ;  /* 0x001d9c2801007387 */ /* 0x000fe20000100800 */
[----:B------:R-:W-:-:S03]  /*51ac0*/  F2FP.BF16.F32.PACK_AB R38, R4, R38 ;  /* 0x000000260426723e */ /* 0x000fc600000010ff */
        /* <DEDUP_REMOVED lines=16> */
[----:B------:R-:W-:Y:S01]  /*51bd0*/  STL [R1+0x1dc0], R31 ;  /* 0x001dc01f01007387 */ /* 0x000fe20000100800 */
[----:B------:R-:W-:-:S03]  /*51be0*/  F2FP.BF16.F32.PACK_AB R29, R22, R29 ;  /* 0x0000001d161d723e */ /* 0x000fc600000010ff */
[----:B------:R-:W-:Y:S01]  /*51bf0*/  STL [R1+0x1dc4], R30 ;  /* 0x001dc41e01007387 */ /* 0x000fe20000100800 */
[----:B------:R-:W-:-:S03]  /*51c00*/  F2FP.BF16.F32.PACK_AB R28, R23, R28 ;  /* 0x0000001c171c723e */ /* 0x000fc600000010ff */
[----:B------:R0:W-:Y:S01]  /*51c10*/  STL [R1+0x1dc8], R29 ;  /* 0x001dc81d01007387 */ /* 0x0001e20000100800 */
[----:B------:R-:W-:-:S03]  /*51c20*/  F2FP.BF16.F32.PACK_AB R27, R26, R27 ;  /* 0x0000001b1a1b723e */ /* 0x000fc600000010ff */
[----:B------:R-:W-:Y:S01]  /*51c30*/  STL [R1+0x1dcc], R28 ;  /* 0x001dcc1c01007387 */ /* 0x000fe20000100800 */
[----:B------:R-:W-:-:S03]  /*51c40*/  F2FP.BF16.F32.PACK_AB R26, R12, R13 ;  /* 0x0000000d0c1a723e */ /* 0x000fc600000010ff */
[----:B------:R-:W-:Y:S04]  /*51c50*/  STL [R1+0x1dd0], R27 ;  /* 0x001dd01b01007387 */ /* 0x000fe80000100800 */
[----:B------:R-:W-:Y:S01]  /*51c60*/  STL [R1+0x1dd4], R26 ;  /* 0x001dd41a01007387 */ /* 0x000fe20000100800 */
[----:B--2---:R-:W-:-:S05]  /*51c70*/  F2FP.BF16.F32.PACK_AB R25, R14, R25 ;  /* 0x000000190e19723e */ /* 0x004fca00000010ff */
[----:B------:R-:W-:Y:S04]  /*51c80*/  STL [R1+0x1dd8], R25 ;  /* 0x001dd81901007387 */ /* 0x000fe80000100800 */
[----:B0-----:R-:W2:Y:S04]  /*51c90*/  LDL.LU R29, [R1+0x8dc] ;  /* 0x0008dc00011d7983 */ /* 0x001ea80000300800 */
        /* <DEDUP_REMOVED lines=51> */
[----:B---3--:R-:W-:-:S03]  /*51fd0*/  F2FP.BF16.F32.PACK_AB R24, R15, R24 ;  /* 0x000000180f18723e */ /* 0x008fc600000010ff */
[----:B------:R-:W3:Y:S04]  /*51fe0*/  LDL.LU R12, [R1+0xa38] ;  /* 0x000a3800010c7983 */ /* 0x000ee80000300800 */
[----:B------:R-:W3:Y:S04]  /*51ff0*/  LDL.LU R13, [R1+0xa48] ;  /* 0x000a4800010d7983 */ /* 0x000ee80000300800 */
[----:B------:R-:W3:Y:S04]  /*52000*/  LDL.LU R14, [R1+0xa30] ;  /* 0x000a3000010e7983 */ /* 0x000ee80000300800 */
[----:B------:R-:W3:Y:S04]  /*52010*/  LDL.LU R15, [R1+0xa40] ;  /* 0x000a4000010f7983 */ /* 0x000ee80000300800 */
[----:B------:R-:W-:Y:S01]  /*52020*/  STL [R1+0x1ddc], R24 ;  /* 0x001ddc1801007387 */ /* 0x000fe20000100800 */
[----:B--2---:R-:W-:-:S02]  /*52030*/  F2FP.BF16.F32.PACK_AB R23, R29, R23 ;  /* 0x000000171d17723e */ /* 0x004fc400000010ff */
        /* <DEDUP_REMOVED lines=14> */
[----:B------:R0:W-:Y:S02]  /*52120*/  STL [R1+0x1dfc], R16 ;  /* 0x001dfc1001007387 */ /* 0x0001e40000100800 */
[----:B0-----:R-:W-:Y:S02]  /*52130*/  F2FP.BF16.F32.PACK_AB R16, R37, R38 ;  /* 0x000000262510723e */ /* 0x001fe400000010ff */
[----:B------:R-:W-:-:S03]  /*52140*/  F2FP.BF16.F32.PACK_AB R18, R39, R40 ;  /* 0x000000282712723e */ /* 0x000fc600000010ff */
[----:B------:R0:W-:Y:S01]  /*52150*/  STL [R1+0x9c], R16 ;  /* 0x00009c1001007387 */ /* 0x0001e20000100800 */
[----:B------:R-:W-:-:S03]  /*52160*/  F2FP.BF16.F32.PACK_AB R17, R41, R42 ;  /* 0x0000002a2911723e */ /* 0x000fc600000010ff */
[----:B------:R1:W-:Y:S01]  /*52170*/  STL [R1+0x98], R18 ;  /* 0x0000981201007387 */ /* 0x0003e20000100800 */
[----:B0-----:R-:W-:-:S03]  /*52180*/  F2FP.BF16.F32.PACK_AB R16, R43, R44 ;  /* 0x0000002c2b10723e */ /* 0x001fc600000010ff */
[----:B------:R0:W-:Y:S04]  /*52190*/  STL [R1+0x94], R17 ;  /* 0x0000941101007387 */ /* 0x0001e80000100800 */
[----:B------:R2:W-:Y:S01]  /*521a0*/  STL [R1+0x90], R16 ;  /* 0x0000901001007387 */ /* 0x0005e20000100800 */
[----:B-1----:R-:W-:Y:S02]  /*521b0*/  F2FP.BF16.F32.PACK_AB R18, R45, R46 ;  /* 0x0000002e2d12723e */ /* 0x002fe400000010ff */
[----:B0-----:R-:W-:-:S03]  /*521c0*/  F2FP.BF16.F32.PACK_AB R17, R47, R48 ;  /* 0x000000302f11723e */ /* 0x001fc600000010ff */
        /* <DEDUP_REMOVED lines=12> */
[----:B------:R-:W-:Y:S01]  /*52290*/  STL [R1+0xb4], R18 ;  /* 0x0000b41201007387 */ /* 0x000fe20000100800 */
[----:B--2---:R-:W-:-:S03]  /*522a0*/  F2FP.BF16.F32.PACK_AB R16, R60, R3 ;  /* 0x000000033c10723e */ /* 0x004fc600000010ff */
[----:B------:R-:W-:Y:S01]  /*522b0*/  STL [R1+0xb0], R17 ;  /* 0x0000b01101007387 */ /* 0x000fe20000100800 */
[----:B------:R-:W-:-:S03]  /*522c0*/  F2FP.BF16.F32.PACK_AB R0, R0, R2 ;  /* 0x000000020000723e */ /* 0x000fc600000010ff */
[----:B------:R-:W-:Y:S01]  /*522d0*/  STL [R1+0xcc], R16 ;  /* 0x0000cc1001007387 */ /* 0x000fe20000100800 */
[----:B------:R-:W-:-:S03]  /*522e0*/  F2FP.BF16.F32.PACK_AB R3, R8, R6 ;  /* 0x000000060803723e */ /* 0x000fc600000010ff */
[----:B------:R0:W-:Y:S04]  /*522f0*/  STL [R1+0xc8], R0 ;  /* 0x0000c80001007387 */ /* 0x0001e80000100800 */
[----:B------:R1:W-:Y:S01]  /*52300*/  STL [R1+0xc4], R3 ;  /* 0x0000c40301007387 */ /* 0x0003e20000100800 */
[----:B------:R-:W-:Y:S02]  /*52310*/  F2FP.BF16.F32.PACK_AB R2, R7, R5 ;  /* 0x000000050702723e */ /* 0x000fe400000010ff */
[----:B0-----:R-:W-:-:S03]  /*52320*/  F2FP.BF16.F32.PACK_AB R0, R11, R4 ;  /* 0x000000040b00723e */ /* 0x001fc600000010ff */
[----:B------:R3:W-:Y:S01]  /*52330*/  STL [R1+0xc0], R2 ;  /* 0x0000c00201007387 */ /* 0x0007e20000100800 */
[----:B-1----:R-:W-:-:S03]  /*52340*/  F2FP.BF16.F32.PACK_AB R3, R10, R9 ;  /* 0x000000090a03723e */ /* 0x002fc600000010ff */
[----:B------:R0:W-:Y:S04]  /*52350*/  STL [R1+0xdc], R0 ;  /* 0x0000dc0001007387 */ /* 0x0001e80000100800 */
[----:B------:R-:W-:Y:S04]  /*52360*/  STL [R1+0xd8], R3 ;  /* 0x0000d80301007387 */ /* 0x000fe80000100800 */
[----:B------:R-:W2:Y:S01]  /*52370*/  LDL.LU R16, [R1+0xa60] ;  /* 0x000a600001107983 */ /* 0x000ea20000300800 */
[----:B---3--:R-:W-:Y:S02]  /*52380*/  F2FP.BF16.F32.PACK_AB R2, R12, R13 ;  /* 0x0000000d0c02723e */ /* 0x008fe400000010ff */
[----:B0-----:R-:W-:-:S03]  /*52390*/  F2FP.BF16.F32.PACK_AB R0, R14, R15 ;  /* 0x0000000f0e00723e */ /* 0x001fc600000010ff */
[----:B------:R-:W-:Y:S04]  /*523a0*/  STL [R1+0xd4], R2 ;  /* 0x0000d40201007387 */ /* 0x000fe80000100800 */
[----:B--2---:R0:W-:Y:S04]  /*523b0*/  STL [R1+0x1e38], R16 ;  /* 0x001e381001007387 */ /* 0x0041e80000100800 */
[----:B------:R-:W-:Y:S04]  /*523c0*/  STL [R1+0xd0], R0 ;  /* 0x0000d00001007387 */ /* 0x000fe80000100800 */
[----:B0-----:R-:W2:Y:S04]  /*523d0*/  LDL.LU R16, [R1+0xa68] ;  /* 0x000a680001107983 */ /* 0x001ea80000300800 */
[----:B------:R-:W3:Y:S04]  /*523e0*/  LDL.LU R17, [R1+0xa78] ;  /* 0x000a780001117983 */ /* 0x000ee80000300800 */
[----:B---3--:R0:W-:Y:S04]  /*523f0*/  STL [R1+0x1e34], R17 ;  /* 0x001e341101007387 */ /* 0x0081e80000100800 */
[----:B0-----:R-:W3:Y:S04]  /*52400*/  LDL.LU R17, [R1+0xa50] ;  /* 0x000a500001117983 */ /* 0x001ee80000300800 */
        /* <DEDUP_REMOVED lines=64> */
[----:B0-----:R-:W2:Y:S02]  /*52810*/  LDL.LU R16, [R1+0x1e38] ;  /* 0x001e380001107983 */ /* 0x001ea40000300800 */
[----:B--2---:R-:W-:-:S02]  /*52820*/  F2FP.BF16.F32.PACK_AB R16, R17, R16 ;  /* 0x000000101110723e */ /* 0x004fc400000010ff */
[----:B------:R-:W2:Y:S04]  /*52830*/  LDL.LU R17, [R1+0x1e34] ;  /* 0x001e340001117983 */ /* 0x000ea80000300800 */
[----:B------:R4:W-:Y:S02]  /*52840*/  STL [R1+0xe8], R16 ;  /* 0x0000e81001007387 */ /* 0x0009e40000100800 */
[----:B----4-:R-:W-:Y:S02]  /*52850*/  F2FP.BF16.F32.PACK_AB R16, R19, R20 ;  /* 0x000000141310723e */ /* 0x010fe400000010ff */
[----:B---3--:R-:W-:Y:S02]  /*52860*/  F2FP.BF16.F32.PACK_AB R0, R0, R2 ;  /* 0x000000020000723e */ /* 0x008fe400000010ff */
[----:B------:R-:W-:-:S02]  /*52870*/  F2FP.BF16.F32.PACK_AB R2, R7, R5 ;  /* 0x000000050702723e */ /* 0x000fc400000010ff */
[----:B--2---:R-:W-:Y:S02]  /*52880*/  F2FP.BF16.F32.PACK_AB R17, R17, R18 ;  /* 0x000000121111723e */ /* 0x004fe400000010ff */
[----:B------:R-:W-:-:S03]  /*52890*/  F2FP.BF16.F32.PACK_AB R18, R21, R22 ;  /* 0x000000161512723e */ /* 0x000fc600000010ff */
[----:B------:R0:W-:Y:S04]  /*528a0*/  STL [R1+0xe4], R17 ;  /* 0x0000e41101007387 */ /* 0x0001e80000100800 */
[----:B------:R1:W-:Y:S01]  /*528b0*/  STL [R1+0xe0], R16 ;  /* 0x0000e01001007387 */ /* 0x0003e20000100800 */
[----:B0-----:R-:W-:-:S03]  /*528c0*/  F2FP.BF16.F32.PACK_AB R17, R23, R24 ;  /* 0x000000181711723e */ /* 0x001fc600000010ff */
[----:B------:R0:W-:Y:S01]  /*528d0*/  STL [R1+0xfc], R18 ;  /* 0x0000fc1201007387 */ /* 0x0001e20000100800 */
[----:B-1----:R-:W-:-:S03]  /*528e0*/  F2FP.BF16.F32.PACK_AB R16, R25, R26 ;  /* 0x0000001a1910723e */ /* 0x002fc600000010ff */
        /* <DEDUP_REMOVED lines=90> */
[----:B--2---:R-:W-:-:S05]  /*52e90*/  F2FP.BF16.F32.PACK_AB R16, R37, R38 ;  /* 0x000000262510723e */ /* 0x004fca00000010ff */
[----:B------:R0:W-:Y:S01]  /*52ea0*/  STL [R1+0x16c], R16 ;  /* 0x00016c1001007387 */ /* 0x0001e20000100800 */
[----:B---3--:R-:W-:Y:S02]  /*52eb0*/  F2FP.BF16.F32.PACK_AB R18, R39, R40 ;  /* 0x000000282712723e */ /* 0x008fe400000010ff */
[----:B----4-:R-:W-:-:S03]  /*52ec0*/  F2FP.BF16.F32.PACK_AB R17, R41, R42 ;  /* 0x0000002a2911723e */ /* 0x010fc600000010ff */
[----:B------:R-:W-:Y:S04]  /*52ed0*/  STL [R1+0x168], R18 ;  /* 0x0001681201007387 */ /* 0x000fe80000100800 */
[----:B------:R-:W-:Y:S01]  /*52ee0*/  STL [R1+0x164], R17 ;  /* 0x0001641101007387 */ /* 0x000fe20000100800 */
[----:B0-----:R-:W-:Y:S02]  /*52ef0*/  F2FP.BF16.F32.PACK_AB R16, R43, R44 ;  /* 0x0000002c2b10723e */ /* 0x001fe400000010ff */
[----:B------:R-:W-:-:S05]  /*52f00*/  F2FP.BF16.F32.PACK_AB R15, R45, R15 ;  /* 0x0000000f2d0f723e */ /* 0x000fca00000010ff */
        /* <DEDUP_REMOVED lines=22> */
[----:B------:R0:W-:Y:S04]  /*53070*/  STL [R1+0x1e28], R5 ;  /* 0x001e280501007387 */ /* 0x0001e80000100800 */
[----:B------:R1:W-:Y:S01]  /*53080*/  STL [R1+0x1e2c], R4 ;  /* 0x001e2c0401007387 */ /* 0x0003e20000100800 */
[----:B0-----:R-:W-:Y:S02]  /*53090*/  F2FP.BF16.F32.PACK_AB R5, R57, R58 ;  /* 0x0000003a3905723e */ /* 0x001fe400000010ff */
[----:B-1----:R-:W-:-:S03]  /*530a0*/  F2FP.BF16.F32.PACK_AB R4, R59, R61 ;  /* 0x0000003d3b04723e */ /* 0x002fc600000010ff */
[----:B------:R-:W-:Y:S04]  /*530b0*/  STL [R1+0xc], R5 ;  /* 0x00000c0501007387 */ /* 0x000fe80000100800 */
[----:B------:R0:W-:Y:S01]  /*530c0*/  STL [R1+0x8], R4 ;  /* 0x0000080401007387 */ /* 0x0001e20000100800 */
[----:B------:R-:W-:-:S03]  /*530d0*/  F2FP.BF16.F32.PACK_AB R3, R60, R3 ;  /* 0x000000033c03723e */ /* 0x000fc600000010ff */
[----:B0-----:R-:W2:Y:S04]  /*530e0*/  LDL.LU R4, [R1+0xc5c] ;  /* 0x000c5c0001047983 */ /* 0x001ea80000300800 */
[----:B------:R-:W-:Y:S04]  /*530f0*/  STL [R1+0x4], R3 ;  /* 0x0000040301007387 */ /* 0x000fe80000100800 */
[----:B------:R-:W3:Y:S01]  /*53100*/  LDL.LU R5, [R1+0xbf4] ;  /* 0x000bf40001057983 */ /* 0x000ee20000300800 */
[----:B------:R-:W-:-:S05]  /*53110*/  F2FP.BF16.F32.PACK_AB R0, R0, R2 ;  /* 0x000000020000723e */ /* 0x000fca00000010ff */
[----:B------:R-:W-:Y:S04]  /*53120*/  STL [R1], R0 ;  /* 0x0000000001007387 */ /* 0x000fe80000100800 */
        /* <DEDUP_REMOVED lines=63> */
[----:B------:R0:W-:Y:S01]  /*53520*/  STL [R1+0x1c], R4 ;  /* 0x00001c0401007387 */ /* 0x0001e20000100800 */
[----:B----4-:R-:W-:-:S03]  /*53530*/  F2FP.BF16.F32.PACK_AB R8, R7, R8 ;  /* 0x000000080708723e */ /* 0x010fc600000010ff */
[----:B0-----:R1:W5:Y:S01]  /*53540*/  LDL.LU R4, [R1+0x1e2c] ;  /* 0x001e2c0001047983 */ /* 0x0013620000300800 */
[----:B---3--:R-:W-:Y:S02]  /*53550*/  F2FP.BF16.F32.PACK_AB R10, R9, R10 ;  /* 0x0000000a090a723e */ /* 0x008fe400000010ff */
[----:B------:R-:W-:Y:S02]  /*53560*/  F2FP.BF16.F32.PACK_AB R12, R11, R12 ;  /* 0x0000000c0b0c723e */ /* 0x000fe400000010ff */
[----:B------:R-:W-:Y:S02]  /*53570*/  F2FP.BF16.F32.PACK_AB R14, R13, R14 ;  /* 0x0000000e0d0e723e */ /* 0x000fe400000010ff */
[----:B------:R-:W-:Y:S02]  /*53580*/  F2FP.BF16.F32.PACK_AB R16, R15, R16 ;  /* 0x000000100f10723e */ /* 0x000fe400000010ff */
[----:B------:R-:W-:Y:S02]  /*53590*/  F2FP.BF16.F32.PACK_AB R18, R17, R18 ;  /* 0x000000121112723e */ /* 0x000fe400000010ff */
[----:B------:R-:W-:-:S02]  /*535a0*/  F2FP.BF16.F32.PACK_AB R20, R19, R20 ;  /* 0x000000141314723e */ /* 0x000fc400000010ff */
[----:B------:R-:W-:Y:S02]  /*535b0*/  F2FP.BF16.F32.PACK_AB R22, R21, R22 ;  /* 0x000000161516723e */ /* 0x000fe400000010ff */
        /* <DEDUP_REMOVED lines=19> */
[----:B--2---:R-:W-:Y:S02]  /*536f0*/  F2FP.BF16.F32.PACK_AB R6, R5, R6 ;  /* 0x000000060506723e */ /* 0x004fe400000010ff */
[----:B------:R1:W5:Y:S04]  /*53700*/  LDL.LU R5, [R1+0x1e28] ;  /* 0x001e280001057983 */ /* 0x0003680000300800 */
[----:B------:R0:W-:Y:S04]  /*53710*/  STL [R1+0x18], R6 ;  /* 0x0000180601007387 */ /* 0x0001e80000100800 */
[----:B0-----:R1:W5:Y:S04]  /*53720*/  LDL.LU R6, [R1+0x1e24] ;  /* 0x001e240001067983 */ /* 0x0013680000300800 */
        /* <DEDUP_REMOVED lines=70> */
[----:B------:R0:W-:Y:S01]  /*53b90*/  STL [R1+0x78], R54 ;  /* 0x0000783601007387 */ /* 0x0001e20000100800 */
[----:B------:R-:W-:-:S03]  /*53ba0*/  F2FP.BF16.F32.PACK_AB R3, R61, R3 ;  /* 0x000000033d03723e */ /* 0x000fc600000010ff */
        /* <DEDUP_REMOVED lines=9> */
[----:B0-----:R-:W2:Y:S04]  /*53c40*/  LDL.LU R60, [R1+0x1d4c] ;  /* 0x001d4c00013c7983 */ /* 0x001ea80000300800 */
[----:B------:R-:W2:Y:S01]  /*53c50*/  LDL.LU R61, [R1+0x1d48] ;  /* 0x001d4800013d7983 */ /* 0x000ea20000300800 */
[----:B------:R-:W-:-:S03]  /*53c60*/  F2FP.BF16.F32.PACK_AB R2, R0, R2 ;  /* 0x000000020002723e */ /* 0x000fc600000010ff */
[----:B------:R1:W-:Y:S01]  /*53c70*/  STL [R1+0x88], R3 ;  /* 0x0000880301007387 */ /* 0x0003e20000100800 */
[----:B--2---:R-:W-:-:S05]  /*53c80*/  F2FP.BF16.F32.PACK_AB R0, R61, R60 ;  /* 0x0000003c3d00723e */ /* 0x004fca00000010ff */
[----:B------:R1:W-:Y:S04]  /*53c90*/  STL [R1+0x80], R0 ;  /* 0x0000800001007387 */ /* 0x0003e80000100800 */
[----:B------:R1:W-:Y:S02]  /*53ca0*/  STL [R1+0x84], R2 ;  /* 0x0000840201007387 */ /* 0x0003e40000100800 */
.L_x_0:
[----:B-----5:R-:W-:Y:S01]  /*53cb0*/  STL.64 [R1+0x1de8], R34 ;  /* 0x001de82201007387 */ /* 0x020fe20000100a00 */
[----:B-1----:R-:W1:Y:S01]  /*53cc0*/  S2R R0, SR_TID.X ;  /* 0x0000000000007919 */ /* 0x002e620000002100 */
[----:B------:R-:W2:Y:S01]  /*53cd0*/  S2UR UR5, SR_CgaCtaId ;  /* 0x00000000000579c3 */ /* 0x000ea20000008800 */
[----:B------:R-:W-:Y:S01]  /*53ce0*/  UMOV UR4, 0x400 ;  /* 0x0000040000047882 */ /* 0x000fe20000000000 */
[----:B------:R-:W-:Y:S01]  /*53cf0*/  ULDC.64 UR26, c[0x0][0x228] ;  /* 0x00008a00001a7ab9 */ /* 0x000fe20000000a00 */
[----:B------:R3:W-:Y:S01]  /*53d00*/  STL.64 [R1+0x1de0], R32 ;  /* 0x001de02001007387 */ /* 0x0007e20000100a00 */
[----:B------:R-:W-:Y:S01]  /*53d10*/  ULDC.64 UR10, c[0x0][0x220] ;  /* 0x00008800000a7ab9 */ /* 0x000fe20000000a00 */
[----:B------:R-:W-:Y:S01]  /*53d20*/  ULDC.64 UR28, c[0x0][0x228] ;  /* 0x00008a00001c7ab9 */ /* 0x000fe20000000a00 */
[----:B------:R-:W-:Y:S01]  /*53d30*/  ULDC UR24, c[0x0][0x248] ;  /* 0x0000920000187ab9 */ /* 0x000fe20000000800 */
[----:B------:R-:W-:Y:S01]  /*53d40*/  ULDC.64 UR12, c[0x0][0x228] ;  /* 0x00008a00000c7ab9 */ /* 0x000fe20000000a00 */
[----:B------:R-:W-:Y:S01]  /*53d50*/  ULDC.64 UR30, c[0x0][0x228] ;  /* 0x00008a00001e7ab9 */ /* 0x000fe20000000a00 */
[----:B------:R-:W-:Y:S01]  /*53d60*/  ULDC.64 UR8, c[0x0][0x228] ;  /* 0x00008a0000087ab9 */ /* 0x000fe20000000a00 */
[----:B------:R-:W-:Y:S01]  /*53d70*/  ULDC.64 UR22, c[0x0][0x228] ;  /* 0x00008a0000167ab9 */ /* 0x000fe20000000a00 */
[----:B------:R-:W-:Y:S01]  /*53d80*/  ULDC.64 UR20, c[0x0][0x228] ;  /* 0x00008a0000147ab9 */ /* 0x000fe20000000a00 */
[----:B------:R-:W-:Y:S01]  /*53d90*/  ULDC.64 UR18, c[0x0][0x228] ;  /* 0x00008a0000127ab9 */ /* 0x000fe20000000a00 */
[----:B------:R-:W-:Y:S01]  /*53da0*/  ULDC.64 UR16, c[0x0][0x228] ;  /* 0x00008a0000107ab9 */ /* 0x000fe20000000a00 */
[----:B------:R-:W-:Y:S01]  /*53db0*/  ULDC.64 UR14, c[0x0][0x228] ;  /* 0x00008a00000e7ab9 */ /* 0x000fe20000000a00 */
[----:B---3--:R-:W3:Y:S04]  /*53dc0*/  LDL.LU R32, [R1+0x70] ;  /* 0x0000700001207983 */ /* 0x008ee80000300800 */
[----:B------:R-:W3:Y:S04]  /*53dd0*/  LDL.LU R33, [R1+0x74] ;  /* 0x0000740001217983 */ /* 0x000ee80000300800 */
[----:B------:R-:W3:Y:S04]  /*53de0*/  LDL.LU R34, [R1+0x78] ;  /* 0x0000780001227983 */ /* 0x000ee80000300800 */
[----:B------:R-:W3:Y:S04]  /*53df0*/  LDL.LU R35, [R1+0x7c] ;  /* 0x00007c0001237983 */ /* 0x000ee80000300800 */
[----:B------:R-:W-:Y:S04]  /*53e00*/  STL.64 [R1+0x1dd8], R38 ;  /* 0x001dd82601007387 */ /* 0x000fe80000100a00 */
[----:B------:R4:W-:Y:S04]  /*53e10*/  STL.64 [R1+0x1dd0], R36 ;  /* 0x001dd02401007387 */ /* 0x0009e80000100a00 */
[----:B----4-:R-:W4:Y:S04]  /*53e20*/  LDL.LU R36, [R1+0x80] ;  /* 0x0000800001247983 */ /* 0x010f280000300800 */
[----:B------:R-:W4:Y:S04]  /*53e30*/  LDL.LU R37, [R1+0x84] ;  /* 0x0000840001257983 */ /* 0x000f280000300800 */
[----:B------:R-:W4:Y:S04]  /*53e40*/  LDL.LU R38, [R1+0x88] ;  /* 0x0000880001267983 */ /* 0x000f280000300800 */
[----:B------:R-:W4:Y:S01]  /*53e50*/  LDL.LU R39, [R1+0x8c] ;  /* 0x00008c0001277983 */ /* 0x000f220000300800 */
[----:B--2---:R-:W-:Y:S01]  /*53e60*/  ULEA UR4, UR5, UR4, 0x18 ;  /* 0x0000000405047291 */ /* 0x004fe2000f8ec03f */
[----:B-1----:R-:W-:-:S02]  /*53e70*/  LOP3.LUT R0, R0, 0x1f, RZ, 0xc0, !PT ;  /* 0x0000001f00007812 */ /* 0x002fc400078ec0ff */
[----:B------:R-:W-:Y:S03]  /*53e80*/  STL.64 [R1+0x1dc8], R42 ;  /* 0x001dc82a01007387 */ /* 0x000fe60000100a00 */
[----:B------:R-:W-:Y:S01]  /*53e90*/  LEA R0, R0, UR4, 0x4 ;  /* 0x0000000400007c11 */ /* 0x000fe2000f8e20ff */
[----:B------:R-:W-:Y:S06]  /*53ea0*/  BAR.SYNC.DEFER_BLOCKING 0x0 ;  /* 0x0000000000007b1d */ /* 0x000fec0000010000 */
[----:B------:R-:W-:Y:S01]  /*53eb0*/  ULDC.64 UR4, c[0x0][0x228] ;  /* 0x00008a0000047ab9 */ /* 0x000fe20000000a00 */
        /* <DEDUP_REMOVED lines=9> */
[----:B------:R-:W-:Y:S04]  /*53f50*/  STL [R1+0x1d74], R60 ;  /* 0x001d743c01007387 */ /* 0x000fe80000100800 */
[----:B------:R-:W-:Y:S04]  /*53f60*/  STL [R1+0x1d6c], R61 ;  /* 0x001d6c3d01007387 */ /* 0x000fe80000100800 */
        /* <DEDUP_REMOVED lines=13> */
[----:B----4-:R-:W-:Y:S01]  /*54040*/  STSM.16.M88.4 [R0], R36 ;  /* 0x0000002400007844 */ /* 0x010fe20000000200 */
[----:B------:R-:W-:-:S03]  /*54050*/  NOP ;  /* 0x0000000000007918 */ /* 0x000fc60000000000 */
[----:B------:R-:W1:Y:S01]  /*54060*/  LDS.128 R36, [R0] ;  /* 0x0000000000247984 */ /* 0x000e620000000c00 */
[----:B------:R-:W-:-:S03]  /*54070*/  NOP ;  /* 0x0000000000007918 */ /* 0x000fc60000000000 */
[----:B---3--:R-:W-:Y:S01]  /*54080*/  STSM.16.M88.4 [R0], R32 ;  /* 0x0000002000007844 */ /* 0x008fe20000000200 */
[----:B------:R-:W-:-:S03]  /*54090*/  NOP ;  /* 0x0000000000007918 */ /* 0x000fc60000000000 */
[----:B------:R-:W3:Y:S01]  /*540a0*/  LDS.128 R32, [R0] ;  /* 0x0000000000207984 */ /* 0x000ee20000000c00 */
[----:B------:R-:W-:-:S03]  /*540b0*/  NOP ;  /* 0x0000000000007918 */ /* 0x000fc60000000000 */
[----:B-1----:R1:W-:Y:S04]  /*540c0*/  STL.64 [R1+0x80], R36 ;  /* 0x0000802401007387 */ /* 0x0023e80000100a00 */
[----:B------:R4:W-:Y:S04]  /*540d0*/  STL.64 [R1+0x88], R38 ;  /* 0x0000882601007387 */ /* 0x0009e80000100a00 */
        /* <DEDUP_REMOVED lines=9> */
[----:B----4-:R-:W4:Y:S04]  /*54170*/  LDL.LU R38, [R1+0x18] ;  /* 0x0000180001267983 */ /* 0x010f280000300800 */
[----:B------:R-:W4:Y:S04]  /*54180*/  LDL.LU R39, [R1+0x1c] ;  /* 0x00001c0001277983 */ /* 0x000f280000300800 */
[----:B---3--:R1:W-:Y:S04]  /*54190*/  STL.64 [R1+0x70], R32 ;  /* 0x0000702001007387 */ /* 0x0083e80000100a00 */
[----:B------:R3:W-:Y:S04]  /*541a0*/  STL.64 [R1+0x78], R34 ;  /* 0x0000782201007387 */ /* 0x0007e80000100a00 */
[----:B-1----:R-:W4:Y:S04]  /*541b0*/  LDL.LU R32, [R1] ;  /* 0x0000000001207983 */ /* 0x002f280000300800 */
[----:B------:R-:W4:Y:S04]  /*541c0*/  LDL.LU R33, [R1+0x4] ;  /* 0x0000040001217983 */ /* 0x000f280000300800 */
[----:B---3--:R-:W3:Y:S04]  /*541d0*/  LDL.LU R34, [R1+0x8] ;  /* 0x0000080001227983 */ /* 0x008ee80000300800 */
[----:B------:R-:W3:Y:S04]  /*541e0*/  LDL.LU R35, [R1+0xc] ;  /* 0x00000c0001237983 */ /* 0x000ee80000300800 */
[----:B--2---:R-:W-:Y:S01]  /*541f0*/  STSM.16.M88.4 [R0], R56 ;  /* 0x0000003800007844 */ /* 0x004fe20000000200 */
[----:B------:R-:W-:-:S03]  /*54200*/  NOP ;  /* 0x0000000000007918 */ /* 0x000fc60000000000 */
[----:B------:R-:W1:Y:S01]  /*54210*/  LDS.128 R56, [R0] ;  /* 0x0000000000387984 */ /* 0x000e620000000c00 */
[----:B------:R-:W-:-:S03]  /*54220*/  NOP ;  /* 0x0000000000007918 */ /* 0x000fc60000000000 */
[----:B------:R-:W-:Y:S01]  /*54230*/  STSM.16.M88.4 [R0], R52 ;  /* 0x0000003400007844 */ /* 0x000fe20000000200 */
[----:B------:R-:W-:-:S03]  /*54240*/  NOP ;  /* 0x0000000000007918 */ /* 0x000fc60000000000 */
[----:B------:R-:W2:Y:S01]  /*54250*/  LDS.128 R52, [R0] ;  /* 0x0000000000347984 */ /* 0x000ea20000000c00 */
[----:B------:R-:W-:-:S03]  /*54260*/  NOP ;  /* 0x0000000000007918 */ /* 0x000fc60000000000 */
[----:B------:R-:W-:Y:S01]  /*54270*/  STSM.16.M88.4 [R0], R48 ;  /* 0x0000003000007844 */ /* 0x000fe20000000200 */
[----:B------:R-:W-:-:S03]  /*54280*/  NOP ;  /* 0x0000000000007918 */ /* 0x000fc60000000000 */
[----:B------:R-:W0:Y:S01]  /*54290*/  LDS.128 R48, [R0] ;  /* 0x0000000000307984 */ /* 0x000e220000000c00 */
[----:B------:R-:W-:-:S03]  /*542a0*/  NOP ;  /* 0x0000000000007918 */ /* 0x000fc60000000000 */
[----:B-1----:R-:W-:Y:S04]  /*542b0*/  STL.64 [R1+0x60], R56 ;  /* 0x0000603801007387 */ /* 0x002fe80000100a00 */
[----:B------:R-:W-:Y:S04]  /*542c0*/  STL.64 [R1+0x68], R58 ;  /* 0x0000683a01007387 */ /* 0x000fe80000100a00 */
[----:B--2---:R-:W-:Y:S04]  /*542d0*/  STL.64 [R1+0x50], R52 ;  /* 0x0000503401007387 */ /* 0x004fe80000100a00 */
[----:B------:R-:W-:Y:S01]  /*542e0*/  STL.64 [R1+0x58], R54 ;  /* 0x0000583601007387 */ /* 0x000fe20000100a00 */
[----:B0-----:R-:W-:-:S03]  /*542f0*/  IMAD.MOV.U32 R61, RZ, RZ, R51 ;  /* 0x000000ffff3d7224 */ /* 0x001fc600078e0033 */
[----:B------:R-:W-:Y:S04]  /*54300*/  STL.64 [R1+0x40], R48 ;  /* 0x0000403001007387 */ /* 0x000fe80000100a00 */
[----:B------:R-:W-:Y:S04]  /*54310*/  STL [R1+0x48], R50 ;  /* 0x0000483201007387 */ /* 0x000fe80000100800 */
[----:B------:R-:W-:Y:S04]  /*54320*/  STL [R1+0x1d70], R61 ;  /* 0x001d703d01007387 */ /* 0x000fe80000100800 */
[----:B------:R-:W-:Y:S01]  /*54330*/  STSM.16.M88.4 [R0], R44 ;  /* 0x0000002c00007844 */ /* 0x000fe20000000200 */
[----:B------:R-:W-:-:S03]  /*54340*/  NOP ;  /* 0x0000000000007918 */ /* 0x000fc60000000000 */
[----:B------:R-:W0:Y:S01]  /*54350*/  LDS.128 R44, [R0] ;  /* 0x00000000002c7984 */ /* 0x000e220000000c00 */
[----:B------:R-:W-:-:S03]  /*54360*/  NOP ;  /* 0x0000000000007918 */ /* 0x000fc60000000000 */
[----:B------:R-:W-:Y:S01]  /*54370*/  STSM.16.M88.4 [R0], R40 ;  /* 0x0000002800007844 */ /* 0x000fe20000000200 */
[----:B------:R-:W-:-:S03]  /*54380*/  NOP ;  /* 0x0000000000007918 */ /* 0x000fc60000000000 */
[----:B------:R-:W1:Y:S01]  /*54390*/  LDS.128 R40, [R0] ;  /* 0x0000000000287984 */ /* 0x000e620000000c00 */
[----:B------:R-:W-:-:S03]  /*543a0*/  NOP ;  /* 0x0000000000007918 */ /* 0x000fc60000000000 */
[----:B----4-:R-:W-:Y:S01]  /*543b0*/  STSM.16.M88.4 [R0], R36 ;  /* 0x0000002400007844 */ /* 0x010fe20000000200 */
[----:B------:R-:W-:-:S03]  /*543c0*/  NOP ;  /* 0x0000000000007918 */ /* 0x000fc60000000000 */
[----:B------:R-:W2:Y:S01]  /*543d0*/  LDS.128 R36, [R0] ;  /* 0x0000000000247984 */ /* 0x000ea20000000c00 */
[----:B------:R-:W-:-:S03]  /*543e0*/  NOP ;  /* 0x0000000000007918 */ /* 0x000fc60000000000 */
[----:B---3--:R-:W-:Y:S01]  /*543f0*/  STSM.16.M88.4 [R0], R32 ;  /* 0x0000002000007844 */ /* 0x008fe20000000200 */
[----:B------:R-:W-:-:S03]  /*54400*/  NOP ;  /* 0x0000000000007918 */ /* 0x000fc60000000000 */
[----:B------:R-:W3:Y:S01]  /*54410*/  LDS.128 R32, [R0] ;  /* 0x0000000000207984 */ /* 0x000ee20000000c00 */
[----:B------:R-:W-:-:S03]  /*54420*/  NOP ;  /* 0x0000000000007918 */ /* 0x000fc60000000000 */
[----:B------:R-:W-:Y:S01]  /*54430*/  STSM.16.M88.4 [R0], R4 ;  /* 0x0000000400007844 */ /* 0x000fe20000000200 */
[----:B------:R-:W-:-:S03]  /*54440*/  NOP ;  /* 0x0000000000007918 */ /* 0x000fc60000000000 */
[----:B------:R-:W4:Y:S01]  /*54450*/  LDS.128 R4, [R0] ;  /* 0x0000000000047984 */ /* 0x000f220000000c00 */
[----:B0-----:R-:W-:Y:S01]  /*54460*/  IMAD.MOV.U32 R60, RZ, RZ, R46 ;  /* 0x000000ffff3c7224 */ /* 0x001fe200078e002e */
[----:B------:R-:W-:Y:S02]  /*54470*/  NOP ;  /* 0x0000000000007918 */ /* 0x000fe40000000000 */
[----:B------:R-:W-:Y:S04]  /*54480*/  STL.64 [R1+0x30], R44 ;  /* 0x0000302c01007387 */ /* 0x000fe80000100a00 */
[----:B------:R-:W-:Y:S04]  /*54490*/  STL [R1+0x3c], R47 ;  /* 0x00003c2f01007387 */ /* 0x000fe80000100800 */
[----:B------:R-:W-:Y:S04]  /*544a0*/  STL [R1+0x1d78], R60 ;  /* 0x001d783c01007387 */ /* 0x000fe80000100800 */
[----:B-1----:R-:W-:Y:S04]  /*544b0*/  STL.64 [R1+0x20], R40 ;  /* 0x0000202801007387 */ /* 0x002fe80000100a00 */
[----:B------:R-:W-:Y:S04]  /*544c0*/  STL.64 [R1+0x28], R42 ;  /* 0x0000282a01007387 */ /* 0x000fe80000100a00 */
[----:B--2---:R-:W-:Y:S04]  /*544d0*/  STL [R1+0x10], R36 ;  /* 0x0000102401007387 */ /* 0x004fe80000100800 */
[----:B------:R-:W-:Y:S04]  /*544e0*/  STL [R1+0x1c], R39 ;  /* 0x00001c2701007387 */ /* 0x000fe80000100800 */
[----:B---3--:R0:W-:Y:S04]  /*544f0*/  STL.64 [R1+0x1e0], R32 ;  /* 0x0001e02001007387 */ /* 0x0081e80000100a00 */
[----:B------:R1:W-:Y:S04]  /*54500*/  STL.64 [R1+0x1e8], R34 ;  /* 0x0001e82201007387 */ /* 0x0003e80000100a00 */
[----:B0-----:R-:W2:Y:S04]  /*54510*/  LDL.LU R32, [R1+0x110] ;  /* 0x0001100001207983 */ /* 0x001ea80000300800 */
[----:B----4-:R-:W-:Y:S04]  /*54520*/  STL.64 [R1], R4 ;  /* 0x0000000401007387 */ /* 0x010fe80000100a00 */
[----:B------:R-:W-:Y:S04]  /*54530*/  STL.64 [R1+0x8], R6 ;  /* 0x0000080601007387 */ /* 0x000fe80000100a00 */
[----:B------:R-:W2:Y:S04]  /*54540*/  LDL.LU R33, [R1+0x114] ;  /* 0x0001140001217983 */ /* 0x000ea80000300800 */
[----:B-1----:R-:W2:Y:S04]  /*54550*/  LDL.LU R34, [R1+0x118] ;  /* 0x0001180001227983 */ /* 0x002ea80000300800 */
        /* <DEDUP_REMOVED lines=22> */
[----:B------:R-:W2:Y:S04]  /*546c0*/  LDL.LU R39, [R1+0x12c] ;  /* 0x00012c0001277983 */ /* 0x000ea80000300800 */
        /* <DEDUP_REMOVED lines=8> */
[----:B0-----:R-:W-:Y:S04]  /*54750*/  STL [R1+0x1d64], R4 ;  /* 0x001d640401007387 */ /* 0x001fe80000100800 */
[----:B------:R-:W-:Y:S04]  /*54760*/  STL [R1+0x1d60], R5 ;  /* 0x001d600501007387 */ /* 0x000fe80000100800 */
[----:B------:R-:W-:Y:S04]  /*54770*/  STL [R1+0x1d5c], R6 ;  /* 0x001d5c0601007387 */ /* 0x000fe80000100800 */
[----:B------:R-:W-:Y:S04]  /*54780*/  STL [R1+0x1d58], R7 ;  /* 0x001d580701007387 */ /* 0x000fe80000100800 */
[----:B-1----:R-:W-:Y:S04]  /*54790*/  STL [R1+0x1d68], R11 ;  /* 0x001d680b01007387 */ /* 0x002fe80000100800 */
[----:B---3--:R-:W-:Y:S01]  /*547a0*/  STSM.16.M88.4 [R0], R52 ;  /* 0x0000003400007844 */ /* 0x008fe20000000200 */
[----:B------:R-:W-:-:S03]  /*547b0*/  NOP ;  /* 0x0000000000007918 */ /* 0x000fc60000000000 */
[----:B------:R-:W0:Y:S01]  /*547c0*/  LDS.128 R4, [R0] ;  /* 0x0000000000047984 */ /* 0x000e220000000c00 */
[----:B------:R-:W-:-:S03]  /*547d0*/  NOP ;  /* 0x0000000000007918 */ /* 0x000fc60000000000 */
[----:B----4-:R-:W-:Y:S04]  /*547e0*/  STSM.16.M88.4 [R0], R48 ;  /* 0x0000003000007844 */ /* 0x010fe80000000200 */
[----:B0-----:R-:W-:Y:S04]  /*547f0*/  STL.64 [R1+0x160], R4 ;  /* 0x0001600401007387 */ /* 0x001fe80000100a00 */
[----:B------:R-:W-:Y:S01]  /*54800*/  STL.64 [R1+0x168], R6 ;  /* 0x0001680601007387 */ /* 0x000fe20000100a00 */
[----:B------:R-:W-:-:S03]  /*54810*/  NOP ;  /* 0x0000000000007918 */ /* 0x000fc60000000000 */
[----:B------:R-:W0:Y:S01]  /*54820*/  LDS.128 R4, [R0] ;  /* 0x0000000000047984 */ /* 0x000e220000000c00 */
[----:B------:R-:W-:-:S03]  /*54830*/  NOP ;  /* 0x0000000000007918 */ /* 0x000fc60000000000 */
[----:B--2---:R-:W-:Y:S04]  /*54840*/  STSM.16.M88.4 [R0], R44 ;  /* 0x0000002c00007844 */ /* 0x004fe80000000200 */
[----:B0-----:R-:W-:Y:S04]  /*54850*/  STL.64 [R1+0x150], R4 ;  /* 0x0001500401007387 */ /* 0x001fe80000100a00 */
[----:B------:R-:W-:Y:S01]  /*54860*/  STL.64 [R1+0x158], R6 ;  /* 0x0001580601007387 */ /* 0x000fe20000100a00 */
[----:B------:R-:W-:-:S03]  /*54870*/  NOP ;  /* 0x0000000000007918 */ /* 0x000fc60000000000 */
[----:B------:R-:W0:Y:S01]  /*54880*/  LDS.128 R4, [R0] ;  /* 0x0000000000047984 */ /* 0x000e220000000c00 */
[----:B------:R-:W-:-:S03]  /*54890*/  NOP ;  /* 0x0000000000007918 */ /* 0x000fc60000000000 */
[----:B------:R-:W-:Y:S04]  /*548a0*/  STSM.16.M88.4 [R0], R40 ;  /* 0x0000002800007844 */ /* 0x000fe80000000200 */
        /* <DEDUP_REMOVED lines=11> */
[----:B0-----:R0:W-:Y:S04]  /*54960*/  STL.64 [R1+0x120], R4 ;  /* 0x0001200401007387 */ /* 0x0011e80000100a00 */
        /* <DEDUP_REMOVED lines=31> */
[----:B-1----:R-:W4:Y:S04]  /*54b60*/  LDL.LU R6, [R1+0x98] ;  /* 0x0000980001067983 */ /* 0x002f280000300800 */
[----:B------:R-:W4:Y:S04]  /*54b70*/  LDL.LU R7, [R1+0x9c] ;  /* 0x00009c0001077983 */ /* 0x000f280000300800 */
[----:B------:R-:W-:Y:S01]  /*54b80*/  STSM.16.M88.4 [R0], R32 ;  /* 0x0000002000007844 */ /* 0x000fe20000000200 */
[----:B------:R-:W-:-:S03]  /*54b90*/  NOP ;  /* 0x0000000000007918 */ /* 0x000fc60000000000 */
[----:B------:R-:W0:Y:S01]  /*54ba0*/  LDS.128 R32, [R0] ;  /* 0x0000000000207984 */ /* 0x000e220000000c00 */
[----:B------:R-:W-:-:S03]  /*54bb0*/  NOP ;  /* 0x0000000000007918 */ /* 0x000fc60000000000 */
[----:B0-----:R-:W-:Y:S04]  /*54bc0*/  STL.64 [R1+0x110], R32 ;  /* 0x0001102001007387 */ /* 0x001fe80000100a00 */
[----:B------:R0:W-:Y:S04]  /*54bd0*/  STL.64 [R1+0x118], R34 ;  /* 0x0001182201007387 */ /* 0x0001e80000100a00 */
[----:B0-----:R-:W4:Y:S04]  /*54be0*/  LDL.LU.64 R34, [R1+0x1de8] ;  /* 0x001de80001227983 */ /* 0x001f280000300a00 */
[----:B------:R-:W4:Y:S04]  /*54bf0*/  LDL.LU.64 R32, [R1+0x1de0] ;  /* 0x001de00001207983 */ /* 0x000f280000300a00 */
[----:B--2---:R-:W-:Y:S01]  /*54c00*/  STSM.16.M88.4 [R0], R36 ;  /* 0x0000002400007844 */ /* 0x004fe20000000200 */
[----:B------:R-:W-:-:S03]  /*54c10*/  NOP ;  /* 0x0000000000007918 */ /* 0x000fc60000000000 */
[----:B------:R-:W0:Y:S01]  /*54c20*/  LDS.128 R36, [R0] ;  /* 0x0000000000247984 */ /* 0x000e220000000c00 */
[----:B------:R-:W-:-:S03]  /*54c30*/  NOP ;  /* 0x0000000000007918 */ /* 0x000fc60000000000 */
[----:B---3--:R-:W-:Y:S01]  /*54c40*/  STSM.16.M88.4 [R0], R40 ;  /* 0x0000002800007844 */ /* 0x008fe20000000200 */
[----:B------:R-:W-:-:S03]  /*54c50*/  NOP ;  /* 0x0000000000007918 */ /* 0x000fc60000000000 */
[----:B------:R-:W1:Y:S01]  /*54c60*/  LDS.128 R40, [R0] ;  /* 0x0000000000287984 */ /* 0x000e620000000c00 */
[----:B------:R-:W-:-:S03]  /*54c70*/  NOP ;  /* 0x0000000000007918 */ /* 0x000fc60000000000 */
[----:B----4-:R-:W-:Y:S01]  /*54c80*/  STSM.16.M88.4 [R0], R44 ;  /* 0x0000002c00007844 */ /* 0x010fe20000000200 */
[----:B------:R-:W-:-:S03]  /*54c90*/  NOP ;  /* 0x0000000000007918 */ /* 0x000fc60000000000 */
[----:B------:R-:W2:Y:S01]  /*54ca0*/  LDS.128 R44, [R0] ;  /* 0x00000000002c7984 */ /* 0x000ea20000000c00 */
[----:B------:R-:W-:-:S03]  /*54cb0*/  NOP ;  /* 0x0000000000007918 */ /* 0x000fc60000000000 */
[----:B------:R-:W-:Y:S01]  /*54cc0*/  STSM.16.M88.4 [R0], R48 ;  /* 0x0000003000007844 */ /* 0x000fe20000000200 */
[----:B------:R-:W-:-:S03]  /*54cd0*/  NOP ;  /* 0x0000000000007918 */ /* 0x000fc60000000000 */
[----:B------:R-:W3:Y:S01]  /*54ce0*/  LDS.128 R48, [R0] ;  /* 0x0000000000307984 */ /* 0x000ee20000000c00 */
[----:B------:R-:W-:-:S03]  /*54cf0*/  NOP ;  /* 0x0000000000007918 */ /* 0x000fc60000000000 */
[----:B------:R-:W-:Y:S01]  /*54d00*/  STSM.16.M88.4 [R0], R52 ;  /* 0x0000003400007844 */ /* 0x000fe20000000200 */
[----:B------:R-:W-:-:S03]  /*54d10*/  NOP ;  /* 0x0000000000007918 */ /* 0x000fc60000000000 */
[----:B------:R-:W4:Y:S01]  /*54d20*/  LDS.128 R52, [R0] ;  /* 0x0000000000347984 */ /* 0x000f220000000c00 */
[----:B------:R-:W-:-:S03]  /*54d30*/  NOP ;  /* 0x0000000000007918 */ /* 0x000fc60000000000 */
[----:B------:R-:W-:Y:S01]  /*54d40*/  STSM.16.M88.4 [R0], R56 ;  /* 0x0000003800007844 */ /* 0x000fe20000000200 */
[----:B------:R-:W-:-:S03]  /*54d50*/  NOP ;  /* 0x0000000000007918 */ /* 0x000fc60000000000 */
[----:B------:R-:W4:Y:S01]  /*54d60*/  LDS.128 R56, [R0] ;  /* 0x0000000000387984 */ /* 0x000f220000000c00 */
[----:B------:R-:W-:-:S03]  /*54d70*/  NOP ;  /* 0x0000000000007918 */ /* 0x000fc60000000000 */
[----:B0-----:R-:W-:Y:S04]  /*54d80*/  STL.64 [R1+0x100], R36 ;  /* 0x0001002401007387 */ /* 0x001fe80000100a00 */
[----:B------:R-:W-:Y:S01]  /*54d90*/  STSM.16.M88.4 [R0], R12 ;  /* 0x0000000c00007844 */ /* 0x000fe20000000200 */
[----:B------:R-:W-:-:S03]  /*54da0*/  NOP ;  /* 0x0000000000007918 */ /* 0x000fc60000000000 */
[----:B------:R-:W0:Y:S01]  /*54db0*/  LDS.128 R12, [R0] ;  /* 0x00000000000c7984 */ /* 0x000e220000000c00 */
[----:B------:R-:W-:-:S03]  /*54dc0*/  NOP ;  /* 0x0000000000007918 */ /* 0x000fc60000000000 */
[----:B------:R1:W-:Y:S04]  /*54dd0*/  STL.64 [R1+0x108], R38 ;  /* 0x0001082601007387 */ /* 0x0003e80000100a00 */
[----:B------:R-:W-:Y:S01]  /*54de0*/  STSM.16.M88.4 [R0], R4 ;  /* 0x0000000400007844 */ /* 0x000fe20000000200 */
[----:B------:R-:W-:-:S03]  /*54df0*/  NOP ;  /* 0x0000000000007918 */ /* 0x000fc60000000000 */
[----:B------:R-:W0:Y:S01]  /*54e00*/  LDS.128 R4, [R0] ;  /* 0x0000000000047984 */ /* 0x000e220000000c00 */
[----:B------:R-:W-:-:S03]  /*54e10*/  NOP ;  /* 0x0000000000007918 */ /* 0x000fc60000000000 */
[----:B-1----:R-:W4:Y:S04]  /*54e20*/  LDL.LU.64 R38, [R1+0x1dd8] ;  /* 0x001dd80001267983 */ /* 0x002f280000300a00 */
[----:B------:R-:W4:Y:S04]  /*54e30*/  LDL.LU.64 R36, [R1+0x1dd0] ;  /* 0x001dd00001247983 */ /* 0x000f280000300a00 */
[----:B------:R-:W-:Y:S04]  /*54e40*/  STL.64 [R1+0xf0], R40 ;  /* 0x0000f02801007387 */ /* 0x000fe80000100a00 */
[----:B------:R1:W-:Y:S04]  /*54e50*/  STL.64 [R1+0xf8], R42 ;  /* 0x0000f82a01007387 */ /* 0x0003e80000100a00 */
[----:B-1----:R-:W4:Y:S04]  /*54e60*/  LDL.LU.64 R42, [R1+0x1dc8] ;  /* 0x001dc800012a7983 */ /* 0x002f280000300a00 */
[----:B------:R-:W4:Y:S04]  /*54e70*/  LDL.LU.64 R40, [R1+0x1dc0] ;  /* 0x001dc00001287983 */ /* 0x000f280000300a00 */
[----:B--2---:R-:W-:Y:S04]  /*54e80*/  STL.64 [R1+0xe0], R44 ;  /* 0x0000e02c01007387 */ /* 0x004fe80000100a00 */
[----:B------:R1:W-:Y:S04]  /*54e90*/  STL.64 [R1+0xe8], R46 ;  /* 0x0000e82e01007387 */ /* 0x0003e80000100a00 */
[----:B-1----:R-:W2:Y:S04]  /*54ea0*/  LDL.LU.64 R46, [R1+0x1db8] ;  /* 0x001db800012e7983 */ /* 0x002ea80000300a00 */
[----:B------:R-:W2:Y:S04]  /*54eb0*/  LDL.LU.64 R44, [R1+0x1db0] ;  /* 0x001db000012c7983 */ /* 0x000ea80000300a00 */
[----:B---3--:R-:W-:Y:S04]  /*54ec0*/  STL.64 [R1+0xd0], R48 ;  /* 0x0000d03001007387 */ /* 0x008fe80000100a00 */
[----:B------:R1:W-:Y:S04]  /*54ed0*/  STL.64 [R1+0xd8], R50 ;  /* 0x0000d83201007387 */ /* 0x0003e80000100a00 */
[----:B-1----:R-:W3:Y:S04]  /*54ee0*/  LDL.LU.64 R50, [R1+0x1da8] ;  /* 0x001da80001327983 */ /* 0x002ee80000300a00 */
[----:B------:R-:W3:Y:S04]  /*54ef0*/  LDL.LU.64 R48, [R1+0x1da0] ;  /* 0x001da00001307983 */ /* 0x000ee80000300a00 */
[----:B----4-:R-:W-:Y:S04]  /*54f00*/  STL.64 [R1+0xc0], R52 ;  /* 0x0000c03401007387 */ /* 0x010fe80000100a00 */
[----:B------:R1:W-:Y:S04]  /*54f10*/  STL.64 [R1+0xc8], R54 ;  /* 0x0000c83601007387 */ /* 0x0003e80000100a00 */
[----:B------:R-:W-:Y:S04]  /*54f20*/  STSM.16.M88.4 [R0], R16 ;  /* 0x0000001000007844 */ /* 0x000fe80000000200 */
[----:B-1----:R-:W4:Y:S04]  /*54f30*/  LDL.LU.64 R54, [R1+0x1d98] ;  /* 0x001d980001367983 */ /* 0x002f280000300a00 */
[----:B------:R-:W4:Y:S01]  /*54f40*/  LDL.LU.64 R52, [R1+0x1d90] ;  /* 0x001d900001347983 */ /* 0x000f220000300a00 */
[----:B------:R-:W-:-:S03]  /*54f50*/  NOP ;  /* 0x0000000000007918 */ /* 0x000fc60000000000 */
[----:B------:R-:W-:Y:S04]  /*54f60*/  STL.64 [R1+0xb0], R56 ;  /* 0x0000b03801007387 */ /* 0x000fe80000100a00 */
[----:B------:R1:W-:Y:S04]  /*54f70*/  STL.64 [R1+0xb8], R58 ;  /* 0x0000b83a01007387 */ /* 0x0003e80000100a00 */
[----:B-1----:R-:W4:Y:S04]  /*54f80*/  LDL.LU.64 R58, [R1+0x1d88] ;  /* 0x001d8800013a7983 */ /* 0x002f280000300a00 */
[----:B------:R-:W4:Y:S04]  /*54f90*/  LDL.LU.64 R56, [R1+0x1d80] ;  /* 0x001d800001387983 */ /* 0x000f280000300a00 */
[----:B0-----:R-:W-:Y:S04]  /*54fa0*/  STL.64 [R1+0xa0], R12 ;  /* 0x0000a00c01007387 */ /* 0x001fe80000100a00 */
[----:B------:R-:W-:Y:S04]  /*54fb0*/  STL.64 [R1+0xa8], R14 ;  /* 0x0000a80e01007387 */ /* 0x000fe80000100a00 */
[----:B------:R-:W-:Y:S04]  /*54fc0*/  STL.64 [R1+0x1f0], R4 ;  /* 0x0001f00401007387 */ /* 0x000fe80000100a00 */
[----:B------:R-:W-:Y:S04]  /*54fd0*/  STL.64 [R1+0x1f8], R6 ;  /* 0x0001f80601007387 */ /* 0x000fe80000100a00 */
[----:B------:R-:W0:Y:S01]  /*54fe0*/  LDS.128 R4, [R0] ;  /* 0x0000000000047984 */ /* 0x000e220000000c00 */
[----:B------:R-:W-:-:S03]  /*54ff0*/  NOP ;  /* 0x0000000000007918 */ /* 0x000fc60000000000 */
[----:B------:R-:W-:Y:S01]  /*55000*/  STSM.16.M88.4 [R0], R20 ;  /* 0x0000001400007844 */ /* 0x000fe20000000200 */
[----:B------:R-:W-:-:S03]  /*55010*/  NOP ;  /* 0x0000000000007918 */ /* 0x000fc60000000000 */
[----:B0-----:R-:W-:Y:S04]  /*55020*/  STL.64 [R1+0x90], R4 ;  /* 0x0000900401007387 */ /* 0x001fe80000100a00 */
[----:B------:R-:W-:Y:S04]  /*55030*/  STL.64 [R1+0x98], R6 ;  /* 0x0000980601007387 */ /* 0x000fe80000100a00 */
        /* <DEDUP_REMOVED lines=14> */
[----:B------:R-:W-:Y:S01]  /*55120*/  STSM.16.M88.4 [R0], R32 ;  /* 0x0000002000007844 */ /* 0x000fe20000000200 */
[----:B------:R-:W-:-:S03]  /*55130*/  NOP ;  /* 0x0000000000007918 */ /* 0x000fc60000000000 */
[----:B------:R-:W1:Y:S01]  /*55140*/  LDS.128 R12, [R0] ;  /* 0x00000000000c7984 */ /* 0x000e620000000c00 */
[----:B------:R-:W-:-:S03]  /*55150*/  NOP ;  /* 0x0000000000007918 */ /* 0x000fc60000000000 */
[----:B0-----:R0:W-:Y:S04]  /*55160*/  STL.64 [R1+0x350], R4 ;  /* 0x0003500401007387 */ /* 0x0011e80000100a00 */
[----:B------:R2:W-:Y:S04]  /*55170*/  STL.64 [R1+0x358], R6 ;  /* 0x0003580601007387 */ /* 0x0005e80000100a00 */
[----:B0-----:R-:W4:Y:S04]  /*55180*/  LDL.LU R4, [R1+0x170] ;  /* 0x0001700001047983 */ /* 0x001f280000300800 */
[----:B-1----:R-:W-:Y:S04]  /*55190*/  STL.64 [R1+0x340], R12 ;  /* 0x0003400c01007387 */ /* 0x002fe80000100a00 */
[----:B------:R-:W-:Y:S04]  /*551a0*/  STL.64 [R1+0x348], R14 ;  /* 0x0003480e01007387 */ /* 0x000fe80000100a00 */
[----:B------:R-:W4:Y:S04]  /*551b0*/  LDL.LU R5, [R1+0x174] ;  /* 0x0001740001057983 */ /* 0x000f280000300800 */
[----:B--2---:R-:W2:Y:S04]  /*551c0*/  LDL.LU R6, [R1+0x178] ;  /* 0x0001780001067983 */ /* 0x004ea80000300800 */
        /* <DEDUP_REMOVED lines=9> */
[----:B------:R-:W2:Y:S04]  /*55260*/  LDL.LU R16, [R1+0x190] ;  /* 0x0001900001107983 */ /* 0x000ea80000300800 */
[----:B------:R-:W-:Y:S04]  /*55270*/  STSM.16.M88.4 [R0], R44 ;  /* 0x0000002c00007844 */ /* 0x000fe80000000200 */
[----:B0-----:R0:W-:Y:S04]  /*55280*/  STL.64 [R1+0x360], R12 ;  /* 0x0003600c01007387 */ /* 0x0011e80000100a00 */
[----:B------:R3:W-:Y:S04]  /*55290*/  STL.64 [R1+0x368], R14 ;  /* 0x0003680e01007387 */ /* 0x0007e80000100a00 */
[----:B------:R-:W2:Y:S04]  /*552a0*/  LDL.LU R17, [R1+0x194] ;  /* 0x0001940001117983 */ /* 0x000ea80000300800 */
[----:B------:R-:W2:Y:S04]  /*552b0*/  LDL.LU R18, [R1+0x198] ;  /* 0x0001980001127983 */ /* 0x000ea80000300800 */
[----:B------:R-:W2:Y:S01]  /*552c0*/  LDL.LU R19, [R1+0x19c] ;  /* 0x00019c0001137983 */ /* 0x000ea20000300800 */
[----:B------:R-:W-:-:S03]  /*552d0*/  NOP ;  /* 0x0000000000007918 */ /* 0x000fc60000000000 */
[----:B0-----:R-:W2:Y:S04]  /*552e0*/  LDL.LU R12, [R1+0x180] ;  /* 0x00018000010c7983 */ /* 0x001ea80000300800 */
[----:B-1----:R-:W-:Y:S04]  /*552f0*/  STL.64 [R1+0x370], R20 ;  /* 0x0003701401007387 */ /* 0x002fe80000100a00 */
[----:B------:R-:W-:Y:S04]  /*55300*/  STL.64 [R1+0x378], R22 ;  /* 0x0003781601007387 */ /* 0x000fe80000100a00 */
[----:B------:R-:W0:Y:S01]  /*55310*/  LDS.128 R20, [R0] ;  /* 0x0000000000147984 */ /* 0x000e220000000c00 */
[----:B------:R-:W-:-:S03]  /*55320*/  NOP ;  /* 0x0000000000007918 */ /* 0x000fc60000000000 */
[----:B------:R-:W2:Y:S04]  /*55330*/  LDL.LU R13, [R1+0x184] ;  /* 0x00018400010d7983 */ /* 0x000ea80000300800 */
[----:B---3--:R-:W3:Y:S04]  /*55340*/  LDL.LU R14, [R1+0x188] ;  /* 0x00018800010e7983 */ /* 0x008ee80000300800 */
[----:B------:R-:W3:Y:S04]  /*55350*/  LDL.LU R15, [R1+0x18c] ;  /* 0x00018c00010f7983 */ /* 0x000ee80000300800 */
[----:B------:R1:W-:Y:S02]  /*55360*/  STSM.16.M88.4 [R0], R48 ;  /* 0x0000003000007844 */ /* 0x0003e40000000200 */
[----:B-1----:R-:W1:Y:S02]  /*55370*/  LDC R50, c[0x0][0x244] ;  /* 0x00009100ff327b82 */ /* 0x002e640000000800 */
[----:B0-----:R-:W-:Y:S04]  /*55380*/  STL.64 [R1+0x390], R20 ;  /* 0x0003901401007387 */ /* 0x001fe80000100a00 */
[----:B------:R-:W-:Y:S01]  /*55390*/  STL.64 [R1+0x398], R22 ;  /* 0x0003981601007387 */ /* 0x000fe20000100a00 */
        /* <DEDUP_REMOVED lines=15> */
[----:B0-----:R-:W-:Y:S04]  /*55490*/  STL.64 [R1+0x3d0], R20 ;  /* 0x0003d01401007387 */ /* 0x001fe80000100a00 */
[----:B------:R-:W-:Y:S04]  /*554a0*/  STL.64 [R1+0x3d8], R22 ;  /* 0x0003d81601007387 */ /* 0x000fe80000100a00 */
[----:B--2---:R0:W-:Y:S01]  /*554b0*/  STSM.16.M88.4 [R0], R4 ;  /* 0x0000000400007844 */ /* 0x0041e20000000200 */
[----:B------:R-:W-:-:S03]  /*554c0*/  NOP ;  /* 0x0000000000007918 */ /* 0x000fc60000000000 */
[----:B------:R-:W2:Y:S01]  /*554d0*/  LDS.128 R20, [R0] ;  /* 0x0000000000147984 */ /* 0x000ea20000000c00 */
[----:B------:R-:W-:-:S03]  /*554e0*/  NOP ;  /* 0x0000000000007918 */ /* 0x000fc60000000000 */
[----:B0-----:R-:W4:Y:S04]  /*554f0*/  LDL.LU R4, [R1+0x1a0] ;  /* 0x0001a00001047983 */ /* 0x001f280000300800 */
[----:B------:R-:W4:Y:S04]  /*55500*/  LDL.LU R5, [R1+0x1a4] ;  /* 0x0001a40001057983 */ /* 0x000f280000300800 */
[----:B------:R-:W4:Y:S04]  /*55510*/  LDL.LU R6, [R1+0x1a8] ;  /* 0x0001a80001067983 */ /* 0x000f280000300800 */
[----:B------:R-:W4:Y:S04]  /*55520*/  LDL.LU R7, [R1+0x1ac] ;  /* 0x0001ac0001077983 */ /* 0x000f280000300800 */
[----:B--2---:R-:W-:Y:S04]  /*55530*/  STL.64 [R1+0x3e0], R20 ;  /* 0x0003e01401007387 */ /* 0x004fe80000100a00 */
[----:B------:R-:W-:Y:S04]  /*55540*/  STL.64 [R1+0x3e8], R22 ;  /* 0x0003e81601007387 */ /* 0x000fe80000100a00 */
[----:B------:R0:W-:Y:S01]  /*55550*/  STSM.16.M88.4 [R0], R16 ;  /* 0x0000001000007844 */ /* 0x0001e20000000200 */
[----:B------:R-:W-:-:S03]  /*55560*/  NOP ;  /* 0x0000000000007918 */ /* 0x000fc60000000000 */
[----:B------:R-:W2:Y:S01]  /*55570*/  LDS.128 R20, [R0] ;  /* 0x0000000000147984 */ /* 0x000ea20000000c00 */
[----:B------:R-:W-:-:S03]  /*55580*/  NOP ;  /* 0x0000000000007918 */ /* 0x000fc60000000000 */
[----:B0-----:R-:W4:Y:S04]  /*55590*/  LDL.LU R16, [R1+0x1b0] ;  /* 0x0001b00001107983 */ /* 0x001f280000300800 */
[----:B------:R-:W4:Y:S04]  /*555a0*/  LDL.LU R17, [R1+0x1b4] ;  /* 0x0001b40001117983 */ /* 0x000f280000300800 */
[----:B------:R-:W4:Y:S04]  /*555b0*/  LDL.LU R18, [R1+0x1b8] ;  /* 0x0001b80001127983 */ /* 0x000f280000300800 */
[----:B------:R-:W4:Y:S04]  /*555c0*/  LDL.LU R19, [R1+0x1bc] ;  /* 0x0001bc0001137983 */ /* 0x000f280000300800 */
[----:B--2---:R0:W-:Y:S04]  /*555d0*/  STL.64 [R1+0x170], R20 ;  /* 0x0001701401007387 */ /* 0x0041e80000100a00 */
[----:B------:R2:W-:Y:S04]  /*555e0*/  STL.64 [R1+0x178], R22 ;  /* 0x0001781601007387 */ /* 0x0005e80000100a00 */
        /* <DEDUP_REMOVED lines=10> */
[----:B--2---:R-:W2:Y:S04]  /*55690*/  LDL.LU R22, [R1+0x208] ;  /* 0x0002080001167983 */ /* 0x004ea80000300800 */
[----:B------:R-:W2:Y:S04]  /*556a0*/  LDL.LU R23, [R1+0x20c] ;  /* 0x00020c0001177983 */ /* 0x000ea80000300800 */
[----:B---3--:R0:W-:Y:S01]  /*556b0*/  STSM.16.M88.4 [R0], R12 ;  /* 0x0000000c00007844 */ /* 0x0081e20000000200 */
[----:B------:R-:W-:-:S03]  /*556c0*/  NOP ;  /* 0x0000000000007918 */ /* 0x000fc60000000000 */
[----:B------:R-:W3:Y:S01]  /*556d0*/  LDS.128 R32, [R0] ;  /* 0x0000000000207984 */ /* 0x000ee20000000c00 */
[----:B------:R-:W-:-:S03]  /*556e0*/  NOP ;  /* 0x0000000000007918 */ /* 0x000fc60000000000 */
[----:B0-----:R-:W2:Y:S04]  /*556f0*/  LDL.LU R12, [R1+0x210] ;  /* 0x00021000010c7983 */ /* 0x001ea80000300800 */
[----:B------:R-:W2:Y:S04]  /*55700*/  LDL.LU R13, [R1+0x214] ;  /* 0x00021400010d7983 */ /* 0x000ea80000300800 */
[----:B------:R-:W2:Y:S04]  /*55710*/  LDL.LU R14, [R1+0x218] ;  /* 0x00021800010e7983 */ /* 0x000ea80000300800 */
[----:B------:R-:W2:Y:S04]  /*55720*/  LDL.LU R15, [R1+0x21c] ;  /* 0x00021c00010f7983 */ /* 0x000ea80000300800 */
[----:B---3--:R-:W-:Y:S04]  /*55730*/  STL.64 [R1+0x180], R32 ;  /* 0x0001802001007387 */ /* 0x008fe80000100a00 */
[----:B------:R-:W-:Y:S04]  /*55740*/  STL.64 [R1+0x188], R34 ;  /* 0x0001882201007387 */ /* 0x000fe80000100a00 */
[----:B----4-:R0:W-:Y:S01]  /*55750*/  STSM.16.M88.4 [R0], R4 ;  /* 0x0000000400007844 */ /* 0x0101e20000000200 */
[----:B------:R-:W-:-:S03]  /*55760*/  NOP ;  /* 0x0000000000007918 */ /* 0x000fc60000000000 */
[----:B------:R-:W3:Y:S01]  /*55770*/  LDS.128 R32, [R0] ;  /* 0x0000000000207984 */ /* 0x000ee20000000c00 */
[----:B------:R-:W-:-:S03]  /*55780*/  NOP ;  /* 0x0000000000007918 */ /* 0x000fc60000000000 */
[----:B0-----:R-:W4:Y:S04]  /*55790*/  LDL.LU R4, [R1+0x230] ;  /* 0x0002300001047983 */ /* 0x001f280000300800 */
[----:B------:R-:W4:Y:S04]  /*557a0*/  LDL.LU R5, [R1+0x234] ;  /* 0x0002340001057983 */ /* 0x000f280000300800 */
[----:B------:R-:W4:Y:S04]  /*557b0*/  LDL.LU R6, [R1+0x238] ;  /* 0x0002380001067983 */ /* 0x000f280000300800 */
[----:B------:R-:W4:Y:S04]  /*557c0*/  LDL.LU R7, [R1+0x23c] ;  /* 0x00023c0001077983 */ /* 0x000f280000300800 */
[----:B---3--:R-:W-:Y:S04]  /*557d0*/  STL.64 [R1+0x190], R32 ;  /* 0x0001902001007387 */ /* 0x008fe80000100a00 */
[----:B------:R-:W-:Y:S04]  /*557e0*/  STL.64 [R1+0x198], R34 ;  /* 0x0001982201007387 */ /* 0x000fe80000100a00 */
[----:B------:R0:W-:Y:S01]  /*557f0*/  STSM.16.M88.4 [R0], R16 ;  /* 0x0000001000007844 */ /* 0x0001e20000000200 */
[----:B------:R-:W-:-:S03]  /*55800*/  NOP ;  /* 0x0000000000007918 */ /* 0x000fc60000000000 */
[----:B------:R-:W3:Y:S01]  /*55810*/  LDS.128 R32, [R0] ;  /* 0x0000000000207984 */ /* 0x000ee20000000c00 */
[----:B------:R-:W-:-:S03]  /*55820*/  NOP ;  /* 0x0000000000007918 */ /* 0x000fc60000000000 */
[----:B0-----:R-:W4:Y:S04]  /*55830*/  LDL.LU R16, [R1+0x220] ;  /* 0x0002200001107983 */ /* 0x001f280000300800 */
[----:B------:R-:W4:Y:S04]  /*55840*/  LDL.LU R17, [R1+0x224] ;  /* 0x0002240001117983 */ /* 0x000f280000300800 */
[----:B------:R-:W4:Y:S04]  /*55850*/  LDL.LU R18, [R1+0x228] ;  /* 0x0002280001127983 */ /* 0x000f280000300800 */
[----:B------:R-:W4:Y:S04]  /*55860*/  LDL.LU R19, [R1+0x22c] ;  /* 0x00022c0001137983 */ /* 0x000f280000300800 */
        /* <DEDUP_REMOVED lines=8> */
[----:B--2---:R-:W-:Y:S01]  /*558f0*/  STSM.16.M88.4 [R0], R20 ;  /* 0x0000001400007844 */ /* 0x004fe20000000200 */
[----:B------:R-:W-:-:S03]  /*55900*/  NOP ;  /* 0x0000000000007918 */ /* 0x000fc60000000000 */
[----:B------:R-:W2:Y:S01]  /*55910*/  LDS.128 R20, [R0] ;  /* 0x0000000000147984 */ /* 0x000ea20000000c00 */
[----:B------:R-:W-:-:S03]  /*55920*/  NOP ;  /* 0x0000000000007918 */ /* 0x000fc60000000000 */
[----:B---3--:R-:W-:Y:S04]  /*55930*/  STL.64 [R1+0x1b0], R32 ;  /* 0x0001b02001007387 */ /* 0x008fe80000100a00 */
[----:B------:R-:W-:Y:S04]  /*55940*/  STL.64 [R1+0x1b8], R34 ;  /* 0x0001b82201007387 */ /* 0x000fe80000100a00 */
[----:B0-----:R-:W-:Y:S04]  /*55950*/  STL.64 [R1+0x1a0], R28 ;  /* 0x0001a01c01007387 */ /* 0x001fe80000100a00 */
[----:B------:R-:W-:Y:S04]  /*55960*/  STL.64 [R1+0x1a8], R30 ;  /* 0x0001a81e01007387 */ /* 0x000fe80000100a00 */
[----:B-1----:R-:W-:Y:S04]  /*55970*/  STL.64 [R1+0x1c0], R24 ;  /* 0x0001c01801007387 */ /* 0x002fe80000100a00 */
[----:B------:R-:W-:Y:S04]  /*55980*/  STL.64 [R1+0x1c8], R26 ;  /* 0x0001c81a01007387 */ /* 0x000fe80000100a00 */
[----:B------:R0:W-:Y:S04]  /*55990*/  STSM.16.M88.4 [R0], R12 ;  /* 0x0000000c00007844 */ /* 0x0001e80000000200 */
[----:B--2---:R-:W-:Y:S04]  /*559a0*/  STL.64 [R1+0x1d0], R20 ;  /* 0x0001d01401007387 */ /* 0x004fe80000100a00 */
[----:B------:R-:W-:Y:S01]  /*559b0*/  STL.64 [R1+0x1d8], R22 ;  /* 0x0001d81601007387 */ /* 0x000fe20000100a00 */
[----:B------:R-:W-:-:S03]  /*559c0*/  NOP ;  /* 0x0000000000007918 */ /* 0x000fc60000000000 */
[----:B------:R-:W1:Y:S01]  /*559d0*/  LDS.128 R20, [R0] ;  /* 0x0000000000147984 */ /* 0x000e620000000c00 */
[----:B------:R-:W-:-:S03]  /*559e0*/  NOP ;  /* 0x0000000000007918 */ /* 0x000fc60000000000 */
[----:B0-----:R-:W2:Y:S04]  /*559f0*/  LDL.LU R12, [R1+0x240] ;  /* 0x00024000010c7983 */ /* 0x001ea80000300800 */
[----:B------:R-:W2:Y:S04]  /*55a00*/  LDL.LU R13, [R1+0x244] ;  /* 0x00024400010d7983 */ /* 0x000ea80000300800 */
[----:B------:R-:W2:Y:S04]  /*55a10*/  LDL.LU R14, [R1+0x248] ;  /* 0x00024800010e7983 */ /* 0x000ea80000300800 */
[----:B------:R-:W2:Y:S04]  /*55a20*/  LDL.LU R15, [R1+0x24c] ;  /* 0x00024c00010f7983 */ /* 0x000ea80000300800 */
[----:B-1----:R-:W-:Y:S04]  /*55a30*/  STL.64 [R1+0x210], R20 ;  /* 0x0002101401007387 */ /* 0x002fe80000100a00 */
[----:B------:R-:W-:Y:S04]  /*55a40*/  STL.64 [R1+0x218], R22 ;  /* 0x0002181601007387 */ /* 0x000fe80000100a00 */
[----:B----4-:R0:W-:Y:S01]  /*55a50*/  STSM.16.M88.4 [R0], R4 ;  /* 0x0000000400007844 */ /* 0x0101e20000000200 */
[----:B------:R-:W-:-:S03]  /*55a60*/  NOP ;  /* 0x0000000000007918 */ /* 0x000fc60000000000 */
[----:B------:R-:W1:Y:S01]  /*55a70*/  LDS.128 R20, [R0] ;  /* 0x0000000000147984 */ /* 0x000e620000000c00 */
[----:B------:R-:W-:-:S03]  /*55a80*/  NOP ;  /* 0x0000000000007918 */ /* 0x000fc60000000000 */
[----:B0-----:R-:W3:Y:S04]  /*55a90*/  LDL.LU R4, [R1+0x250] ;  /* 0x0002500001047983 */ /* 0x001ee80000300800 */
[----:B------:R-:W3:Y:S04]  /*55aa0*/  LDL.LU R5, [R1+0x254] ;  /* 0x0002540001057983 */ /* 0x000ee80000300800 */
[----:B------:R-:W3:Y:S04]  /*55ab0*/  LDL.LU R6, [R1+0x258] ;  /* 0x0002580001067983 */ /* 0x000ee80000300800 */
[----:B------:R-:W3:Y:S04]  /*55ac0*/  LDL.LU R7, [R1+0x25c] ;  /* 0x00025c0001077983 */ /* 0x000ee80000300800 */
[----:B-1----:R0:W-:Y:S04]  /*55ad0*/  STL.64 [R1+0x200], R20 ;  /* 0x0002001401007387 */ /* 0x0021e80000100a00 */
        /* <DEDUP_REMOVED lines=13> */
[----:B------:R0:W-:Y:S01]  /*55bb0*/  STSM.16.M88.4 [R0], R16 ;  /* 0x0000001000007844 */ /* 0x0001e20000000200 */
[----:B------:R-:W-:-:S03]  /*55bc0*/  NOP ;  /* 0x0000000000007918 */ /* 0x000fc60000000000 */
[----:B------:R-:W1:Y:S01]  /*55bd0*/  LDS.128 R32, [R0] ;  /* 0x0000000000207984 */ /* 0x000e620000000c00 */
[----:B------:R-:W-:-:S03]  /*55be0*/  NOP ;  /* 0x0000000000007918 */ /* 0x000fc60000000000 */
[----:B0-----:R-:W4:Y:S04]  /*55bf0*/  LDL.LU R16, [R1+0x290] ;  /* 0x0002900001107983 */ /* 0x001f280000300800 */
[----:B------:R-:W4:Y:S04]  /*55c00*/  LDL.LU R17, [R1+0x294] ;  /* 0x0002940001117983 */ /* 0x000f280000300800 */
[----:B------:R-:W4:Y:S04]  /*55c10*/  LDL.LU R18, [R1+0x298] ;  /* 0x0002980001127983 */ /* 0x000f280000300800 */
[----:B------:R-:W4:Y:S04]  /*55c20*/  LDL.LU R19, [R1+0x29c] ;  /* 0x00029c0001137983 */ /* 0x000f280000300800 */
[----:B-1----:R-:W-:Y:S04]  /*55c30*/  STL.64 [R1+0x220], R32 ;  /* 0x0002202001007387 */ /* 0x002fe80000100a00 */
[----:B------:R-:W-:Y:S04]  /*55c40*/  STL.64 [R1+0x228], R34 ;  /* 0x0002282201007387 */ /* 0x000fe80000100a00 */
[----:B--2---:R0:W-:Y:S01]  /*55c50*/  STSM.16.M88.4 [R0], R12 ;  /* 0x0000000c00007844 */ /* 0x0041e20000000200 */
        /* <DEDUP_REMOVED lines=9> */
[----:B---3--:R0:W-:Y:S01]  /*55cf0*/  STSM.16.M88.4 [R0], R4 ;  /* 0x0000000400007844 */ /* 0x0081e20000000200 */
[----:B------:R-:W-:-:S03]  /*55d00*/  NOP ;  /* 0x0000000000007918 */ /* 0x000fc60000000000 */
[----:B------:R-:W1:Y:S01]  /*55d10*/  LDS.128 R32, [R0] ;  /* 0x0000000000207984 */ /* 0x000e620000000c00 */
[----:B------:R-:W-:-:S03]  /*55d20*/  NOP ;  /* 0x0000000000007918 */ /* 0x000fc60000000000 */
[----:B0-----:R-:W3:Y:S04]  /*55d30*/  LDL.LU R4, [R1+0x2a0] ;  /* 0x0002a00001047983 */ /* 0x001ee80000300800 */
[----:B------:R-:W3:Y:S04]  /*55d40*/  LDL.LU R5, [R1+0x2a4] ;  /* 0x0002a40001057983 */ /* 0x000ee80000300800 */
[----:B------:R-:W3:Y:S04]  /*55d50*/  LDL.LU R6, [R1+0x2a8] ;  /* 0x0002a80001067983 */ /* 0x000ee80000300800 */
[----:B------:R-:W3:Y:S04]  /*55d60*/  LDL.LU R7, [R1+0x2ac] ;  /* 0x0002ac0001077983 */ /* 0x000ee80000300800 */
[----:B----4-:R-:W-:Y:S01]  /*55d70*/  STSM.16.M88.4 [R0], R28 ;  /* 0x0000001c00007844 */ /* 0x010fe20000000200 */
[----:B------:R-:W-:-:S03]  /*55d80*/  NOP ;  /* 0x0000000000007918 */ /* 0x000fc60000000000 */
[----:B------:R-:W0:Y:S01]  /*55d90*/  LDS.128 R28, [R0] ;  /* 0x00000000001c7984 */ /* 0x000e220000000c00 */
        /* <DEDUP_REMOVED lines=9> */
[----:B-1----:R-:W-:Y:S04]  /*55e30*/  STL.64 [R1+0x250], R32 ;  /* 0x0002502001007387 */ /* 0x002fe80000100a00 */
[----:B------:R-:W-:Y:S04]  /*55e40*/  STL.64 [R1+0x258], R34 ;  /* 0x0002582201007387 */ /* 0x000fe80000100a00 */
[----:B0-----:R-:W-:Y:S04]  /*55e50*/  STL.64 [R1+0x240], R28 ;  /* 0x0002401c01007387 */ /* 0x001fe80000100a00 */
[----:B------:R-:W-:Y:S04]  /*55e60*/  STL.64 [R1+0x248], R30 ;  /* 0x0002481e01007387 */ /* 0x000fe80000100a00 */
[----:B----4-:R-:W-:Y:S04]  /*55e70*/  STL.64 [R1+0x260], R24 ;  /* 0x0002601801007387 */ /* 0x010fe80000100a00 */
[----:B------:R-:W-:Y:S04]  /*55e80*/  STL.64 [R1+0x268], R26 ;  /* 0x0002681a01007387 */ /* 0x000fe80000100a00 */
[----:B------:R0:W-:Y:S04]  /*55e90*/  STL.64 [R1+0x3f0], R20 ;  /* 0x0003f01401007387 */ /* 0x0001e80000100a00 */
[----:B------:R1:W-:Y:S04]  /*55ea0*/  STL.64 [R1+0x3f8], R22 ;  /* 0x0003f81601007387 */ /* 0x0003e80000100a00 */
        /* <DEDUP_REMOVED lines=8> */
[----:B--2---:R-:W-:Y:S01]  /*55f30*/  STSM.16.M88.4 [R0], R12 ;  /* 0x0000000c00007844 */ /* 0x004fe20000000200 */
[----:B------:R-:W-:-:S03]  /*55f40*/  NOP ;  /* 0x0000000000007918 */ /* 0x000fc60000000000 */
[----:B------:R-:W1:Y:S01]  /*55f50*/  LDS.128 R12, [R0] ;  /* 0x00000000000c7984 */ /* 0x000e620000000c00 */
[----:B------:R-:W-:-:S03]  /*55f60*/  NOP ;  /* 0x0000000000007918 */ /* 0x000fc60000000000 */
[----:B0-----:R0:W-:Y:S04]  /*55f70*/  STL.64 [R1+0x280], R16 ;  /* 0x0002801001007387 */ /* 0x0011e80000100a00 */
[----:B------:R2:W-:Y:S04]  /*55f80*/  STL.64 [R1+0x288], R18 ;  /* 0x0002881201007387 */ /* 0x0005e80000100a00 */
[----:B------:R-:W4:Y:S04]  /*55f90*/  LDL.LU R28, [R1+0x2d0] ;  /* 0x0002d000011c7983 */ /* 0x000f280000300800 */
[----:B------:R-:W4:Y:S04]  /*55fa0*/  LDL.LU R29, [R1+0x2d4] ;  /* 0x0002d400011d7983 */ /* 0x000f280000300800 */
[----:B------:R-:W4:Y:S04]  /*55fb0*/  LDL.LU R30, [R1+0x2d8] ;  /* 0x0002d800011e7983 */ /* 0x000f280000300800 */
[----:B------:R-:W4:Y:S04]  /*55fc0*/  LDL.LU R31, [R1+0x2dc] ;  /* 0x0002dc00011f7983 */ /* 0x000f280000300800 */
[----:B-1----:R1:W-:Y:S04]  /*55fd0*/  STL.64 [R1+0x270], R12 ;  /* 0x0002700c01007387 */ /* 0x0023e80000100a00 */
[----:B------:R1:W-:Y:S04]  /*55fe0*/  STL.64 [R1+0x278], R14 ;  /* 0x0002780e01007387 */ /* 0x0003e80000100a00 */
        /* <DEDUP_REMOVED lines=8> */
[----:B-1----:R-:W2:Y:S04]  /*56070*/  LDL.LU R12, [R1+0x300] ;  /* 0x00030000010c7983 */ /* 0x002ea80000300800 */
[----:B------:R-:W2:Y:S04]  /*56080*/  LDL.LU R13, [R1+0x304] ;  /* 0x00030400010d7983 */ /* 0x000ea80000300800 */
[----:B------:R-:W2:Y:S04]  /*56090*/  LDL.LU R14, [R1+0x308] ;  /* 0x00030800010e7983 */ /* 0x000ea80000300800 */
[----:B------:R-:W2:Y:S04]  /*560a0*/  LDL.LU R15, [R1+0x30c] ;  /* 0x00030c00010f7983 */ /* 0x000ea80000300800 */
[----:B---3--:R0:W-:Y:S01]  /*560b0*/  STSM.16.M88.4 [R0], R4 ;  /* 0x0000000400007844 */ /* 0x0081e20000000200 */
[----:B------:R-:W-:-:S03]  /*560c0*/  NOP ;  /* 0x0000000000007918 */ /* 0x000fc60000000000 */
[----:B------:R-:W-:Y:S01]  /*560d0*/  LDS.128 R40, [R0] ;  /* 0x0000000000287984 */ /* 0x000fe20000000c00 */
[----:B------:R-:W-:-:S03]  /*560e0*/  NOP ;  /* 0x0000000000007918 */ /* 0x000fc60000000000 */
[----:B0-----:R-:W3:Y:S04]  /*560f0*/  LDL.LU R4, [R1+0x310] ;  /* 0x0003100001047983 */ /* 0x001ee80000300800 */
[----:B------:R-:W3:Y:S04]  /*56100*/  LDL.LU R5, [R1+0x314] ;  /* 0x0003140001057983 */ /* 0x000ee80000300800 */
[----:B------:R-:W3:Y:S04]  /*56110*/  LDL.LU R6, [R1+0x318] ;  /* 0x0003180001067983 */ /* 0x000ee80000300800 */
[----:B------:R-:W3:Y:S04]  /*56120*/  LDL.LU R7, [R1+0x31c] ;  /* 0x00031c0001077983 */ /* 0x000ee80000300800 */
[----:B----4-:R0:W-:Y:S01]  /*56130*/  STSM.16.M88.4 [R0], R20 ;  /* 0x0000001400007844 */ /* 0x0101e20000000200 */
[----:B------:R-:W-:-:S03]  /*56140*/  NOP ;  /* 0x0000000000007918 */ /* 0x000fc60000000000 */
[----:B------:R-:W-:Y:S01]  /*56150*/  LDS.128 R36, [R0] ;  /* 0x0000000000247984 */ /* 0x000fe20000000c00 */
[----:B------:R-:W-:-:S03]  /*56160*/  NOP ;  /* 0x0000000000007918 */ /* 0x000fc60000000000 */
        /* <DEDUP_REMOVED lines=8> */
[----:B------:R-:W-:Y:S01]  /*561f0*/  STSM.16.M88.4 [R0], R28 ;  /* 0x0000001c00007844 */ /* 0x000fe20000000200 */
[----:B------:R-:W-:-:S03]  /*56200*/  NOP ;  /* 0x0000000000007918 */ /* 0x000fc60000000000 */
[----:B------:R-:W-:Y:S01]  /*56210*/  LDS.128 R28, [R0] ;  /* 0x00000000001c7984 */ /* 0x000fe20000000c00 */
[----:B------:R-:W-:-:S03]  /*56220*/  NOP ;  /* 0x0000000000007918 */ /* 0x000fc60000000000 */
[----:B------:R-:W-:Y:S01]  /*56230*/  STSM.16.M88.4 [R0], R24 ;  /* 0x0000001800007844 */ /* 0x000fe20000000200 */
[----:B------:R-:W-:-:S03]  /*56240*/  NOP ;  /* 0x0000000000007918 */ /* 0x000fc60000000000 */
[----:B------:R-:W-:Y:S01]  /*56250*/  LDS.128 R32, [R0] ;  /* 0x0000000000207984 */ /* 0x000fe20000000c00 */
[----:B------:R-:W-:-:S03]  /*56260*/  NOP ;  /* 0x0000000000007918 */ /* 0x000fc60000000000 */
[----:B--2---:R-:W-:Y:S01]  /*56270*/  STSM.16.M88.4 [R0], R16 ;  /* 0x0000001000007844 */ /* 0x004fe20000000200 */
[----:B------:R-:W-:-:S03]  /*56280*/  NOP ;  /* 0x0000000000007918 */ /* 0x000fc60000000000 */
[----:B------:R-:W-:Y:S01]  /*56290*/  LDS.128 R24, [R0] ;  /* 0x0000000000187984 */ /* 0x000fe20000000c00 */
[----:B------:R-:W-:-:S03]  /*562a0*/  NOP ;  /* 0x0000000000007918 */ /* 0x000fc60000000000 */
[----:B------:R-:W-:Y:S01]  /*562b0*/  STSM.16.M88.4 [R0], R12 ;  /* 0x0000000c00007844 */ /* 0x000fe20000000200 */
[----:B------:R-:W-:-:S03]  /*562c0*/  NOP ;  /* 0x0000000000007918 */ /* 0x000fc60000000000 */
[----:B------:R-:W0:Y:S01]  /*562d0*/  LDS.128 R12, [R0] ;  /* 0x00000000000c7984 */ /* 0x000e220000000c00 */
[----:B------:R-:W-:-:S03]  /*562e0*/  NOP ;  /* 0x0000000000007918 */ /* 0x000fc60000000000 */
[----:B---3--:R1:W-:Y:S01]  /*562f0*/  STSM.16.M88.4 [R0], R4 ;  /* 0x0000000400007844 */ /* 0x0083e20000000200 */
[----:B------:R-:W-:-:S03]  /*56300*/  NOP ;  /* 0x0000000000007918 */ /* 0x000fc60000000000 */
[----:B------:R-:W2:Y:S01]  /*56310*/  LDS.128 R16, [R0] ;  /* 0x0000000000107984 */ /* 0x000ea20000000c00 */
[----:B------:R-:W-:-:S03]  /*56320*/  NOP ;  /* 0x0000000000007918 */ /* 0x000fc60000000000 */
[----:B0-----:R0:W-:Y:S04]  /*56330*/  STL [R1+0x1d50], R15 ;  /* 0x001d500f01007387 */ /* 0x0011e80000100800 */
[----:B-1----:R-:W3:Y:S04]  /*56340*/  LDL.LU R4, [R1+0x80] ;  /* 0x0000800001047983 */ /* 0x002ee80000300800 */
[----:B0-----:R-:W3:Y:S04]  /*56350*/  LDL.LU R15, [R1+0xbc4] ;  /* 0x000bc400010f7983 */ /* 0x001ee80000300800 */
[----:B--2---:R-:W-:Y:S04]  /*56360*/  STL [R1+0x1d4c], R19 ;  /* 0x001d4c1301007387 */ /* 0x004fe80000100800 */
[----:B----4-:R-:W-:Y:S01]  /*56370*/  STSM.16.M88.4 [R0], R20 ;  /* 0x0000001400007844 */ /* 0x010fe20000000200 */
[----:B------:R-:W-:-:S03]  /*56380*/  NOP ;  /* 0x0000000000007918 */ /* 0x000fc60000000000 */
[----:B------:R-:W0:Y:S01]  /*56390*/  LDS.128 R20, [R0] ;  /* 0x0000000000147984 */ /* 0x000e220000000c00 */
[----:B------:R-:W-:-:S03]  /*563a0*/  NOP ;  /* 0x0000000000007918 */ /* 0x000fc60000000000 */
[----:B0-----:R0:W-:Y:S04]  /*563b0*/  STL [R1+0x1d54], R22 ;  /* 0x001d541601007387 */ /* 0x0011e80000100800 */
[----:B0-----:R-:W2:Y:S04]  /*563c0*/  LDL.LU R22, [R1+0xbc0] ;  /* 0x000bc00001167983 */ /* 0x001ea80000300800 */
[----:B------:R0:W-:Y:S04]  /*563d0*/  STL [R1+0x1d48], R23 ;  /* 0x001d481701007387 */ /* 0x0001e80000100800 */
[----:B------:R-:W4:Y:S04]  /*563e0*/  LDL.LU R6, [R1+0x70] ;  /* 0x0000700001067983 */ /* 0x000f280000300800 */
[----:B------:R-:W4:Y:S04]  /*563f0*/  LDL.LU R5, [R1+0x60] ;  /* 0x0000600001057983 */ /* 0x000f280000300800 */
[----:B------:R-:W4:Y:S04]  /*56400*/  LDL R7, [R1+0xbe8] ;  /* 0x000be80001077983 */ /* 0x000f280000100800 */
[----:B------:R-:W4:Y:S04]  /*56410*/  LDL.LU R19, [R1+0xd40] ;  /* 0x000d400001137983 */ /* 0x000f280000300800 */
[----:B0-----:R-:W4:Y:S04]  /*56420*/  LDL.LU R23, [R1+0xbec] ;  /* 0x000bec0001177983 */ /* 0x001f280000300800 */
[----:B------:R0:W-:Y:S01]  /*56430*/  STSM.16.M88.4 [R0], R44 ;  /* 0x0000002c00007844 */ /* 0x0001e20000000200 */
[C---:B---3--:R-:W-:Y:S01]  /*56440*/  IMAD R48, R15.reuse, R50, RZ ;  /* 0x000000320f307224 */ /* 0x048fe200078e02ff */
[----:B------:R-:W-:-:S02]  /*56450*/  ISETP.GE.AND P0, PT, R15, UR4, PT ;  /* 0x000000040f007c0c */ /* 0x000fc4000bf06270 */
[----:B------:R-:W-:Y:S01]  /*56460*/  PRMT R49, R4, 0x7632, R49 ;  /* 0x0000763204317816 */ /* 0x000fe20000000031 */
[C---:B--2---:R-:W-:Y:S01]  /*56470*/  VIADD R2, R22.reuse, 0x7f ;  /* 0x0000007f16027836 */ /* 0x044fe20000000000 */
[----:B------:R-:W-:-:S04]  /*56480*/  ISETP.LT.AND P0, PT, R22, UR29, !P0 ;  /* 0x0000001d16007c0c */ /* 0x000fc8000c701270 */
[----:B------:R-:W-:Y:S02]  /*56490*/  ISETP.GE.AND P1, PT, R2, UR27, PT ;  /* 0x0000001b02007c0c */ /* 0x000fe4000bf26270 */
[----:B------:R-:W-:Y:S01]  /*564a0*/  LEA R2, P2, R48, UR10, 0x1 ;  /* 0x0000000a30027c11 */ /* 0x000fe2000f8408ff */
[----:B------:R-:W-:-:S03]  /*564b0*/  IMAD R52, R22, UR24, RZ ;  /* 0x0000001816347c24 */ /* 0x000fc6000f8e02ff */
[----:B------:R-:W-:-:S03]  /*564c0*/  LEA.HI.X.SX32 R3, R48, UR11, 0x1, P2 ;  /* 0x0000000b30037c11 */ /* 0x000fc600090f0eff */
[----:B0-----:R-:W-:Y:S01]  /*564d0*/  IMAD.WIDE R44, R52, 0x2, R2 ;  /* 0x00000002342c7825 */ /* 0x001fe200078e0202 */
[----:B------:R-:W-:-:S04]  /*564e0*/  NOP ;  /* 0x0000000000007918 */ /* 0x000fc80000000000 */
[----:B------:R0:W-:Y:S04]  /*564f0*/  @P0 STG.E.U16 desc[UR6][R44.64], R4 ;  /* 0x000000042c000986 */ /* 0x0001e8000c101506 */
[----:B0-----:R-:W2:Y:S01]  /*56500*/  LDL.LU R4, [R1+0x50] ;  /* 0x0000500001047983 */ /* 0x001ea20000300800 */
[C---:B----4-:R-:W-:Y:S01]  /*56510*/  IMAD R45, R7.reuse, R50, RZ ;  /* 0x00000032072d7224 */ /* 0x050fe200078e02ff */
[----:B------:R-:W-:Y:S02]  /*56520*/  ISETP.GE.AND P0, PT, R7, UR12, PT ;  /* 0x0000000c07007c0c */ /* 0x000fe4000bf06270 */
[----:B------:R-:W3:Y:S02]  /*56530*/  LDL.LU R11, [R1+0x84] ;  /* 0x00008400010b7983 */ /* 0x000ee40000300800 */
[----:B------:R-:W-:-:S02]  /*56540*/  LEA R44, P2, R45, UR10, 0x1 ;  /* 0x0000000a2d2c7c11 */ /* 0x000fc4000f8408ff */
[----:B------:R-:W-:Y:S02]  /*56550*/  ISETP.LT.AND P0, PT, R22, UR31, !P0 ;  /* 0x0000001f16007c0c */ /* 0x000fe4000c701270 */
[----:B------:R-:W-:-:S03]  /*56560*/  LEA.HI.X.SX32 R45, R45, UR11, 0x1, P2 ;  /* 0x0000000b2d2d7c11 */ /* 0x000fc600090f0eff */
[----:B------:R-:W-:-:S08]  /*56570*/  IMAD.WIDE R46, R52, 0x2, R44 ;  /* 0x00000002342e7825 */ /* 0x000fd000078e022c */
[----:B------:R0:W-:Y:S01]  /*56580*/  @P0 STG.E.U16 desc[UR6][R46.64], R49 ;  /* 0x000000312e000986 */ /* 0x0001e2000c101506 */
[----:B------:R-:W-:Y:S01]  /*56590*/  ISETP.GE.AND P0, PT, R22, UR5, PT ;  /* 0x0000000516007c0c */ /* 0x000fe2000bf06270 */
[----:B------:R-:W-:-:S03]  /*565a0*/  ULDC.64 UR4, c[0x0][0x228] ;  /* 0x00008a0000047ab9 */ /* 0x000fc60000000a00 */
[----:B------:R-:W-:Y:S01]  /*565b0*/  ISETP.LT.AND P3, PT, R19, UR8, !P0 ;  /* 0x0000000813007c0c */ /* 0x000fe2000c761270 */
[----:B------:R-:W-:Y:S01]  /*565c0*/  ULDC UR8, c[0x0][0x228] ;  /* 0x00008a0000087ab9 */ /* 0x000fe20000000800 */
[----:B0-----:R-:W-:-:S05]  /*565d0*/  IMAD R47, R50, 0x40, R48 ;  /* 0x00000040322f7824 */ /* 0x001fca00078e0230 */
[----:B------:R-:W-:Y:S01]  /*565e0*/  LEA R46, P2, R47, UR10, 0x1 ;  /* 0x0000000a2f2e7c11 */ /* 0x000fe2000f8408ff */
[----:B------:R-:W-:-:S03]  /*565f0*/  IMAD R50, R50, 0x20, R47 ;  /* 0x0000002032327824 */ /* 0x000fc600078e022f */
[----:B------:R-:W-:-:S03]  /*56600*/  LEA.HI.X.SX32 R47, R47, UR11, 0x1, P2 ;  /* 0x0000000b2f2f7c11 */ /* 0x000fc600090f0eff */
[----:B------:R-:W-:Y:S01]  /*56610*/  IMAD.WIDE R48, R52, 0x2, R46 ;  /* 0x0000000234307825 */ /* 0x000fe200078e022e */
[----:B------:R-:W-:Y:S01]  /*56620*/  ISETP.LT.AND P0, PT, R23, UR4, !P0 ;  /* 0x0000000417007c0c */ /* 0x000fe2000c701270 */
[----:B------:R-:W-:-:S03]  /*56630*/  ULDC UR4, c[0x0][0x22c] ;  /* 0x00008b0000047ab9 */ /* 0x000fc60000000800 */
[----:B------:R0:W-:Y:S01]  /*56640*/  @P3 STG.E.U16 desc[UR6][R48.64], R6 ;  /* 0x0000000630003986 */ /* 0x0001e2000c101506 */
[----:B------:R-:W-:Y:S02]  /*56650*/  PRMT R53, R6, 0x7632, R53 ;  /* 0x0000763206357816 */ /* 0x000fe40000000035 */
[C---:B0-----:R-:W-:Y:S01]  /*56660*/  LEA R48, P2, R50.reuse, UR10, 0x1 ;  /* 0x0000000a32307c11 */ /* 0x041fe2000f8408ff */
[----:B------:R-:W4:Y:S03]  /*56670*/  LDL.LU R6, [R1+0x74] ;  /* 0x0000740001067983 */ /* 0x000f260000300800 */
[----:B------:R-:W-:Y:S01]  /*56680*/  LEA.HI.X.SX32 R49, R50, UR11, 0x1, P2 ;  /* 0x0000000b32317c11 */ /* 0x000fe200090f0eff */
[----:B------:R-:W-:Y:S02]  /*56690*/  ULDC.64 UR10, c[0x0][0x228] ;  /* 0x00008a00000a7ab9 */ /* 0x000fe40000000a00 */
[----:B------:R-:W-:-:S05]  /*566a0*/  IMAD.WIDE R50, R52, 0x2, R48 ;  /* 0x0000000234327825 */ /* 0x000fca00078e0230 */
[----:B------:R0:W-:Y:S02]  /*566b0*/  @P0 STG.E.U16 desc[UR6][R50.64], R53 ;  /* 0x0000003532000986 */ /* 0x0001e4000c101506 */
[----:B0-----:R-:W-:-:S05]  /*566c0*/  VIADD R50, R22, 0x1 ;  /* 0x0000000116327836 */ /* 0x001fca0000000000 */
[----:B------:R-:W-:Y:S01]  /*566d0*/  ISETP.GE.AND P0, PT, R50, UR13, PT ;  /* 0x0000000d32007c0c */ /* 0x000fe2000bf06270 */
[----:B------:R-:W-:Y:S01]  /*566e0*/  VIADD R52, R52, UR24 ;  /* 0x0000001834347c36 */ /* 0x000fe20008000000 */
[----:B------:R-:W-:Y:S01]  /*566f0*/  PRMT R53, R5, 0x7632, R53 ;  /* 0x0000763205357816 */ /* 0x000fe20000000035 */
[----:B------:R-:W-:Y:S01]  /*56700*/  ULDC.64 UR12, c[0x0][0x228] ;  /* 0x00008a00000c7ab9 */ /* 0x000fe20000000a00 */
[----:B------:R-:W-:Y:S01]  /*56710*/  ISETP.LT.AND P2, PT, R15, UR22, !P0 ;  /* 0x000000160f007c0c */ /* 0x000fe2000c741270 */
[----:B------:R-:W-:-:S12]  /*56720*/  IMAD.WIDE R50, R52, 0x2, R2 ;  /* 0x0000000234327825 */ /* 0x000fd800078e0202 */
[----:B------:R0:W-:Y:S01]  /*56730*/  @P2 STG.E.U16 desc[UR6][R50.64], R5 ;  /* 0x0000000532002986 */ /* 0x0001e2000c101506 */
[----:B------:R-:W-:-:S03]  /*56740*/  ISETP.LT.AND P2, PT, R7, UR20, !P0 ;  /* 0x0000001407007c0c */ /* 0x000fc6000c741270 */
[----:B0-----:R-:W4:Y:S01]  /*56750*/  LDL.LU R5, [R1+0x64] ;  /* 0x0000640001057983 */ /* 0x001f220000300800 */
[----:B------:R-:W-:-:S09]  /*56760*/  IMAD.WIDE R50, R52, 0x2, R44 ;  /* 0x0000000234327825 */ /* 0x000fd200078e022c */
[----:B------:R0:W-:Y:S01]  /*56770*/  @P2 STG.E.U16 desc[UR6][R50.64], R53 ;  /* 0x0000003532002986 */ /* 0x0001e2000c101506 */
[----:B------:R-:W-:Y:S01]  /*56780*/  ISETP.LT.AND P2, PT, R19, UR18, !P0 ;  /* 0x0000001213007c0c */ /* 0x000fe2000c741270 */
[----:B0-----:R-:W-:-:S12]  /*56790*/  IMAD.WIDE R50, R52, 0x2, R46 ;  /* 0x0000000234327825 */ /* 0x001fd800078e022e */
[----:B--2---:R0:W-:Y:S01]  /*567a0*/  @P2 STG.E.U16 desc[UR6][R50.64], R4 ;  /* 0x0000000432002986 */ /* 0x0041e2000c101506 */
[----:B------:R-:W-:-:S03]  /*567b0*/  PRMT R53, R4, 0x7632, R53 ;  /* 0x0000763204357816 */ /* 0x000fc60000000035 */
[----:B0-----:R-:W2:Y:S01]  /*567c0*/  LDL.LU R4, [R1+0x54] ;  /* 0x0000540001047983 */ /* 0x001ea20000300800 */
[----:B------:R-:W-:Y:S01]  /*567d0*/  ISETP.LT.AND P0, PT, R23, UR16, !P0 ;  /* 0x0000001017007c0c */ /* 0x000fe2000c701270 */
[----:B------:R-:W-:-:S12]  /*567e0*/  IMAD.WIDE R50, R52, 0x2, R48 ;  /* 0x0000000234327825 */ /* 0x000fd800078e0230 */
[----:B------:R0:W-:Y:S02]  /*567f0*/  @P0 STG.E.U16 desc[UR6][R50.64], R53 ;  /* 0x0000003532000986 */ /* 0x0001e4000c101506 */
[----:B0-----:R-:W-:-:S05]  /*56800*/  VIADD R50, R22, 0x2 ;  /* 0x0000000216327836 */ /* 0x001fca0000000000 */
[----:B------:R-:W-:Y:S01]  /*56810*/  ISETP.GE.AND P0, PT, R50, UR4, PT ;  /* 0x0000000432007c0c */ /* 0x000fe2000bf06270 */
[----:B------:R-:W-:Y:S01]  /*56820*/  VIADD R50, R52, UR24 ;  /* 0x0000001834327c36 */ /* 0x000fe20008000000 */
[----:B---3--:R-:W-:Y:S01]  /*56830*/  PRMT R51, R11, 0x7632, R51 ;  /* 0x000076320b337816 */ /* 0x008fe20000000033 */
[----:B------:R-:W-:Y:S01]  /*56840*/  ULDC UR4, c[0x0][0x22c] ;  /* 0x00008b0000047ab9 */ /* 0x000fe20000000800 */
[----:B------:R-:W-:Y:S01]  /*56850*/  ISETP.LT.AND P2, PT, R15, UR14, !P0 ;  /* 0x0000000e0f007c0c */ /* 0x000fe2000c741270 */
[----:B------:R-:W-:Y:S01]  /*56860*/  IMAD.WIDE R52, R50, 0x2, R2 ;  /* 0x0000000232347825 */ /* 0x000fe200078e0202 */
[----:B------:R-:W-:Y:S01]  /*56870*/  ISETP.LT.AND P3, PT, R7, UR12, !P0 ;  /* 0x0000000c07007c0c */ /* 0x000fe2000c761270 */
[----:B------:R-:W-:Y:S01]  /*56880*/  ULDC UR12, c[0x0][0x228] ;  /* 0x00008a00000c7ab9 */ /* 0x000fe20000000800 */
[----:B------:R-:W-:Y:S01]  /*56890*/  PRMT R57, R60, 0x7632, R57 ;  /* 0x000076323c397816 */ /* 0x000fe20000000039 */
[----:B------:R-:W-:Y:S01]  /*568a0*/  VIADD R56, R22, 0xd ;  /* 0x0000000d16387836 */ /* 0x000fe20000000000 */
[----:B------:R-:W-:-:S07]  /*568b0*/  ULDC UR14, c[0x0][0x228] ;  /* 0x00008a00000e7ab9 */ /* 0x000fce0000000800 */
[----:B------:R0:W-:Y:S01]  /*568c0*/  @P2 STG.E.U16 desc[UR6][R52.64], R11 ;  /* 0x0000000b34002986 */ /* 0x0001e2000c101506 */
[----:B------:R-:W-:Y:S01]  /*568d0*/  ISETP.LT.AND P2, PT, R19, UR10, !P0 ;  /* 0x0000000a13007c0c */ /* 0x000fe2000c741270 */
[----:B------:R-:W-:Y:S01]  /*568e0*/  ULDC UR10, c[0x0][0x228] ;  /* 0x00008a00000a7ab9 */ /* 0x000fe20000000800 */
[----:B------:R-:W-:Y:S01]  /*568f0*/  ISETP.LT.AND P0, PT, R23, UR26, !P0 ;  /* 0x0000001a17007c0c */ /* 0x000fe2000c701270 */
[----:B0-----:R-:W-:-:S05]  /*56900*/  IMAD.WIDE R52, R50, 0x2, R44 ;  /* 0x0000000232347825 */ /* 0x001fca00078e022c */
[----:B------:R0:W-:Y:S02]  /*56910*/  @P3 STG.E.U16 desc[UR6][R52.64], R51 ;  /* 0x0000003334003986 */ /* 0x0001e4000c101506 */
[----:B0-----:R-:W-:Y:S01]  /*56920*/  IMAD.WIDE R52, R50, 0x2, R46 ;  /* 0x0000000232347825 */ /* 0x001fe200078e022e */
[----:B----4-:R-:W-:-:S04]  /*56930*/  PRMT R51, R6, 0x7632, R51 ;  /* 0x0000763206337816 */ /* 0x010fc80000000033 */
[----:B------:R0:W-:Y:S02]  /*56940*/  @P2 STG.E.U16 desc[UR6][R52.64], R6 ;  /* 0x0000000634002986 */ /* 0x0001e4000c101506 */
[----:B0-----:R-:W-:Y:S02]  /*56950*/  IMAD.WIDE R52, R50, 0x2, R48 ;  /* 0x0000000232347825 */ /* 0x001fe400078e0230 */
[----:B------:R-:W3:Y:S04]  /*56960*/  LDL.LU R6, [R1+0x88] ;  /* 0x0000880001067983 */ /* 0x000ee80000300800 */
[----:B------:R0:W-:Y:S02]  /*56970*/  @P0 STG.E.U16 desc[UR6][R52.64], R51 ;  /* 0x0000003334000986 */ /* 0x0001e4000c101506 */
[----:B0-----:R-:W-:-:S05]  /*56980*/  VIADD R51, R22, 0x3 ;  /* 0x0000000316337836 */ /* 0x001fca0000000000 */
[----:B------:R-:W-:Y:S01]  /*56990*/  ISETP.GE.AND P0, PT, R51, UR4, PT ;  /* 0x0000000433007c0c */ /* 0x000fe2000bf06270 */
[----:B------:R-:W-:Y:S01]  /*569a0*/  VIADD R50, R50, UR24 ;  /* 0x0000001832327c36 */ /* 0x000fe20008000000 */
[----:B------:R-:W-:Y:S01]  /*569b0*/  PRMT R51, R5, 0x7632, R51 ;  /* 0x0000763205337816 */ /* 0x000fe20000000033 */
[----:B------:R-:W-:Y:S01]  /*569c0*/  ULDC UR4, c[0x0][0x228] ;  /* 0x00008a0000047ab9 */ /* 0x000fe20000000800 */
[----:B------:R-:W-:Y:S01]  /*569d0*/  ISETP.LT.AND P2, PT, R15, UR28, !P0 ;  /* 0x0000001c0f007c0c */ /* 0x000fe2000c741270 */
[----:B------:R-:W-:Y:S01]  /*569e0*/  IMAD.WIDE R52, R50, 0x2, R2 ;  /* 0x0000000232347825 */ /* 0x000fe200078e0202 */
[----:B------:R-:W-:-:S11]  /*569f0*/  ISETP.LT.AND P3, PT, R7, UR30, !P0 ;  /* 0x0000001e07007c0c */ /* 0x000fd6000c761270 */
[----:B------:R0:W-:Y:S04]  /*56a00*/  @P2 STG.E.U16 desc[UR6][R52.64], R5 ;  /* 0x0000000534002986 */ /* 0x0001e8000c101506 */
[----:B0-----:R-:W4:Y:S01]  /*56a10*/  LDL.LU R5, [R1+0x78] ;  /* 0x0000780001057983 */ /* 0x001f220000300800 */
[----:B------:R-:W-:Y:S01]  /*56a20*/  ISETP.LT.AND P2, PT, R19, UR4, !P0 ;  /* 0x0000000413007c0c */ /* 0x000fe2000c741270 */
[----:B------:R-:W-:Y:S01]  /*56a30*/  IMAD.WIDE R52, R50, 0x2, R44 ;  /* 0x0000000232347825 */ /* 0x000fe200078e022c */
[----:B------:R-:W-:-:S04]  /*56a40*/  ULDC UR4, c[0x0][0x228] ;  /* 0x00008a0000047ab9 */ /* 0x000fc80000000800 */
[----:B------:R0:W-:Y:S02]  /*56a50*/  @P3 STG.E.U16 desc[UR6][R52.64], R51 ;  /* 0x0000003334003986 */ /* 0x0001e4000c101506 */
[----:B0-----:R-:W-:-:S05]  /*56a60*/  IMAD.WIDE R52, R50, 0x2, R46 ;  /* 0x0000000232347825 */ /* 0x001fca00078e022e */
[----:B--2---:R0:W-:Y:S01]  /*56a70*/  @P2 STG.E.U16 desc[UR6][R52.64], R4 ;  /* 0x0000000434002986 */ /* 0x0041e2000c101506 */
[----:B------:R-:W-:-:S03]  /*56a80*/  PRMT R51, R4, 0x7632, R51 ;  /* 0x0000763204337816 */ /* 0x000fc60000000033 */
[----:B0-----:R-:W2:Y:S01]  /*56a90*/  LDL.LU R4, [R1+0x68] ;  /* 0x0000680001047983 */ /* 0x001ea20000300800 */
[----:B------:R-:W-:Y:S01]  /*56aa0*/  ISETP.LT.AND P0, PT, R23, UR4, !P0 ;  /* 0x0000000417007c0c */ /* 0x000fe2000c701270 */
[----:B------:R-:W-:Y:S01]  /*56ab0*/  IMAD.WIDE R52, R50, 0x2, R48 ;  /* 0x0000000232347825 */ /* 0x000fe200078e0230 */
[----:B------:R-:W-:-:S11]  /*56ac0*/  ULDC UR4, c[0x0][0x22c] ;  /* 0x00008b0000047ab9 */ /* 0x000fd60000000800 */
[----:B------:R0:W-:Y:S02]  /*56ad0*/  @P0 STG.E.U16 desc[UR6][R52.64], R51 ;  /* 0x0000003334000986 */ /* 0x0001e4000c101506 */
[----:B0-----:R-:W-:-:S05]  /*56ae0*/  VIADD R51, R22, 0x4 ;  /* 0x0000000416337836 */ /* 0x001fca0000000000 */
[----:B------:R-:W-:Y:S01]  /*56af0*/  ISETP.GE.AND P0, PT, R51, UR4, PT ;  /* 0x0000000433007c0c */ /* 0x000fe2000bf06270 */
[----:B------:R-:W-:-:S03]  /*56b00*/  ULDC UR4, c[0x0][0x228] ;  /* 0x00008a0000047ab9 */ /* 0x000fc60000000800 */
[----:B------:R-:W-:Y:S01]  /*56b10*/  ISETP.LT.AND P2, PT, R15, UR4, !P0 ;  /* 0x000000040f007c0c */ /* 0x000fe2000c741270 */
[----:B------:R-:W-:Y:S01]  /*56b20*/  VIADD R50, R50, UR24 ;  /* 0x0000001832327c36 */ /* 0x000fe20008000000 */
[----:B------:R-:W-:-:S03]  /*56b30*/  ULDC UR4, c[0x0][0x228] ;  /* 0x00008a0000047ab9 */ /* 0x000fc60000000800 */
[----:B------:R-:W-:Y:S01]  /*56b40*/  IMAD.WIDE R52, R50, 0x2, R2 ;  /* 0x0000000232347825 */ /* 0x000fe200078e0202 */
[----:B------:R-:W-:Y:S01]  /*56b50*/  ISETP.LT.AND P3, PT, R7, UR4, !P0 ;  /* 0x0000000407007c0c */ /* 0x000fe2000c761270 */
[----:B------:R-:W-:-:S06]  /*56b60*/  ULDC UR4, c[0x0][0x228] ;  /* 0x00008a0000047ab9 */ /* 0x000fcc0000000800 */
[----:B---3--:R0:W-:Y:S01]  /*56b70*/  @P2 STG.E.U16 desc[UR6][R52.64], R6 ;  /* 0x0000000634002986 */ /* 0x0081e2000c101506 */
[----:B------:R-:W-:-:S03]  /*56b80*/  PRMT R51, R6, 0x7632, R51 ;  /* 0x0000763206337816 */ /* 0x000fc60000000033 */
[----:B0-----:R-:W3:Y:S01]  /*56b90*/  LDL.LU R6, [R1+0x58] ;  /* 0x0000580001067983 */ /* 0x001ee20000300800 */
[----:B------:R-:W-:Y:S01]  /*56ba0*/  ISETP.LT.AND P2, PT, R19, UR4, !P0 ;  /* 0x0000000413007c0c */ /* 0x000fe2000c741270 */
[C---:B------:R-:W-:Y:S01]  /*56bb0*/  IMAD.WIDE R52, R50.reuse, 0x2, R44 ;  /* 0x0000000232347825 */ /* 0x040fe200078e022c */
[----:B------:R-:W-:Y:S02]  /*56bc0*/  ULDC UR4, c[0x0][0x228] ;  /* 0x00008a0000047ab9 */ /* 0x000fe40000000800 */
[----:B------:R-:W-:Y:S01]  /*56bd0*/  ISETP.LT.AND P0, PT, R23, UR4, !P0 ;  /* 0x0000000417007c0c */ /* 0x000fe2000c701270 */
[----:B------:R-:W-:Y:S01]  /*56be0*/  ULDC UR4, c[0x0][0x22c] ;  /* 0x00008b0000047ab9 */ /* 0x000fe20000000800 */
[----:B------:R0:W-:Y:S02]  /*56bf0*/  @P3 STG.E.U16 desc[UR6][R52.64], R51 ;  /* 0x0000003334003986 */ /* 0x0001e4000c101506 */
[----:B0-----:R-:W-:-:S05]  /*56c00*/  IMAD.WIDE R52, R50, 0x2, R46 ;  /* 0x0000000232347825 */ /* 0x001fca00078e022e */
[----:B----4-:R0:W-:Y:S01]  /*56c10*/  @P2 STG.E.U16 desc[UR6][R52.64], R5 ;  /* 0x0000000534002986 */ /* 0x0101e2000c101506 */
[----:B------:R-:W-:Y:S01]  /*56c20*/  PRMT R51, R5, 0x7632, R51 ;  /* 0x0000763205337816 */ /* 0x000fe20000000033 */
[----:B0-----:R-:W-:Y:S02]  /*56c30*/  IMAD.WIDE R52, R50, 0x2, R48 ;  /* 0x0000000232347825 */ /* 0x001fe400078e0230 */
[----:B------:R-:W4:Y:S04]  /*56c40*/  LDL.LU R5, [R1+0x8c] ;  /* 0x00008c0001057983 */ /* 0x000f280000300800 */
[----:B------:R0:W-:Y:S02]  /*56c50*/  @P0 STG.E.U16 desc[UR6][R52.64], R51 ;  /* 0x0000003334000986 */ /* 0x0001e4000c101506 */
[----:B0-----:R-:W-:-:S05]  /*56c60*/  VIADD R51, R22, 0x5 ;  /* 0x0000000516337836 */ /* 0x001fca0000000000 */
[----:B------:R-:W-:Y:S01]  /*56c70*/  ISETP.GE.AND P0, PT, R51, UR4, PT ;  /* 0x0000000433007c0c */ /* 0x000fe2000bf06270 */
[----:B------:R-:W-:-:S03]  /*56c80*/  ULDC UR4, c[0x0][0x228] ;  /* 0x00008a0000047ab9 */ /* 0x000fc60000000800 */
[----:B------:R-:W-:Y:S01]  /*56c90*/  ISETP.LT.AND P2, PT, R15, UR4, !P0 ;  /* 0x000000040f007c0c */ /* 0x000fe2000c741270 */
[----:B------:R-:W-:Y:S01]  /*56ca0*/  VIADD R50, R50, UR24 ;  /* 0x0000001832327c36 */ /* 0x000fe20008000000 */
[----:B------:R-:W-:-:S03]  /*56cb0*/  ULDC UR4, c[0x0][0x228] ;  /* 0x00008a0000047ab9 */ /* 0x000fc60000000800 */
[----:B------:R-:W-:-:S08]  /*56cc0*/  IMAD.WIDE R52, R50, 0x2, R2 ;  /* 0x0000000232347825 */ /* 0x000fd000078e0202 */
[----:B--2---:R0:W-:Y:S01]  /*56cd0*/  @P2 STG.E.U16 desc[UR6][R52.64], R4 ;  /* 0x0000000434002986 */ /* 0x0041e2000c101506 */
[----:B------:R-:W-:-:S03]  /*56ce0*/  PRMT R51, R4, 0x7632, R51 ;  /* 0x0000763204337816 */ /* 0x000fc60000000033 */
[----:B0-----:R-:W2:Y:S01]  /*56cf0*/  LDL.LU R4, [R1+0x7c] ;  /* 0x00007c0001047983 */ /* 0x001ea20000300800 */
[----:B------:R-:W-:Y:S01]  /*56d00*/  ISETP.LT.AND P3, PT, R7, UR4, !P0 ;  /* 0x0000000407007c0c */ /* 0x000fe2000c761270 */
[----:B------:R-:W-:Y:S02]  /*56d10*/  ULDC UR4, c[0x0][0x228] ;  /* 0x00008a0000047ab9 */ /* 0x000fe40000000800 */
[----:B------:R-:W-:Y:S01]  /*56d20*/  ISETP.LT.AND P2, PT, R19, UR4, !P0 ;  /* 0x0000000413007c0c */ /* 0x000fe2000c741270 */
[----:B------:R-:W-:Y:S01]  /*56d30*/  IMAD.WIDE R52, R50, 0x2, R44 ;  /* 0x0000000232347825 */ /* 0x000fe200078e022c */
[----:B------:R-:W-:Y:S02]  /*56d40*/  ULDC UR4, c[0x0][0x228] ;  /* 0x00008a0000047ab9 */ /* 0x000fe40000000800 */
[----:B------:R-:W-:Y:S01]  /*56d50*/  ISETP.LT.AND P0, PT, R23, UR4, !P0 ;  /* 0x0000000417007c0c */ /* 0x000fe2000c701270 */
[----:B------:R-:W-:-:S05]  /*56d60*/  ULDC UR4, c[0x0][0x22c] ;  /* 0x00008b0000047ab9 */ /* 0x000fca0000000800 */
[----:B------:R0:W-:Y:S02]  /*56d70*/  @P3 STG.E.U16 desc[UR6][R52.64], R51 ;  /* 0x0000003334003986 */ /* 0x0001e4000c101506 */
[----:B0-----:R-:W-:-:S05]  /*56d80*/  IMAD.WIDE R52, R50, 0x2, R46 ;  /* 0x0000000232347825 */ /* 0x001fca00078e022e */
[----:B---3--:R0:W-:Y:S01]  /*56d90*/  @P2 STG.E.U16 desc[UR6][R52.64], R6 ;  /* 0x0000000634002986 */ /* 0x0081e2000c101506 */
[----:B------:R-:W-:Y:S01]  /*56da0*/  PRMT R51, R6, 0x7632, R51 ;  /* 0x0000763206337816 */ /* 0x000fe20000000033 */
[----:B0-----:R-:W-:Y:S02]  /*56db0*/  IMAD.WIDE R52, R50, 0x2, R48 ;  /* 0x0000000232347825 */ /* 0x001fe400078e0230 */
[----:B------:R-:W3:Y:S04]  /*56dc0*/  LDL.LU R6, [R1+0x6c] ;  /* 0x00006c0001067983 */ /* 0x000ee80000300800 */
        /* <DEDUP_REMOVED lines=8> */
[----:B----4-:R0:W-:Y:S01]  /*56e50*/  @P2 STG.E.U16 desc[UR6][R50.64], R5 ;  /* 0x0000000532002986 */ /* 0x0101e2000c101506 */
[----:B------:R-:W-:Y:S02]  /*56e60*/  PRMT R53, R5, 0x7632, R53 ;  /* 0x0000763205357816 */ /* 0x000fe40000000035 */
[----:B------:R-:W-:Y:S01]  /*56e70*/  ISETP.LT.AND P3, PT, R7, UR4, !P0 ;  /* 0x0000000407007c0c */ /* 0x000fe2000c761270 */
[----:B------:R-:W-:Y:S01]  /*56e80*/  ULDC UR4, c[0x0][0x228] ;  /* 0x00008a0000047ab9 */ /* 0x000fe20000000800 */
[----:B0-----:R-:W4:Y:S01]  /*56e90*/  LDL.LU R5, [R1+0x5c] ;  /* 0x00005c0001057983 */ /* 0x001f220000300800 */
[----:B------:R-:W-:Y:S01]  /*56ea0*/  ISETP.LT.AND P2, PT, R19, UR4, !P0 ;  /* 0x0000000413007c0c */ /* 0x000fe2000c741270 */
[----:B------:R-:W-:Y:S01]  /*56eb0*/  IMAD.WIDE R50, R52, 0x2, R44 ;  /* 0x0000000234327825 */ /* 0x000fe200078e022c */
[----:B------:R-:W-:-:S08]  /*56ec0*/  ULDC UR4, c[0x0][0x228] ;  /* 0x00008a0000047ab9 */ /* 0x000fd00000000800 */
        /* <DEDUP_REMOVED lines=14> */
[----:B------:R-:W-:Y:S02]  /*56fb0*/  ULDC UR4, c[0x0][0x228] ;  /* 0x00008a0000047ab9 */ /* 0x000fe40000000800 */
[----:B------:R-:W-:Y:S01]  /*56fc0*/  ISETP.LT.AND P3, PT, R7, UR4, !P0 ;  /* 0x0000000407007c0c */ /* 0x000fe2000c761270 */
[----:B------:R-:W-:Y:S01]  /*56fd0*/  IMAD.WIDE R50, R52, 0x2, R2 ;  /* 0x0000000234327825 */ /* 0x000fe200078e0202 */
[----:B------:R-:W-:-:S07]  /*56fe0*/  ULDC UR4, c[0x0][0x228] ;  /* 0x00008a0000047ab9 */ /* 0x000fce0000000800 */
[----:B---3--:R0:W-:Y:S01]  /*56ff0*/  @P2 STG.E.U16 desc[UR6][R50.64], R6 ;  /* 0x0000000632002986 */ /* 0x0081e2000c101506 */
[----:B------:R-:W-:Y:S02]  /*57000*/  PRMT R53, R6, 0x7632, R53 ;  /* 0x0000763206357816 */ /* 0x000fe40000000035 */
[----:B------:R-:W-:Y:S01]  /*57010*/  ISETP.LT.AND P2, PT, R19, UR4, !P0 ;  /* 0x0000000413007c0c */ /* 0x000fe2000c741270 */
[----:B------:R-:W-:Y:S01]  /*57020*/  ULDC UR4, c[0x0][0x228] ;  /* 0x00008a0000047ab9 */ /* 0x000fe20000000800 */
[----:B0-----:R-:W3:Y:S01]  /*57030*/  LDL.LU R6, [R1+0x30] ;  /* 0x0000300001067983 */ /* 0x001ee20000300800 */
[----:B------:R-:W-:Y:S01]  /*57040*/  IMAD.WIDE R50, R52, 0x2, R44 ;  /* 0x0000000234327825 */ /* 0x000fe200078e022c */
[----:B------:R-:W-:Y:S01]  /*57050*/  ISETP.LT.AND P0, PT, R23, UR4, !P0 ;  /* 0x0000000417007c0c */ /* 0x000fe2000c701270 */
[----:B------:R-:W-:-:S03]  /*57060*/  ULDC UR4, c[0x0][0x22c] ;  /* 0x00008b0000047ab9 */ /* 0x000fc60000000800 */
[----:B------:R0:W-:Y:S02]  /*57070*/  @P3 STG.E.U16 desc[UR6][R50.64], R53 ;  /* 0x0000003532003986 */ /* 0x0001e4000c101506 */
[----:B0-----:R-:W-:-:S05]  /*57080*/  IMAD.WIDE R50, R52, 0x2, R46 ;  /* 0x0000000234327825 */ /* 0x001fca00078e022e */
[----:B----4-:R0:W-:Y:S01]  /*57090*/  @P2 STG.E.U16 desc[UR6][R50.64], R5 ;  /* 0x0000000532002986 */ /* 0x0101e2000c101506 */
[----:B------:R-:W-:Y:S01]  /*570a0*/  PRMT R53, R5, 0x7632, R53 ;  /* 0x0000763205357816 */ /* 0x000fe20000000035 */
[----:B0-----:R-:W-:Y:S02]  /*570b0*/  IMAD.WIDE R50, R52, 0x2, R48 ;  /* 0x0000000234327825 */ /* 0x001fe400078e0230 */
[----:B------:R-:W4:Y:S04]  /*570c0*/  LDL.LU R5, [R1+0x20] ;  /* 0x0000200001057983 */ /* 0x000f280000300800 */
[----:B------:R0:W-:Y:S02]  /*570d0*/  @P0 STG.E.U16 desc[UR6][R50.64], R53 ;  /* 0x0000003532000986 */ /* 0x0001e4000c101506 */
[----:B0-----:R-:W-:-:S04]  /*570e0*/  IADD3 R50, R22, 0x8, RZ ;  /* 0x0000000816327810 */ /* 0x001fc80007ffe0ff */
        /* <DEDUP_REMOVED lines=32> */
[----:B----4-:R0:W-:Y:S01]  /*572f0*/  @P2 STG.E.U16 desc[UR6][R52.64], R5 ;  /* 0x0000000534002986 */ /* 0x0101e2000c101506 */
[----:B------:R-:W-:Y:S01]  /*57300*/  ISETP.LT.AND P2, PT, R19, UR4, !P0 ;  /* 0x0000000413007c0c */ /* 0x000fe2000c741270 */
[----:B------:R-:W-:Y:S01]  /*57310*/  ULDC UR4, c[0x0][0x228] ;  /* 0x00008a0000047ab9 */ /* 0x000fe20000000800 */
[----:B------:R-:W-:Y:S02]  /*57320*/  PRMT R51, R5, 0x7632, R51 ;  /* 0x0000763205337816 */ /* 0x000fe40000000033 */
[----:B0-----:R-:W4:Y:S01]  /*57330*/  LDL.LU R5, [R1+0x34] ;  /* 0x0000340001057983 */ /* 0x001f220000300800 */
[----:B------:R-:W-:-:S05]  /*57340*/  IMAD.WIDE R52, R50, 0x2, R44 ;  /* 0x0000000232347825 */ /* 0x000fca00078e022c */
        /* <DEDUP_REMOVED lines=16> */
[C---:B------:R-:W-:Y:S01]  /*57450*/  IMAD.WIDE R52, R50.reuse, 0x2, R2 ;  /* 0x0000000232347825 */ /* 0x040fe200078e0202 */
[----:B------:R-:W-:Y:S02]  /*57460*/  ULDC UR4, c[0x0][0x228] ;  /* 0x00008a0000047ab9 */ /* 0x000fe40000000800 */
[----:B------:R-:W-:Y:S01]  /*57470*/  ISETP.LT.AND P4, PT, R19, UR4, !P0 ;  /* 0x0000000413007c0c */ /* 0x000fe2000c781270 */
[----:B------:R-:W-:Y:S01]  /*57480*/  ULDC UR4, c[0x0][0x228] ;  /* 0x00008a0000047ab9 */ /* 0x000fe20000000800 */
[----:B------:R-:W-:-:S03]  /*57490*/  VIADD R55, R50, UR24 ;  /* 0x0000001832377c36 */ /* 0x000fc60008000000 */
[----:B---3--:R0:W-:Y:S01]  /*574a0*/  @P2 STG.E.U16 desc[UR6][R52.64], R6 ;  /* 0x0000000634002986 */ /* 0x0081e2000c101506 */
[----:B------:R-:W-:Y:S02]  /*574b0*/  PRMT R51, R6, 0x7632, R51 ;  /* 0x0000763206337816 */ /* 0x000fe40000000033 */
[----:B------:R-:W-:Y:S01]  /*574c0*/  ISETP.LT.AND P2, PT, R23, UR4, !P0 ;  /* 0x0000000417007c0c */ /* 0x000fe2000c741270 */
[----:B------:R-:W-:Y:S01]  /*574d0*/  ULDC UR4, c[0x0][0x22c] ;  /* 0x00008b0000047ab9 */ /* 0x000fe20000000800 */
[----:B0-----:R-:W-:-:S05]  /*574e0*/  IMAD.WIDE R52, R50, 0x2, R44 ;  /* 0x0000000232347825 */ /* 0x001fca00078e022c */
[----:B------:R0:W-:Y:S02]  /*574f0*/  @P3 STG.E.U16 desc[UR6][R52.64], R51 ;  /* 0x0000003334003986 */ /* 0x0001e4000c101506 */
[----:B0-----:R-:W-:Y:S02]  /*57500*/  VIADD R51, R22, 0xb ;  /* 0x0000000b16337836 */ /* 0x001fe40000000000 */
[----:B------:R-:W-:-:S03]  /*57510*/  IMAD.WIDE R52, R50, 0x2, R46 ;  /* 0x0000000232347825 */ /* 0x000fc600078e022e */
[----:B------:R-:W-:Y:S01]  /*57520*/  ISETP.GE.AND P0, PT, R51, UR4, PT ;  /* 0x0000000433007c0c */ /* 0x000fe2000bf06270 */
[----:B------:R-:W-:-:S03]  /*57530*/  ULDC UR4, c[0x0][0x228] ;  /* 0x00008a0000047ab9 */ /* 0x000fc60000000800 */
[----:B------:R-:W-:Y:S01]  /*57540*/  ISETP.LT.AND P3, PT, R15, UR4, !P0 ;  /* 0x000000040f007c0c */ /* 0x000fe2000c761270 */
[----:B------:R-:W-:Y:S01]  /*57550*/  ULDC UR4, c[0x0][0x228] ;  /* 0x00008a0000047ab9 */ /* 0x000fe20000000800 */
[----:B----4-:R0:W-:Y:S01]  /*57560*/  @P4 STG.E.U16 desc[UR6][R52.64], R5 ;  /* 0x0000000534004986 */ /* 0x0101e2000c101506 */
[----:B------:R-:W-:Y:S02]  /*57570*/  PRMT R51, R5, 0x7632, R51 ;  /* 0x0000763205337816 */ /* 0x000fe40000000033 */
[----:B------:R-:W-:Y:S01]  /*57580*/  ISETP.LT.AND P4, PT, R7, UR4, !P0 ;  /* 0x0000000407007c0c */ /* 0x000fe2000c781270 */
[----:B------:R-:W-:Y:S01]  /*57590*/  ULDC UR4, c[0x0][0x228] ;  /* 0x00008a0000047ab9 */ /* 0x000fe20000000800 */
[----:B0-----:R-:W-:Y:S01]  /*575a0*/  IMAD.WIDE R52, R50, 0x2, R48 ;  /* 0x0000000232347825 */ /* 0x001fe200078e0230 */
[----:B------:R-:W3:Y:S04]  /*575b0*/  LDL.LU R5, [R1+0x48] ;  /* 0x0000480001057983 */ /* 0x000ee80000300800 */
[----:B------:R0:W-:Y:S01]  /*575c0*/  @P2 STG.E.U16 desc[UR6][R52.64], R51 ;  /* 0x0000003334002986 */ /* 0x0001e2000c101506 */
[----:B------:R-:W-:Y:S01]  /*575d0*/  ISETP.LT.AND P5, PT, R19, UR4, !P0 ;  /* 0x0000000413007c0c */ /* 0x000fe2000c7a1270 */
[----:B------:R-:W-:Y:S01]  /*575e0*/  ULDC UR4, c[0x0][0x22c] ;  /* 0x00008b0000047ab9 */ /* 0x000fe20000000800 */
[----:B0-----:R-:W-:-:S05]  /*575f0*/  IMAD.WIDE R50, R55, 0x2, R2 ;  /* 0x0000000237327825 */ /* 0x001fca00078e0202 */
[----:B--2---:R0:W-:Y:S01]  /*57600*/  @P3 STG.E.U16 desc[UR6][R50.64], R4 ;  /* 0x0000000432003986 */ /* 0x0041e2000c101506 */
[----:B------:R-:W-:Y:S01]  /*57610*/  PRMT R53, R4, 0x7632, R53 ;  /* 0x0000763204357816 */ /* 0x000fe20000000035 */
[----:B0-----:R-:W-:-:S05]  /*57620*/  IMAD.WIDE R50, R55, 0x2, R44 ;  /* 0x0000000237327825 */ /* 0x001fca00078e022c */
[----:B------:R0:W-:Y:S02]  /*57630*/  @P4 STG.E.U16 desc[UR6][R50.64], R53 ;  /* 0x0000003532004986 */ /* 0x0001e4000c101506 */
[----:B0-----:R-:W-:-:S05]  /*57640*/  IMAD.WIDE R50, R55, 0x2, R46 ;  /* 0x0000000237327825 */ /* 0x001fca00078e022e */
[----:B------:R0:W-:Y:S04]  /*57650*/  @P5 STG.E.U16 desc[UR6][R50.64], R60 ;  /* 0x0000003c32005986 */ /* 0x0001e8000c101506 */
[----:B0-----:R-:W2:Y:S01]  /*57660*/  LDL.LU R60, [R1+0x1d78] ;  /* 0x001d7800013c7983 */ /* 0x001ea20000300800 */
[----:B------:R-:W-:Y:S02]  /*57670*/  VIADD R52, R22, 0xc ;  /* 0x0000000c16347836 */ /* 0x000fe40000000000 */
[----:B------:R-:W-:Y:S01]  /*57680*/  VIADD R54, R55, UR24 ;  /* 0x0000001837367c36 */ /* 0x000fe20008000000 */
[----:B------:R-:W4:Y:S02]  /*57690*/  LDL.LU R4, [R1+0x28] ;  /* 0x0000280001047983 */ /* 0x000f240000300800 */
[----:B------:R-:W-:Y:S01]  /*576a0*/  ISETP.GE.AND P2, PT, R52, UR4, PT ;  /* 0x0000000434007c0c */ /* 0x000fe2000bf46270 */
[----:B------:R-:W-:-:S02]  /*576b0*/  ULDC UR4, c[0x0][0x228] ;  /* 0x00008a0000047ab9 */ /* 0x000fc40000000800 */
[----:B------:R-:W-:Y:S01]  /*576c0*/  ISETP.LT.AND P3, PT, R23, UR4, !P0 ;  /* 0x0000000417007c0c */ /* 0x000fe2000c761270 */
[----:B------:R-:W-:Y:S01]  /*576d0*/  ULDC UR4, c[0x0][0x228] ;  /* 0x00008a0000047ab9 */ /* 0x000fe20000000800 */
[----:B------:R-:W-:Y:S01]  /*576e0*/  ISETP.LT.AND P4, PT, R15, UR8, !P2 ;  /* 0x000000080f007c0c */ /* 0x000fe2000d781270 */
[----:B------:R-:W-:Y:S01]  /*576f0*/  IMAD.WIDE R50, R55, 0x2, R48 ;  /* 0x0000000237327825 */ /* 0x000fe200078e0230 */
[----:B------:R-:W-:Y:S01]  /*57700*/  ISETP.LT.AND P5, PT, R7, UR4, !P2 ;  /* 0x0000000407007c0c */ /* 0x000fe2000d7a1270 */
[----:B------:R-:W-:Y:S01]  /*57710*/  ULDC UR4, c[0x0][0x22c] ;  /* 0x00008b0000047ab9 */ /* 0x000fe20000000800 */
[----:B------:R-:W-:Y:S01]  /*57720*/  ULDC UR8, c[0x0][0x228] ;  /* 0x00008a0000087ab9 */ /* 0x000fe20000000800 */
[----:B------:R-:W-:Y:S01]  /*57730*/  IMAD.WIDE R52, R54, 0x2, R2 ;  /* 0x0000000236347825 */ /* 0x000fe200078e0202 */
[----:B------:R-:W-:Y:S01]  /*57740*/  ISETP.GE.AND P0, PT, R56, UR4, PT ;  /* 0x0000000438007c0c */ /* 0x000fe2000bf06270 */
[----:B------:R-:W-:-:S04]  /*57750*/  ULDC UR4, c[0x0][0x228] ;  /* 0x00008a0000047ab9 */ /* 0x000fc80000000800 */
[----:B------:R0:W-:Y:S02]  /*57760*/  @P3 STG.E.U16 desc[UR6][R50.64], R57 ;  /* 0x0000003932003986 */ /* 0x0001e4000c101506 */
[----:B0-----:R-:W-:Y:S02]  /*57770*/  IMAD.WIDE R50, R54, 0x2, R44 ;  /* 0x0000000236327825 */ /* 0x001fe400078e022c */
[----:B---3--:R0:W-:Y:S01]  /*57780*/  @P4 STG.E.U16 desc[UR6][R52.64], R5 ;  /* 0x0000000534004986 */ /* 0x0081e2000c101506 */
[----:B------:R-:W-:Y:S01]  /*57790*/  ISETP.LT.AND P4, PT, R19, UR4, !P2 ;  /* 0x0000000413007c0c */ /* 0x000fe2000d781270 */
[----:B------:R-:W-:Y:S01]  /*577a0*/  ULDC UR4, c[0x0][0x228] ;  /* 0x00008a0000047ab9 */ /* 0x000fe20000000800 */
[----:B0-----:R-:W-:-:S05]  /*577b0*/  PRMT R52, R5, 0x7632, R52 ;  /* 0x0000763205347816 */ /* 0x001fca0000000034 */
[----:B------:R0:W-:Y:S02]  /*577c0*/  @P5 STG.E.U16 desc[UR6][R50.64], R52 ;  /* 0x0000003432005986 */ /* 0x0001e4000c101506 */
[----:B0-----:R-:W-:Y:S01]  /*577d0*/  IMAD.WIDE R50, R54, 0x2, R46 ;  /* 0x0000000236327825 */ /* 0x001fe200078e022e */
[----:B--2---:R-:W-:-:S04]  /*577e0*/  PRMT R55, R60, 0x7632, R55 ;  /* 0x000076323c377816 */ /* 0x004fc80000000037 */
[----:B------:R0:W-:Y:S04]  /*577f0*/  @P4 STG.E.U16 desc[UR6][R50.64], R60 ;  /* 0x0000003c32004986 */ /* 0x0001e8000c101506 */
[----:B0-----:R-:W2:Y:S01]  /*57800*/  LDL.LU R60, [R1+0x1d74] ;  /* 0x001d7400013c7983 */ /* 0x001ea20000300800 */
[----:B------:R-:W-:Y:S01]  /*57810*/  ISETP.LT.AND P2, PT, R23, UR8, !P2 ;  /* 0x0000000817007c0c */ /* 0x000fe2000d741270 */
[----:B------:R-:W-:Y:S01]  /*57820*/  ULDC UR8, c[0x0][0x228] ;  /* 0x00008a0000087ab9 */ /* 0x000fe20000000800 */
[----:B------:R-:W-:Y:S01]  /*57830*/  ISETP.LT.AND P3, PT, R15, UR4, !P0 ;  /* 0x000000040f007c0c */ /* 0x000fe2000c761270 */
[C---:B------:R-:W-:Y:S01]  /*57840*/  IMAD.WIDE R52, R54.reuse, 0x2, R48 ;  /* 0x0000000236347825 */ /* 0x040fe200078e0230 */
[----:B------:R-:W-:Y:S01]  /*57850*/  ISETP.LT.AND P5, PT, R7, UR8, !P0 ;  /* 0x0000000807007c0c */ /* 0x000fe2000c7a1270 */
[----:B------:R-:W-:Y:S01]  /*57860*/  ULDC UR4, c[0x0][0x22c] ;  /* 0x00008b0000047ab9 */ /* 0x000fe20000000800 */
[----:B------:R-:W-:Y:S01]  /*57870*/  ISETP.LT.AND P6, PT, R19, UR10, !P0 ;  /* 0x0000000a13007c0c */ /* 0x000fe2000c7c1270 */
[----:B------:R-:W-:Y:S01]  /*57880*/  VIADD R56, R54, UR24 ;  /* 0x0000001836387c36 */ /* 0x000fe20008000000 */
[----:B----4-:R-:W-:Y:S01]  /*57890*/  PRMT R58, R4, 0x7632, R58 ;  /* 0x00007632043a7816 */ /* 0x010fe2000000003a */
[----:B------:R-:W-:Y:S01]  /*578a0*/  VIADD R57, R22, 0xe ;  /* 0x0000000e16397836 */ /* 0x000fe20000000000 */
[----:B------:R-:W-:Y:S01]  /*578b0*/  ULDC UR8, c[0x0][0x228] ;  /* 0x00008a0000087ab9 */ /* 0x000fe20000000800 */
[C---:B------:R-:W-:Y:S01]  /*578c0*/  IMAD.WIDE R50, R56.reuse, 0x2, R2 ;  /* 0x0000000238327825 */ /* 0x040fe200078e0202 */
[----:B------:R-:W-:Y:S01]  /*578d0*/  ULDC UR10, c[0x0][0x228] ;  /* 0x00008a00000a7ab9 */ /* 0x000fe20000000800 */
[----:B------:R0:W-:Y:S04]  /*578e0*/  @P2 STG.E.U16 desc[UR6][R52.64], R55 ;  /* 0x0000003734002986 */ /* 0x0001e8000c101506 */
[----:B------:R-:W-:Y:S01]  /*578f0*/  @P3 STG.E.U16 desc[UR6][R50.64], R4 ;  /* 0x0000000432003986 */ /* 0x000fe2000c101506 */
[----:B0-----:R-:W-:-:S04]  /*57900*/  IMAD.WIDE R52, R56, 0x2, R44 ;  /* 0x0000000238347825 */ /* 0x001fc800078e022c */
[----:B------:R-:W-:Y:S01]  /*57910*/  IMAD.WIDE R54, R56, 0x2, R46 ;  /* 0x0000000238367825 */ /* 0x000fe200078e022e */
[----:B------:R-:W-:Y:S04]  /*57920*/  @P5 STG.E.U16 desc[UR6][R52.64], R58 ;  /* 0x0000003a34005986 */ /* 0x000fe8000c101506 */
[----:B------:R0:W-:Y:S01]  /*57930*/  @P6 STG.E.U16 desc[UR6][R54.64], R61 ;  /* 0x0000003d36006986 */ /* 0x0001e2000c101506 */
[----:B--2---:R-:W-:-:S03]  /*57940*/  PRMT R60, R61, 0x7632, R60 ;  /* 0x000076323d3c7816 */ /* 0x004fc6000000003c */
[----:B0-----:R-:W2:Y:S01]  /*57950*/  LDL.LU R61, [R1+0x1d70] ;  /* 0x001d7000013d7983 */ /* 0x001ea20000300800 */
[----:B------:R-:W-:Y:S02]  /*57960*/  ISETP.GE.AND P4, PT, R57, UR4, PT ;  /* 0x0000000439007c0c */ /* 0x000fe4000bf86270 */
[----:B------:R-:W-:Y:S01]  /*57970*/  ISETP.LT.AND P0, PT, R23, UR8, !P0 ;  /* 0x0000000817007c0c */ /* 0x000fe2000c701270 */
[C---:B------:R-:W-:Y:S01]  /*57980*/  VIADD R57, R56.reuse, UR24 ;  /* 0x0000001838397c36 */ /* 0x040fe20008000000 */
[----:B------:R-:W-:Y:S01]  /*57990*/  ISETP.LT.AND P5, PT, R15, UR10, !P4 ;  /* 0x0000000a0f007c0c */ /* 0x000fe2000e7a1270 */
[----:B------:R-:W-:Y:S01]  /*579a0*/  IMAD.WIDE R50, R56, 0x2, R48 ;  /* 0x0000000238327825 */ /* 0x000fe200078e0230 */
[----:B------:R-:W3:Y:S01]  /*579b0*/  LDL.LU R11, [R1+0x3c] ;  /* 0x00003c00010b7983 */ /* 0x000ee20000300800 */
[----:B------:R-:W-:Y:S01]  /*579c0*/  ULDC UR8, c[0x0][0x22c] ;  /* 0x00008b0000087ab9 */ /* 0x000fe20000000800 */
[----:B------:R-:W-:Y:S01]  /*579d0*/  ULDC UR4, c[0x0][0x22c] ;  /* 0x00008b0000047ab9 */ /* 0x000fe20000000800 */
[----:B------:R-:W-:Y:S01]  /*579e0*/  IMAD.WIDE R52, R57, 0x2, R2 ;  /* 0x0000000239347825 */ /* 0x000fe200078e0202 */
[----:B------:R-:W4:Y:S03]  /*579f0*/  LDL.LU R6, [R1+0x2c] ;  /* 0x00002c0001067983 */ /* 0x000f260000300800 */
[----:B------:R-:W-:-:S02]  /*57a00*/  VIADD R58, R22, 0x10 ;  /* 0x00000010163a7836 */ /* 0x000fc40000000000 */
[----:B------:R-:W-:Y:S01]  /*57a10*/  VIADD R59, R22, 0xf ;  /* 0x0000000f163b7836 */ /* 0x000fe20000000000 */
[----:B------:R-:W-:Y:S01]  /*57a20*/  @P0 STG.E.U16 desc[UR6][R50.64], R60 ;  /* 0x0000003c32000986 */ /* 0x000fe2000c101506 */
[----:B------:R-:W-:Y:S01]  /*57a30*/  ISETP.LT.AND P6, PT, R7, UR12, !P4 ;  /* 0x0000000c07007c0c */ /* 0x000fe2000e7c1270 */
[----:B------:R-:W-:Y:S01]  /*57a40*/  ULDC UR10, c[0x0][0x228] ;  /* 0x00008a00000a7ab9 */ /* 0x000fe20000000800 */
[----:B--2---:R-:W-:Y:S01]  /*57a50*/  PRMT R56, R61, 0x7632, R56 ;  /* 0x000076323d387816 */ /* 0x004fe20000000038 */
[----:B------:R0:W-:Y:S01]  /*57a60*/  @P5 STG.E.U16 desc[UR6][R52.64], R61 ;  /* 0x0000003d34005986 */ /* 0x0001e2000c101506 */
[----:B------:R-:W-:Y:S01]  /*57a70*/  ISETP.GE.AND P2, PT, R58, UR8, PT ;  /* 0x000000083a007c0c */ /* 0x000fe2000bf46270 */
[----:B------:R-:W-:Y:S01]  /*57a80*/  ULDC UR8, c[0x0][0x228] ;  /* 0x00008a0000087ab9 */ /* 0x000fe20000000800 */
[----:B------:R-:W-:Y:S01]  /*57a90*/  ISETP.GE.AND P3, PT, R59, UR4, PT ;  /* 0x000000043b007c0c */ /* 0x000fe2000bf66270 */
[----:B------:R-:W-:Y:S01]  /*57aa0*/  ULDC UR12, c[0x0][0x228] ;  /* 0x00008a00000c7ab9 */ /* 0x000fe20000000800 */
[----:B0-----:R-:W2:Y:S01]  /*57ab0*/  LDL.LU R61, [R1+0x1d6c] ;  /* 0x001d6c00013d7983 */ /* 0x001ea20000300800 */
[----:B------:R-:W-:Y:S01]  /*57ac0*/  ISETP.LT.AND P0, PT, R19, UR8, !P4 ;  /* 0x0000000813007c0c */ /* 0x000fe2000e701270 */
[----:B------:R-:W-:Y:S01]  /*57ad0*/  IMAD.WIDE R54, R57, 0x2, R44 ;  /* 0x0000000239367825 */ /* 0x000fe200078e022c */
[----:B------:R-:W-:Y:S01]  /*57ae0*/  ULDC UR4, c[0x0][0x248] ;  /* 0x0000920000047ab9 */ /* 0x000fe20000000800 */
[----:B------:R-:W2:Y:S01]  /*57af0*/  LDL.LU R4, [R1+0x1c] ;  /* 0x00001c0001047983 */ /* 0x000ea20000300800 */
[----:B------:R-:W-:-:S02]  /*57b00*/  ISETP.LT.AND P4, PT, R23, UR10, !P4 ;  /* 0x0000000a17007c0c */ /* 0x000fc4000e781270 */
[----:B------:R-:W-:Y:S01]  /*57b10*/  ISETP.LT.AND P5, PT, R15, UR12, !P3 ;  /* 0x0000000c0f007c0c */ /* 0x000fe2000dfa1270 */
[C---:B------:R-:W-:Y:S01]  /*57b20*/  VIADD R58, R57.reuse, UR4 ;  /* 0x00000004393a7c36 */ /* 0x040fe20008000000 */
[----:B------:R0:W-:Y:S01]  /*57b30*/  @P6 STG.E.U16 desc[UR6][R54.64], R56 ;  /* 0x0000003836006986 */ /* 0x0001e2000c101506 */
[----:B------:R-:W-:Y:S01]  /*57b40*/  IMAD.WIDE R50, R57, 0x2, R46 ;  /* 0x0000000239327825 */ /* 0x000fe200078e022e */
[----:B------:R-:W-:-:S03]  /*57b50*/  ULDC UR8, c[0x0][0x228] ;  /* 0x00008a0000087ab9 */ /* 0x000fc60000000800 */
[----:B------:R-:W-:Y:S01]  /*57b60*/  IMAD.WIDE R52, R57, 0x2, R48 ;  /* 0x0000000239347825 */ /* 0x000fe200078e0230 */
[----:B---3--:R1:W-:Y:S01]  /*57b70*/  @P0 STG.E.U16 desc[UR6][R50.64], R11 ;  /* 0x0000000b32000986 */ /* 0x0083e2000c101506 */
[----:B------:R-:W-:Y:S01]  /*57b80*/  ISETP.LT.AND P6, PT, R7, UR14, !P3 ;  /* 0x0000000e07007c0c */ /* 0x000fe2000dfc1270 */
[----:B------:R-:W-:Y:S01]  /*57b90*/  ULDC UR10, c[0x0][0x228] ;  /* 0x00008a00000a7ab9 */ /* 0x000fe20000000800 */
[----:B----4-:R-:W-:Y:S01]  /*57ba0*/  PRMT R60, R6, 0x7632, R60 ;  /* 0x00007632063c7816 */ /* 0x010fe2000000003c */
[----:B------:R-:W3:Y:S01]  /*57bb0*/  LDL.LU R5, [R1+0x1e0] ;  /* 0x0001e00001057983 */ /* 0x000ee20000300800 */
[----:B------:R-:W-:Y:S01]  /*57bc0*/  VIADD R59, R22, 0x11 ;  /* 0x00000011163b7836 */ /* 0x000fe20000000000 */
[----:B------:R-:W-:Y:S01]  /*57bd0*/  ULDC UR12, c[0x0][0x228] ;  /* 0x00008a00000c7ab9 */ /* 0x000fe20000000800 */
[----:B0-----:R-:W-:Y:S01]  /*57be0*/  IMAD.WIDE R54, R58, 0x2, R2 ;  /* 0x000000023a367825 */ /* 0x001fe200078e0202 */
[----:B------:R-:W-:Y:S01]  /*57bf0*/  ULDC UR4, c[0x0][0x22c] ;  /* 0x00008b0000047ab9 */ /* 0x000fe20000000800 */
[----:B------:R-:W-:-:S02]  /*57c00*/  ULDC UR14, c[0x0][0x228] ;  /* 0x00008a00000e7ab9 */ /* 0x000fc40000000800 */
[----:B------:R-:W-:-:S04]  /*57c10*/  IMAD.WIDE R56, R58, 0x2, R44 ;  /* 0x000000023a387825 */ /* 0x000fc800078e022c */
[----:B-1----:R-:W-:Y:S01]  /*57c20*/  IMAD.WIDE R50, R58, 0x2, R46 ;  /* 0x000000023a327825 */ /* 0x002fe200078e022e */
[----:B--2---:R-:W-:Y:S02]  /*57c30*/  PRMT R61, R11, 0x7632, R61 ;  /* 0x000076320b3d7816 */ /* 0x004fe4000000003d */
[----:B------:R-:W2:Y:S04]  /*57c40*/  LDL.LU R11, [R1+0x1d68] ;  /* 0x001d6800010b7983 */ /* 0x000ea80000300800 */
[----:B------:R-:W-:Y:S01]  /*57c50*/  @P4 STG.E.U16 desc[UR6][R52.64], R61 ;  /* 0x0000003d34004986 */ /* 0x000fe2000c101506 */
[----:B------:R-:W-:Y:S01]  /*57c60*/  ISETP.LT.AND P4, PT, R19, UR8, !P3 ;  /* 0x0000000813007c0c */ /* 0x000fe2000df81270 */
[----:B------:R-:W-:Y:S02]  /*57c70*/  ULDC UR8, c[0x0][0x228] ;  /* 0x00008a0000087ab9 */ /* 0x000fe40000000800 */
[----:B------:R0:W-:Y:S04]  /*57c80*/  @P5 STG.E.U16 desc[UR6][R54.64], R6 ;  /* 0x0000000636005986 */ /* 0x0001e8000c101506 */
[----:B0-----:R-:W4:Y:S01]  /*57c90*/  LDL.LU R6, [R1] ;  /* 0x0000000001067983 */ /* 0x001f220000300800 */
[----:B------:R-:W-:-:S03]  /*57ca0*/  PRMT R61, R4, 0x7632, R61 ;  /* 0x00007632043d7816 */ /* 0x000fc6000000003d */
[----:B------:R-:W-:Y:S04]  /*57cb0*/  @P6 STG.E.U16 desc[UR6][R56.64], R60 ;  /* 0x0000003c38006986 */ /* 0x000fe8000c101506 */
[----:B------:R0:W-:Y:S04]  /*57cc0*/  @P4 STG.E.U16 desc[UR6][R50.64], R4 ;  /* 0x0000000432004986 */ /* 0x0001e8000c101506 */
[----:B0-----:R-:W2:Y:S01]  /*57cd0*/  LDL.LU R4, [R1+0x1d64] ;  /* 0x001d640001047983 */ /* 0x001ea20000300800 */
[----:B------:R-:W-:Y:S01]  /*57ce0*/  ISETP.LT.AND P3, PT, R23, UR10, !P3 ;  /* 0x0000000a17007c0c */ /* 0x000fe2000df61270 */
[C---:B------:R-:W-:Y:S01]  /*57cf0*/  IMAD.WIDE R52, R58.reuse, 0x2, R48 ;  /* 0x000000023a347825 */ /* 0x040fe200078e0230 */
[----:B------:R-:W-:Y:S01]  /*57d00*/  ISETP.LT.AND P5, PT, R15, UR12, !P2 ;  /* 0x0000000c0f007c0c */ /* 0x000fe2000d7a1270 */
[----:B------:R-:W-:Y:S01]  /*57d10*/  ULDC UR10, c[0x0][0x228] ;  /* 0x00008a00000a7ab9 */ /* 0x000fe20000000800 */
[----:B------:R-:W-:Y:S01]  /*57d20*/  ISETP.GE.AND P0, PT, R59, UR4, PT ;  /* 0x000000043b007c0c */ /* 0x000fe2000bf06270 */
[----:B------:R-:W-:Y:S01]  /*57d30*/  ULDC UR4, c[0x0][0x248] ;  /* 0x0000920000047ab9 */ /* 0x000fe20000000800 */
[----:B------:R-:W-:Y:S01]  /*57d40*/  ISETP.LT.AND P6, PT, R7, UR14, !P2 ;  /* 0x0000000e07007c0c */ /* 0x000fe2000d7c1270 */
[----:B------:R-:W-:-:S06]  /*57d50*/  VIADD R59, R58, UR4 ;  /* 0x000000043a3b7c36 */ /* 0x000fcc0008000000 */
[----:B------:R0:W-:Y:S01]  /*57d60*/  @P3 STG.E.U16 desc[UR6][R52.64], R61 ;  /* 0x0000003d34003986 */ /* 0x0001e2000c101506 */
[----:B------:R-:W-:Y:S01]  /*57d70*/  ISETP.LT.AND P3, PT, R19, UR8, !P2 ;  /* 0x0000000813007c0c */ /* 0x000fe2000d761270 */
[----:B------:R-:W-:Y:S01]  /*57d80*/  IMAD.WIDE R54, R59, 0x2, R2 ;  /* 0x000000023b367825 */ /* 0x000fe200078e0202 */
[----:B------:R-:W-:Y:S01]  /*57d90*/  ISETP.LT.AND P2, PT, R23, UR10, !P2 ;  /* 0x0000000a17007c0c */ /* 0x000fe2000d741270 */
[----:B------:R-:W-:Y:S01]  /*57da0*/  ULDC UR12, c[0x0][0x228] ;  /* 0x00008a00000c7ab9 */ /* 0x000fe20000000800 */
[----:B---3--:R-:W-:Y:S01]  /*57db0*/  PRMT R58, R5, 0x7632, R58 ;  /* 0x00007632053a7816 */ /* 0x008fe2000000003a */
[C---:B------:R-:W-:Y:S01]  /*57dc0*/  IMAD.WIDE R56, R59.reuse, 0x2, R44 ;  /* 0x000000023b387825 */ /* 0x040fe200078e022c */
[----:B------:R1:W-:Y:S01]  /*57dd0*/  @P5 STG.E.U16 desc[UR6][R54.64], R5 ;  /* 0x0000000536005986 */ /* 0x0003e2000c101506 */
[----:B------:R-:W-:Y:S01]  /*57de0*/  ULDC UR4, c[0x0][0x22c] ;  /* 0x00008b0000047ab9 */ /* 0x000fe20000000800 */
[----:B------:R-:W-:Y:S01]  /*57df0*/  ULDC UR14, c[0x0][0x228] ;  /* 0x00008a00000e7ab9 */ /* 0x000fe20000000800 */
[----:B------:R-:W-:Y:S01]  /*57e00*/  IMAD.WIDE R50, R59, 0x2, R46 ;  /* 0x000000023b327825 */ /* 0x000fe200078e022e */
[----:B------:R3:W-:Y:S03]  /*57e10*/  @P6 STG.E.U16 desc[UR6][R56.64], R58 ;  /* 0x0000003a38006986 */ /* 0x0007e6000c101506 */
[----:B------:R-:W-:-:S02]  /*57e20*/  VIADD R60, R22, 0x12 ;  /* 0x00000012163c7836 */ /* 0x000fc40000000000 */
[----:B0-----:R-:W-:Y:S01]  /*57e30*/  IMAD.WIDE R52, R59, 0x2, R48 ;  /* 0x000000023b347825 */ /* 0x001fe200078e0230 */
[----:B------:R-:W-:Y:S01]  /*57e40*/  ISETP.LT.AND P5, PT, R15, UR12, !P0 ;  /* 0x0000000c0f007c0c */ /* 0x000fe2000c7a1270 */
[----:B------:R-:W-:Y:S01]  /*57e50*/  ULDC UR8, c[0x0][0x228] ;  /* 0x00008a0000087ab9 */ /* 0x000fe20000000800 */
[----:B------:R-:W-:Y:S01]  /*57e60*/  ISETP.GE.AND P4, PT, R60, UR4, PT ;  /* 0x000000043c007c0c */ /* 0x000fe2000bf86270 */
[----:B------:R-:W-:Y:S01]  /*57e70*/  ULDC UR10, c[0x0][0x228] ;  /* 0x00008a00000a7ab9 */ /* 0x000fe20000000800 */
[----:B------:R-:W-:Y:S01]  /*57e80*/  ISETP.LT.AND P6, PT, R7, UR14, !P0 ;  /* 0x0000000e07007c0c */ /* 0x000fe2000c7c1270 */
[----:B------:R-:W-:Y:S01]  /*57e90*/  ULDC UR4, c[0x0][0x248] ;  /* 0x0000920000047ab9 */ /* 0x000fe20000000800 */
[----:B-1----:R-:W2:Y:S01]  /*57ea0*/  LDL.LU R5, [R1+0x1d60] ;  /* 0x001d600001057983 */ /* 0x002ea20000300800 */
[----:B---3--:R-:W-:Y:S01]  /*57eb0*/  VIADD R58, R59, UR4 ;  /* 0x000000043b3a7c36 */ /* 0x008fe20008000000 */
[----:B------:R-:W-:Y:S01]  /*57ec0*/  ULDC UR4, c[0x0][0x22c] ;  /* 0x00008b0000047ab9 */ /* 0x000fe20000000800 */
[----:B------:R-:W-:Y:S01]  /*57ed0*/  VIADD R60, R22, 0x13 ;  /* 0x00000013163c7836 */ /* 0x000fe20000000000 */
[----:B------:R-:W3:Y:S01]  /*57ee0*/  LDL.LU R7, [R1+0x1e4] ;  /* 0x0001e40001077983 */ /* 0x000ee20000300800 */
[----:B------:R-:W-:Y:S01]  /*57ef0*/  IMAD.WIDE R54, R58, 0x2, R2 ;  /* 0x000000023a367825 */ /* 0x000fe200078e0202 */
[----:B------:R-:W-:Y:S01]  /*57f00*/  ULDC UR12, c[0x0][0x228] ;  /* 0x00008a00000c7ab9 */ /* 0x000fe20000000800 */
[----:B------:R-:W-:-:S02]  /*57f10*/  ULDC UR14, c[0x0][0x228] ;  /* 0x00008a00000e7ab9 */ /* 0x000fc40000000800 */
[----:B------:R-:W-:Y:S01]  /*57f20*/  IMAD.WIDE R56, R58, 0x2, R44 ;  /* 0x000000023a387825 */ /* 0x000fe200078e022c */
[----:B----4-:R-:W-:Y:S01]  /*57f30*/  PRMT R61, R6, 0x7632, R61 ;  /* 0x00007632063d7816 */ /* 0x010fe2000000003d */
[----:B------:R0:W-:Y:S04]  /*57f40*/  @P3 STG.E.U16 desc[UR6][R50.64], R6 ;  /* 0x0000000632003986 */ /* 0x0001e8000c101506 */
[----:B------:R1:W-:Y:S01]  /*57f50*/  @P2 STG.E.U16 desc[UR6][R52.64], R61 ;  /* 0x0000003d34002986 */ /* 0x0003e2000c101506 */
[----:B------:R-:W-:Y:S01]  /*57f60*/  ISETP.LT.AND P2, PT, R19, UR8, !P0 ;  /* 0x0000000813007c0c */ /* 0x000fe2000c741270 */
[----:B------:R-:W-:Y:S01]  /*57f70*/  ULDC UR8, c[0x0][0x228] ;  /* 0x00008a0000087ab9 */ /* 0x000fe20000000800 */
[----:B------:R-:W-:Y:S01]  /*57f80*/  ISETP.LT.AND P0, PT, R23, UR10, !P0 ;  /* 0x0000000a17007c0c */ /* 0x000fe2000c701270 */
[----:B------:R-:W-:Y:S01]  /*57f90*/  ULDC UR10, c[0x0][0x228] ;  /* 0x00008a00000a7ab9 */ /* 0x000fe20000000800 */
[----:B0-----:R-:W4:Y:S01]  /*57fa0*/  LDL.LU R6, [R1+0x1d5c] ;  /* 0x001d5c0001067983 */ /* 0x001f220000300800 */
[----:B------:R-:W-:Y:S01]  /*57fb0*/  ISETP.GE.AND P3, PT, R60, UR4, PT ;  /* 0x000000043c007c0c */ /* 0x000fe2000bf66270 */
[----:B------:R-:W-:-:S02]  /*57fc0*/  IMAD.WIDE R50, R58, 0x2, R46 ;  /* 0x000000023a327825 */ /* 0x000fc400078e022e */
[----:B-1----:R-:W4:Y:S01]  /*57fd0*/  LDL.LU R61, [R1+0xbe8] ;  /* 0x000be800013d7983 */ /* 0x002f220000300800 */
[----:B------:R-:W-:Y:S02]  /*57fe0*/  PRMT R60, R8, 0x7632, R60 ;  /* 0x00007632083c7816 */ /* 0x000fe4000000003c */
[----:B--2---:R-:W-:Y:S01]  /*57ff0*/  PRMT R59, R4, 0x7632, R59 ;  /* 0x00007632043b7816 */ /* 0x004fe2000000003b */
[----:B------:R-:W-:Y:S01]  /*58000*/  IMAD.WIDE R52, R58, 0x2, R48 ;  /* 0x000000023a347825 */ /* 0x000fe200078e0230 */
[----:B------:R-:W-:Y:S01]  /*58010*/  @P5 STG.E.U16 desc[UR6][R54.64], R4 ;  /* 0x0000000436005986 */ /* 0x000fe2000c101506 */
[----:B------:R-:W-:-:S03]  /*58020*/  ULDC UR4, c[0x0][0x248] ;  /* 0x0000920000047ab9 */ /* 0x000fc60000000800 */
[----:B------:R-:W-:Y:S04]  /*58030*/  @P6 STG.E.U16 desc[UR6][R56.64], R59 ;  /* 0x0000003b38006986 */ /* 0x000fe8000c101506 */
[----:B------:R-:W-:Y:S04]  /*58040*/  @P2 STG.E.U16 desc[UR6][R50.64], R8 ;  /* 0x0000000832002986 */ /* 0x000fe8000c101506 */
[----:B------:R0:W-:Y:S04]  /*58050*/  @P0 STG.E.U16 desc[UR6][R52.64], R60 ;  /* 0x0000003c34000986 */ /* 0x0001e8000c101506 */
[----:B0-----:R-:W2:Y:S01]  /*58060*/  LDL.LU R60, [R1+0x4] ;  /* 0x00000400013c7983 */ /* 0x001ea20000300800 */
[----:B------:R-:W-:Y:S01]  /*58070*/  ISETP.LT.AND P5, PT, R15, UR12, !P4 ;  /* 0x0000000c0f007c0c */ /* 0x000fe2000e7a1270 */
[----:B------:R-:W-:Y:S01]  /*58080*/  VIADD R4, R58, UR4 ;  /* 0x000000043a047c36 */ /* 0x000fe20008000000 */
[----:B------:R-:W-:Y:S01]  /*58090*/  ISETP.LT.AND P0, PT, R19, UR8, !P4 ;  /* 0x0000000813007c0c */ /* 0x000fe2000e701270 */
[----:B------:R-:W-:Y:S01]  /*580a0*/  VIADD R59, R22, 0x14 ;  /* 0x00000014163b7836 */ /* 0x000fe20000000000 */
[----:B------:R-:W-:Y:S01]  /*580b0*/  ULDC UR4, c[0x0][0x22c] ;  /* 0x00008b0000047ab9 */ /* 0x000fe20000000800 */
[C---:B------:R-:W-:Y:S01]  /*580c0*/  IMAD.WIDE R54, R4.reuse, 0x2, R2 ;  /* 0x0000000204367825 */ /* 0x040fe200078e0202 */
[----:B------:R-:W-:Y:S01]  /*580d0*/  ULDC UR12, c[0x0][0x228] ;  /* 0x00008a00000c7ab9 */ /* 0x000fe20000000800 */
[----:B------:R-:W-:Y:S01]  /*580e0*/  ULDC UR8, c[0x0][0x228] ;  /* 0x00008a0000087ab9 */ /* 0x000fe20000000800 */
[----:B------:R-:W-:Y:S01]  /*580f0*/  ISETP.GE.AND P2, PT, R59, UR4, PT ;  /* 0x000000043b007c0c */ /* 0x000fe2000bf46270 */
[----:B------:R-:W-:Y:S01]  /*58100*/  IMAD.WIDE R56, R4, 0x2, R44 ;  /* 0x0000000204387825 */ /* 0x000fe200078e022c */
[----:B------:R-:W-:-:S03]  /*58110*/  ULDC UR4, c[0x0][0x248] ;  /* 0x0000920000047ab9 */ /* 0x000fc60000000800 */
[C---:B------:R-:W-:Y:S01]  /*58120*/  IMAD.WIDE R50, R4.reuse, 0x2, R46 ;  /* 0x0000000204327825 */ /* 0x040fe200078e022e */
[----:B---3--:R-:W-:Y:S01]  /*58130*/  PRMT R58, R7, 0x7632, R58 ;  /* 0x00007632073a7816 */ /* 0x008fe2000000003a */
[----:B------:R0:W-:Y:S02]  /*58140*/  @P5 STG.E.U16 desc[UR6][R54.64], R7 ;  /* 0x0000000736005986 */ /* 0x0001e4000c101506 */
[----:B------:R-:W-:Y:S02]  /*58150*/  IMAD.WIDE R52, R4, 0x2, R48 ;  /* 0x0000000204347825 */ /* 0x000fe400078e0230 */
[----:B0-----:R-:W3:Y:S01]  /*58160*/  LDL.LU R7, [R1+0x1d58] ;  /* 0x001d580001077983 */ /* 0x001ee20000300800 */
[----:B----4-:R-:W-:Y:S01]  /*58170*/  ISETP.LT.AND P6, PT, R61, UR14, !P4 ;  /* 0x0000000e3d007c0c */ /* 0x010fe2000e7c1270 */
[----:B------:R-:W-:Y:S01]  /*58180*/  ULDC UR14, c[0x0][0x228] ;  /* 0x00008a00000e7ab9 */ /* 0x000fe20000000800 */
[----:B------:R-:W-:Y:S01]  /*58190*/  ISETP.LT.AND P4, PT, R23, UR10, !P4 ;  /* 0x0000000a17007c0c */ /* 0x000fe2000e781270 */
[----:B------:R-:W-:-:S10]  /*581a0*/  ULDC UR10, c[0x0][0x228] ;  /* 0x00008a00000a7ab9 */ /* 0x000fd40000000800 */
[----:B------:R-:W-:Y:S01]  /*581b0*/  @P6 STG.E.U16 desc[UR6][R56.64], R58 ;  /* 0x0000003a38006986 */ /* 0x000fe2000c101506 */
[----:B--2---:R-:W-:-:S03]  /*581c0*/  PRMT R59, R60, 0x7632, R59 ;  /* 0x000076323c3b7816 */ /* 0x004fc6000000003b */
[----:B------:R0:W-:Y:S04]  /*581d0*/  @P0 STG.E.U16 desc[UR6][R50.64], R60 ;  /* 0x0000003c32000986 */ /* 0x0001e8000c101506 */
[----:B------:R1:W-:Y:S04]  /*581e0*/  @P4 STG.E.U16 desc[UR6][R52.64], R59 ;  /* 0x0000003b34004986 */ /* 0x0003e8000c101506 */
[----:B0-----:R-:W2:Y:S04]  /*581f0*/  LDL.LU R60, [R1+0x8] ;  /* 0x00000800013c7983 */ /* 0x001ea80000300800 */
[----:B-1----:R-:W4:Y:S01]  /*58200*/  LDL.LU R59, [R1+0x1e8] ;  /* 0x0001e800013b7983 */ /* 0x002f220000300800 */
[----:B------:R-:W-:-:S02]  /*58210*/  ISETP.LT.AND P5, PT, R15, UR12, !P3 ;  /* 0x0000000c0f007c0c */ /* 0x000fc4000dfa1270 */
[----:B------:R-:W-:Y:S01]  /*58220*/  IADD3 R8, R4, UR4, RZ ;  /* 0x0000000404087c10 */ /* 0x000fe2000fffe0ff */
[----:B------:R-:W-:Y:S01]  /*58230*/  VIADD R58, R22, 0x15 ;  /* 0x00000015163a7836 */ /* 0x000fe20000000000 */
[----:B------:R-:W-:Y:S01]  /*58240*/  ISETP.LT.AND P6, PT, R61, UR14, !P3 ;  /* 0x0000000e3d007c0c */ /* 0x000fe2000dfc1270 */
[----:B------:R-:W-:Y:S01]  /*58250*/  ULDC UR4, c[0x0][0x22c] ;  /* 0x00008b0000047ab9 */ /* 0x000fe20000000800 */
[----:B------:R-:W-:Y:S01]  /*58260*/  ISETP.LT.AND P4, PT, R19, UR8, !P3 ;  /* 0x0000000813007c0c */ /* 0x000fe2000df81270 */
[C---:B------:R-:W-:Y:S01]  /*58270*/  IMAD.WIDE R54, R8.reuse, 0x2, R2 ;  /* 0x0000000208367825 */ /* 0x040fe200078e0202 */
[----:B------:R-:W-:Y:S01]  /*58280*/  ISETP.LT.AND P3, PT, R23, UR10, !P3 ;  /* 0x0000000a17007c0c */ /* 0x000fe2000df61270 */
[----:B------:R-:W-:Y:S01]  /*58290*/  ULDC UR12, c[0x0][0x228] ;  /* 0x00008a00000c7ab9 */ /* 0x000fe20000000800 */
[----:B------:R-:W-:Y:S01]  /*582a0*/  PRMT R4, R5, 0x7632, R4 ;  /* 0x0000763205047816 */ /* 0x000fe20000000004 */
[----:B------:R-:W-:Y:S01]  /*582b0*/  IMAD.WIDE R56, R8, 0x2, R44 ;  /* 0x0000000208387825 */ /* 0x000fe200078e022c */
[----:B------:R-:W-:Y:S01]  /*582c0*/  ISETP.GE.AND P0, PT, R58, UR4, PT ;  /* 0x000000043a007c0c */ /* 0x000fe2000bf06270 */
[----:B------:R-:W-:Y:S01]  /*582d0*/  @P5 STG.E.U16 desc[UR6][R54.64], R5 ;  /* 0x0000000536005986 */ /* 0x000fe2000c101506 */
[----:B------:R-:W-:Y:S01]  /*582e0*/  ISETP.LT.AND P5, PT, R15, UR12, !P2 ;  /* 0x0000000c0f007c0c */ /* 0x000fe2000d7a1270 */
[C---:B------:R-:W-:Y:S01]  /*582f0*/  IMAD.WIDE R50, R8.reuse, 0x2, R48 ;  /* 0x0000000208327825 */ /* 0x040fe200078e0230 */
[----:B------:R-:W-:Y:S01]  /*58300*/  PRMT R58, R9, 0x7632, R58 ;  /* 0x00007632093a7816 */ /* 0x000fe2000000003a */
[----:B------:R0:W-:Y:S01]  /*58310*/  @P6 STG.E.U16 desc[UR6][R56.64], R4 ;  /* 0x0000000438006986 */ /* 0x0001e2000c101506 */
[----:B------:R-:W-:Y:S01]  /*58320*/  ULDC UR4, c[0x0][0x248] ;  /* 0x0000920000047ab9 */ /* 0x000fe20000000800 */
[----:B------:R-:W-:Y:S01]  /*58330*/  ULDC UR14, c[0x0][0x228] ;  /* 0x00008a00000e7ab9 */ /* 0x000fe20000000800 */
[----:B------:R-:W-:Y:S01]  /*58340*/  ULDC UR8, c[0x0][0x228] ;  /* 0x00008a0000087ab9 */ /* 0x000fe20000000800 */
[----:B------:R-:W-:Y:S01]  /*58350*/  ISETP.LT.AND P6, PT, R61, UR14, !P2 ;  /* 0x0000000e3d007c0c */ /* 0x000fe2000d7c1270 */
[----:B------:R-:W-:Y:S01]  /*58360*/  ULDC UR10, c[0x0][0x228] ;  /* 0x00008a00000a7ab9 */ /* 0x000fe20000000800 */
[----:B------:R-:W-:Y:S01]  /*58370*/  ULDC UR12, c[0x0][0x228] ;  /* 0x00008a00000c7ab9 */ /* 0x000fe20000000800 */
[----:B------:R-:W-:Y:S01]  /*58380*/  ULDC UR14, c[0x0][0x228] ;  /* 0x00008a00000e7ab9 */ /* 0x000fe20000000800 */
[----:B0-----:R-:W-:-:S04]  /*58390*/  IMAD.WIDE R4, R8, 0x2, R46 ;  /* 0x0000000208047825 */ /* 0x001fc800078e022e */
[----:B------:R-:W-:Y:S01]  /*583a0*/  VIADD R56, R8, UR4 ;  /* 0x0000000408387c36 */ /* 0x000fe20008000000 */
[----:B------:R0:W-:Y:S01]  /*583b0*/  @P4 STG.E.U16 desc[UR6][R4.64], R9 ;  /* 0x0000000904004986 */ /* 0x0001e2000c101506 */
[----:B------:R-:W-:Y:S01]  /*583c0*/  VIADD R57, R22, 0x16 ;  /* 0x0000001616397836 */ /* 0x000fe20000000000 */
[----:B------:R-:W-:Y:S02]  /*583d0*/  ULDC UR4, c[0x0][0x22c] ;  /* 0x00008b0000047ab9 */ /* 0x000fe40000000800 */
[----:B------:R-:W-:Y:S01]  /*583e0*/  @P3 STG.E.U16 desc[UR6][R50.64], R58 ;  /* 0x0000003a32003986 */ /* 0x000fe2000c101506 */
[----:B------:R-:W-:Y:S01]  /*583f0*/  ISETP.LT.AND P3, PT, R19, UR8, !P2 ;  /* 0x0000000813007c0c */ /* 0x000fe2000d761270 */
[----:B------:R-:W-:-:S04]  /*58400*/  IMAD.WIDE R52, R56, 0x2, R2 ;  /* 0x0000000238347825 */ /* 0x000fc800078e0202 */
[----:B------:R-:W-:-:S04]  /*58410*/  IMAD.WIDE R54, R56, 0x2, R44 ;  /* 0x0000000238367825 */ /* 0x000fc800078e022c */
[----:B0-----:R-:W-:Y:S01]  /*58420*/  IMAD.WIDE R4, R56, 0x2, R46 ;  /* 0x0000000238047825 */ /* 0x001fe200078e022e */
[----:B------:R-:W-:Y:S01]  /*58430*/  ISETP.GE.AND P4, PT, R57, UR4, PT ;  /* 0x0000000439007c0c */ /* 0x000fe2000bf86270 */
[----:B------:R-:W-:Y:S01]  /*58440*/  ULDC UR4, c[0x0][0x248] ;  /* 0x0000920000047ab9 */ /* 0x000fe20000000800 */
[----:B------:R-:W-:Y:S01]  /*58450*/  ULDC UR8, c[0x0][0x228] ;  /* 0x00008a0000087ab9 */ /* 0x000fe20000000800 */
[----:B----4-:R-:W-:Y:S01]  /*58460*/  PRMT R8, R59, 0x7632, R8 ;  /* 0x000076323b087816 */ /* 0x010fe20000000008 */
[----:B------:R0:W-:Y:S01]  /*58470*/  @P5 STG.E.U16 desc[UR6][R52.64], R59 ;  /* 0x0000003b34005986 */ /* 0x0001e2000c101506 */
[----:B--2---:R-:W-:-:S03]  /*58480*/  PRMT R57, R60, 0x7632, R57 ;  /* 0x000076323c397816 */ /* 0x004fc60000000039 */
[----:B------:R-:W-:Y:S04]  /*58490*/  @P6 STG.E.U16 desc[UR6][R54.64], R8 ;  /* 0x0000000836006986 */ /* 0x000fe8000c101506 */
[----:B0-----:R-:W2:Y:S04]  /*584a0*/  LDL.LU R59, [R1+0x1ec] ;  /* 0x0001ec00013b7983 */ /* 0x001ea80000300800 */
[----:B------:R0:W-:Y:S04]  /*584b0*/  @P3 STG.E.U16 desc[UR6][R4.64], R60 ;  /* 0x0000003c04003986 */ /* 0x0001e8000c101506 */
[----:B0-----:R-:W4:Y:S01]  /*584c0*/  LDL.LU R60, [R1+0xc] ;  /* 0x00000c00013c7983 */ /* 0x001f220000300800 */
[----:B------:R-:W-:Y:S01]  /*584d0*/  ISETP.LT.AND P2, PT, R23, UR10, !P2 ;  /* 0x0000000a17007c0c */ /* 0x000fe2000d741270 */
[C---:B------:R-:W-:Y:S01]  /*584e0*/  IMAD.WIDE R8, R56.reuse, 0x2, R48 ;  /* 0x0000000238087825 */ /* 0x040fe200078e0230 */
[----:B------:R-:W-:Y:S01]  /*584f0*/  ISETP.LT.AND P5, PT, R15, UR12, !P0 ;  /* 0x0000000c0f007c0c */ /* 0x000fe2000c7a1270 */
[----:B------:R-:W-:Y:S01]  /*58500*/  ULDC UR10, c[0x0][0x228] ;  /* 0x00008a00000a7ab9 */ /* 0x000fe20000000800 */
[----:B------:R-:W-:Y:S01]  /*58510*/  ISETP.LT.AND P6, PT, R61, UR14, !P0 ;  /* 0x0000000e3d007c0c */ /* 0x000fe2000c7c1270 */
[----:B------:R-:W-:Y:S01]  /*58520*/  VIADD R54, R56, UR4 ;  /* 0x0000000438367c36 */ /* 0x000fe20008000000 */
[----:B------:R-:W-:Y:S01]  /*58530*/  PRMT R56, R6, 0x7632, R56 ;  /* 0x0000763206387816 */ /* 0x000fe20000000038 */
[----:B------:R-:W-:Y:S01]  /*58540*/  VIADD R55, R22, 0x17 ;  /* 0x0000001716377836 */ /* 0x000fe20000000000 */
[----:B------:R-:W-:Y:S01]  /*58550*/  ULDC UR12, c[0x0][0x228] ;  /* 0x00008a00000c7ab9 */ /* 0x000fe20000000800 */
[----:B------:R-:W-:Y:S01]  /*58560*/  IMAD.WIDE R50, R54, 0x2, R2 ;  /* 0x0000000236327825 */ /* 0x000fe200078e0202 */
[----:B------:R-:W-:Y:S01]  /*58570*/  ULDC UR4, c[0x0][0x22c] ;  /* 0x00008b0000047ab9 */ /* 0x000fe20000000800 */
[----:B------:R-:W3:Y:S01]  /*58580*/  LDL.LU R58, [R1+0x160] ;  /* 0x00016000013a7983 */ /* 0x000ee20000300800 */
[----:B------:R-:W-:-:S03]  /*58590*/  ULDC UR14, c[0x0][0x228] ;  /* 0x00008a00000e7ab9 */ /* 0x000fc60000000800 */
[----:B------:R0:W-:Y:S01]  /*585a0*/  @P2 STG.E.U16 desc[UR6][R8.64], R57 ;  /* 0x0000003908002986 */ /* 0x0001e2000c101506 */
[----:B------:R-:W-:Y:S01]  /*585b0*/  ISETP.LT.AND P2, PT, R19, UR8, !P0 ;  /* 0x0000000813007c0c */ /* 0x000fe2000c741270 */
[C---:B------:R-:W-:Y:S01]  /*585c0*/  IMAD.WIDE R52, R54.reuse, 0x2, R44 ;  /* 0x0000000236347825 */ /* 0x040fe200078e022c */
[----:B------:R-:W-:Y:S01]  /*585d0*/  ISETP.LT.AND P0, PT, R23, UR10, !P0 ;  /* 0x0000000a17007c0c */ /* 0x000fe2000c701270 */
[----:B------:R1:W-:Y:S01]  /*585e0*/  @P5 STG.E.U16 desc[UR6][R50.64], R6 ;  /* 0x0000000632005986 */ /* 0x0003e2000c101506 */
[----:B------:R-:W-:Y:S01]  /*585f0*/  ISETP.LT.AND P5, PT, R15, UR12, !P4 ;  /* 0x0000000c0f007c0c */ /* 0x000fe2000e7a1270 */
[C---:B------:R-:W-:Y:S01]  /*58600*/  IMAD.WIDE R4, R54.reuse, 0x2, R46 ;  /* 0x0000000236047825 */ /* 0x040fe200078e022e */
[----:B------:R-:W-:Y:S01]  /*58610*/  ISETP.GE.AND P3, PT, R55, UR4, PT ;  /* 0x0000000437007c0c */ /* 0x000fe2000bf66270 */
[----:B------:R1:W-:Y:S01]  /*58620*/  @P6 STG.E.U16 desc[UR6][R52.64], R56 ;  /* 0x0000003834006986 */ /* 0x0003e2000c101506 */
[----:B------:R-:W-:Y:S01]  /*58630*/  ULDC UR4, c[0x0][0x248] ;  /* 0x0000920000047ab9 */ /* 0x000fe20000000800 */
[----:B------:R-:W-:Y:S01]  /*58640*/  ULDC UR8, c[0x0][0x228] ;  /* 0x00008a0000087ab9 */ /* 0x000fe20000000800 */
[----:B0-----:R-:W-:Y:S01]  /*58650*/  IMAD.WIDE R8, R54, 0x2, R48 ;  /* 0x0000000236087825 */ /* 0x001fe200078e0230 */
[----:B------:R-:W-:-:S02]  /*58660*/  ISETP.LT.AND P6, PT, R61, UR14, !P4 ;  /* 0x0000000e3d007c0c */ /* 0x000fc4000e7c1270 */
[----:B------:R0:W-:Y:S01]  /*58670*/  @P2 STG.E.U16 desc[UR6][R4.64], R10 ;  /* 0x0000000a04002986 */ /* 0x0001e2000c101506 */
[----:B------:R-:W-:Y:S01]  /*58680*/  ULDC UR10, c[0x0][0x228] ;  /* 0x00008a00000a7ab9 */ /* 0x000fe20000000800 */
[----:B-1----:R-:W-:Y:S01]  /*58690*/  VIADD R6, R54, UR4 ;  /* 0x0000000436067c36 */ /* 0x002fe20008000000 */
[----:B------:R-:W-:Y:S01]  /*586a0*/  ULDC UR4, c[0x0][0x22c] ;  /* 0x00008b0000047ab9 */ /* 0x000fe20000000800 */
[----:B------:R-:W-:Y:S01]  /*586b0*/  VIADD R55, R22, 0x18 ;  /* 0x0000001816377836 */ /* 0x000fe20000000000 */
[----:B------:R-:W-:Y:S01]  /*586c0*/  ULDC UR12, c[0x0][0x228] ;  /* 0x00008a00000c7ab9 */ /* 0x000fe20000000800 */
[----:B------:R-:W-:Y:S01]  /*586d0*/  PRMT R56, R10, 0x7632, R56 ;  /* 0x000076320a387816 */ /* 0x000fe20000000038 */
[----:B------:R-:W-:Y:S01]  /*586e0*/  IMAD.WIDE R50, R6, 0x2, R2 ;  /* 0x0000000206327825 */ /* 0x000fe200078e0202 */
[----:B------:R-:W-:-:S03]  /*586f0*/  ULDC UR14, c[0x0][0x228] ;  /* 0x00008a00000e7ab9 */ /* 0x000fc60000000800 */
[----:B------:R-:W-:Y:S01]  /*58700*/  @P0 STG.E.U16 desc[UR6][R8.64], R56 ;  /* 0x0000003808000986 */ /* 0x000fe2000c101506 */
[----:B------:R-:W-:Y:S01]  /*58710*/  ISETP.LT.AND P0, PT, R19, UR8, !P4 ;  /* 0x0000000813007c0c */ /* 0x000fe2000e701270 */
[----:B------:R-:W-:-:S04]  /*58720*/  IMAD.WIDE R52, R6, 0x2, R44 ;  /* 0x0000000206347825 */ /* 0x000fc800078e022c */
[----:B0-----:R-:W-:Y:S01]  /*58730*/  IMAD.WIDE R4, R6, 0x2, R46 ;  /* 0x0000000206047825 */ /* 0x001fe200078e022e */
[----:B------:R-:W-:Y:S01]  /*58740*/  ISETP.GE.AND P2, PT, R55, UR4, PT ;  /* 0x0000000437007c0c */ /* 0x000fe2000bf46270 */
[----:B------:R-:W-:Y:S01]  /*58750*/  ULDC UR4, c[0x0][0x248] ;  /* 0x0000920000047ab9 */ /* 0x000fe20000000800 */
[----:B------:R-:W-:Y:S01]  /*58760*/  ULDC UR8, c[0x0][0x228] ;  /* 0x00008a0000087ab9 */ /* 0x000fe20000000800 */
[----:B--2---:R-:W-:Y:S01]  /*58770*/  PRMT R54, R59, 0x7632, R54 ;  /* 0x000076323b367816 */ /* 0x004fe20000000036 */
[----:B------:R0:W-:Y:S04]  /*58780*/  @P5 STG.E.U16 desc[UR6][R50.64], R59 ;  /* 0x0000003b32005986 */ /* 0x0001e8000c101506 */
[----:B------:R-:W-:Y:S04]  /*58790*/  @P6 STG.E.U16 desc[UR6][R52.64], R54 ;  /* 0x0000003634006986 */ /* 0x000fe8000c101506 */
[----:B0-----:R-:W2:Y:S01]  /*587a0*/  LDL.LU R59, [R1+0x150] ;  /* 0x00015000013b7983 */ /* 0x001ea20000300800 */
[----:B----4-:R-:W-:-:S03]  /*587b0*/  PRMT R55, R60, 0x7632, R55 ;  /* 0x000076323c377816 */ /* 0x010fc60000000037 */
[----:B------:R0:W-:Y:S04]  /*587c0*/  @P0 STG.E.U16 desc[UR6][R4.64], R60 ;  /* 0x0000003c04000986 */ /* 0x0001e8000c101506 */
[----:B0-----:R-:W4:Y:S01]  /*587d0*/  LDL.LU R60, [R1+0x140] ;  /* 0x00014000013c7983 */ /* 0x001f220000300800 */
[----:B------:R-:W-:Y:S02]  /*587e0*/  ISETP.LT.AND P4, PT, R23, UR10, !P4 ;  /* 0x0000000a17007c0c */ /* 0x000fe4000e781270 */
[----:B------:R-:W-:Y:S01]  /*587f0*/  ISETP.LT.AND P5, PT, R15, UR12, !P3 ;  /* 0x0000000c0f007c0c */ /* 0x000fe2000dfa1270 */
[C---:B------:R-:W-:Y:S01]  /*58800*/  VIADD R10, R6.reuse, UR4 ;  /* 0x00000004060a7c36 */ /* 0x040fe20008000000 */
[----:B------:R-:W-:Y:S01]  /*58810*/  ISETP.LT.AND P6, PT, R61, UR14, !P3 ;  /* 0x0000000e3d007c0c */ /* 0x000fe2000dfc1270 */
[----:B------:R-:W-:Y:S01]  /*58820*/  IMAD.WIDE R8, R6, 0x2, R48 ;  /* 0x0000000206087825 */ /* 0x000fe200078e0230 */
[----:B------:R-:W-:Y:S01]  /*58830*/  ULDC UR10, c[0x0][0x228] ;  /* 0x00008a00000a7ab9 */ /* 0x000fe20000000800 */
[----:B------:R-:W-:Y:S01]  /*58840*/  ULDC UR12, c[0x0][0x228] ;  /* 0x00008a00000c7ab9 */ /* 0x000fe20000000800 */
[----:B------:R-:W-:Y:S01]  /*58850*/  ULDC UR4, c[0x0][0x22c] ;  /* 0x00008b0000047ab9 */ /* 0x000fe20000000800 */
[----:B------:R-:W-:Y:S01]  /*58860*/  IMAD.WIDE R50, R10, 0x2, R2 ;  /* 0x000000020a327825 */ /* 0x000fe200078e0202 */
[----:B---3--:R-:W-:Y:S01]  /*58870*/  PRMT R6, R7, 0x7632, R6 ;  /* 0x0000763207067816 */ /* 0x008fe20000000006 */
[----:B------:R-:W-:Y:S01]  /*58880*/  ULDC UR14, c[0x0][0x228] ;  /* 0x00008a00000e7ab9 */ /* 0x000fe20000000800 */
[----:B------:R-:W3:Y:S01]  /*58890*/  LDL.LU R57, [R1+0x130] ;  /* 0x0001300001397983 */ /* 0x000ee20000300800 */
[----:B------:R-:W-:-:S02]  /*588a0*/  VIADD R54, R22, 0x19 ;  /* 0x0000001916367836 */ /* 0x000fc40000000000 */
[C---:B------:R-:W-:Y:S01]  /*588b0*/  IMAD.WIDE R52, R10.reuse, 0x2, R44 ;  /* 0x000000020a347825 */ /* 0x040fe200078e022c */
[----:B------:R-:W-:Y:S01]  /*588c0*/  @P4 STG.E.U16 desc[UR6][R8.64], R55 ;  /* 0x0000003708004986 */ /* 0x000fe2000c101506 */
[----:B------:R-:W-:Y:S01]  /*588d0*/  ISETP.LT.AND P4, PT, R19, UR8, !P3 ;  /* 0x0000000813007c0c */ /* 0x000fe2000df81270 */
[----:B------:R-:W-:Y:S01]  /*588e0*/  ULDC UR8, c[0x0][0x228] ;  /* 0x00008a0000087ab9 */ /* 0x000fe20000000800 */
[----:B------:R-:W-:Y:S01]  /*588f0*/  ISETP.LT.AND P3, PT, R23, UR10, !P3 ;  /* 0x0000000a17007c0c */ /* 0x000fe2000df61270 */
[----:B------:R-:W-:Y:S01]  /*58900*/  @P5 STG.E.U16 desc[UR6][R50.64], R7 ;  /* 0x0000000732005986 */ /* 0x000fe2000c101506 */
[----:B------:R-:W-:Y:S01]  /*58910*/  ISETP.LT.AND P5, PT, R15, UR12, !P2 ;  /* 0x0000000c0f007c0c */ /* 0x000fe2000d7a1270 */
[----:B------:R-:W-:Y:S01]  /*58920*/  IMAD.WIDE R4, R10, 0x2, R46 ;  /* 0x000000020a047825 */ /* 0x000fe200078e022e */
[----:B------:R-:W-:Y:S01]  /*58930*/  ISETP.GE.AND P0, PT, R54, UR4, PT ;  /* 0x0000000436007c0c */ /* 0x000fe2000bf06270 */
[----:B------:R-:W-:Y:S01]  /*58940*/  ULDC UR4, c[0x0][0x248] ;  /* 0x0000920000047ab9 */ /* 0x000fe20000000800 */
[----:B------:R0:W-:Y:S01]  /*58950*/  @P6 STG.E.U16 desc[UR6][R52.64], R6 ;  /* 0x0000000634006986 */ /* 0x0001e2000c101506 */
[----:B------:R-:W-:Y:S01]  /*58960*/  PRMT R54, R11, 0x7632, R54 ;  /* 0x000076320b367816 */ /* 0x000fe20000000036 */
[----:B------:R-:W-:Y:S01]  /*58970*/  ULDC UR10, c[0x0][0x228] ;  /* 0x00008a00000a7ab9 */ /* 0x000fe20000000800 */
[----:B------:R-:W-:Y:S01]  /*58980*/  ISETP.LT.AND P6, PT, R61, UR14, !P2 ;  /* 0x0000000e3d007c0c */ /* 0x000fe2000d7c1270 */
[----:B------:R-:W-:Y:S01]  /*58990*/  ULDC UR12, c[0x0][0x228] ;  /* 0x00008a00000c7ab9 */ /* 0x000fe20000000800 */
[----:B------:R-:W-:Y:S01]  /*589a0*/  @P4 STG.E.U16 desc[UR6][R4.64], R11 ;  /* 0x0000000b04004986 */ /* 0x000fe2000c101506 */
[----:B------:R-:W-:Y:S01]  /*589b0*/  ULDC UR14, c[0x0][0x228] ;  /* 0x00008a00000e7ab9 */ /* 0x000fe20000000800 */
[C---:B0-----:R-:W-:Y:S01]  /*589c0*/  VIADD R52, R10.reuse, UR4 ;  /* 0x000000040a347c36 */ /* 0x041fe20008000000 */
[----:B------:R-:W-:Y:S01]  /*589d0*/  ULDC UR4, c[0x0][0x22c] ;  /* 0x00008b0000047ab9 */ /* 0x000fe20000000800 */
[----:B------:R-:W-:-:S04]  /*589e0*/  IMAD.WIDE R6, R10, 0x2, R48 ;  /* 0x000000020a067825 */ /* 0x000fc800078e0230 */
[----:B------:R-:W-:Y:S01]  /*589f0*/  IMAD.WIDE R8, R52, 0x2, R2 ;  /* 0x0000000234087825 */ /* 0x000fe200078e0202 */
[----:B------:R-:W-:Y:S01]  /*58a00*/  @P3 STG.E.U16 desc[UR6][R6.64], R54 ;  /* 0x0000003606003986 */ /* 0x000fe2000c101506 */
[----:B------:R-:W-:Y:S02]  /*58a10*/  PRMT R10, R58, 0x7632, R10 ;  /* 0x000076323a0a7816 */ /* 0x000fe4000000000a */
[----:B------:R-:W-:Y:S01]  /*58a20*/  ISETP.LT.AND P3, PT, R19, UR8, !P2 ;  /* 0x0000000813007c0c */ /* 0x000fe2000d761270 */
[----:B------:R0:W-:Y:S01]  /*58a30*/  @P5 STG.E.U16 desc[UR6][R8.64], R58 ;  /* 0x0000003a08005986 */ /* 0x0001e2000c101506 */
[----:B------:R-:W-:Y:S01]  /*58a40*/  VIADD R53, R22, 0x1a ;  /* 0x0000001a16357836 */ /* 0x000fe20000000000 */
[----:B------:R-:W-:Y:S01]  /*58a50*/  ISETP.LT.AND P2, PT, R23, UR10, !P2 ;  /* 0x0000000a17007c0c */ /* 0x000fe2000d741270 */
[C---:B------:R-:W-:Y:S01]  /*58a60*/  IMAD.WIDE R50, R52.reuse, 0x2, R44 ;  /* 0x0000000234327825 */ /* 0x040fe200078e022c */
[----:B------:R-:W-:Y:S01]  /*58a70*/  ISETP.LT.AND P5, PT, R15, UR12, !P0 ;  /* 0x0000000c0f007c0c */ /* 0x000fe2000c7a1270 */
[----:B------:R-:W-:Y:S01]  /*58a80*/  ULDC UR8, c[0x0][0x228] ;  /* 0x00008a0000087ab9 */ /* 0x000fe20000000800 */
[----:B------:R-:W-:Y:S01]  /*58a90*/  ISETP.GE.AND P4, PT, R53, UR4, PT ;  /* 0x0000000435007c0c */ /* 0x000fe2000bf86270 */
[----:B------:R-:W-:Y:S01]  /*58aa0*/  ULDC UR4, c[0x0][0x248] ;  /* 0x0000920000047ab9 */ /* 0x000fe20000000800 */
[----:B0-----:R-:W3:Y:S01]  /*58ab0*/  LDL.LU R58, [R1+0x164] ;  /* 0x00016400013a7983 */ /* 0x001ee20000300800 */
[C---:B------:R-:W-:Y:S01]  /*58ac0*/  IMAD.WIDE R4, R52.reuse, 0x2, R46 ;  /* 0x0000000234047825 */ /* 0x040fe200078e022e */
[----:B------:R-:W-:Y:S01]  /*58ad0*/  ULDC UR10, c[0x0][0x228] ;  /* 0x00008a00000a7ab9 */ /* 0x000fe20000000800 */
[----:B------:R-:W-:Y:S01]  /*58ae0*/  ULDC UR12, c[0x0][0x228] ;  /* 0x00008a00000c7ab9 */ /* 0x000fe20000000800 */
[----:B------:R0:W-:Y:S01]  /*58af0*/  @P6 STG.E.U16 desc[UR6][R50.64], R10 ;  /* 0x0000000a32006986 */ /* 0x0001e2000c101506 */
[----:B------:R-:W-:-:S04]  /*58b00*/  IMAD.WIDE R6, R52, 0x2, R48 ;  /* 0x0000000234067825 */ /* 0x000fc800078e0230 */
[----:B0-----:R-:W-:Y:S01]  /*58b10*/  VIADD R50, R52, UR4 ;  /* 0x0000000434327c36 */ /* 0x001fe20008000000 */
[----:B--2---:R-:W-:Y:S01]  /*58b20*/  PRMT R53, R59, 0x7632, R53 ;  /* 0x000076323b357816 */ /* 0x004fe20000000035 */
[----:B------:R0:W-:Y:S02]  /*58b30*/  @P3 STG.E.U16 desc[UR6][R4.64], R59 ;  /* 0x0000003b04003986 */ /* 0x0001e4000c101506 */
[----:B------:R-:W-:Y:S01]  /*58b40*/  IMAD.WIDE R8, R50, 0x2, R2 ;  /* 0x0000000232087825 */ /* 0x000fe200078e0202 */
[----:B------:R-:W-:Y:S01]  /*58b50*/  ISETP.LT.AND P6, PT, R61, UR14, !P0 ;  /* 0x0000000e3d007c0c */ /* 0x000fe2000c7c1270 */
[----:B------:R-:W-:Y:S01]  /*58b60*/  ULDC UR4, c[0x0][0x22c] ;  /* 0x00008b0000047ab9 */ /* 0x000fe20000000800 */
[----:B------:R-:W-:Y:S01]  /*58b70*/  @P2 STG.E.U16 desc[UR6][R6.64], R53 ;  /* 0x0000003506002986 */ /* 0x000fe2000c101506 */
[----:B----4-:R-:W-:-:S03]  /*58b80*/  PRMT R52, R60, 0x7632, R52 ;  /* 0x000076323c347816 */ /* 0x010fc60000000034 */
[----:B0-----:R-:W2:Y:S01]  /*58b90*/  LDL.LU R59, [R1+0x154] ;  /* 0x00015400013b7983 */ /* 0x001ea20000300800 */
[----:B------:R-:W-:Y:S01]  /*58ba0*/  VIADD R51, R22, 0x1b ;  /* 0x0000001b16337836 */ /* 0x000fe20000000000 */
[----:B------:R-:W-:Y:S02]  /*58bb0*/  ULDC UR14, c[0x0][0x228] ;  /* 0x00008a00000e7ab9 */ /* 0x000fe40000000800 */
[----:B------:R0:W-:Y:S04]  /*58bc0*/  @P5 STG.E.U16 desc[UR6][R8.64], R60 ;  /* 0x0000003c08005986 */ /* 0x0001e8000c101506 */
[----:B0-----:R-:W4:Y:S01]  /*58bd0*/  LDL.LU R60, [R1+0x144] ;  /* 0x00014400013c7983 */ /* 0x001f220000300800 */
[----:B------:R-:W-:Y:S01]  /*58be0*/  ISETP.LT.AND P2, PT, R19, UR8, !P0 ;  /* 0x0000000813007c0c */ /* 0x000fe2000c741270 */
[C---:B------:R-:W-:Y:S01]  /*58bf0*/  IMAD.WIDE R10, R50.reuse, 0x2, R44 ;  /* 0x00000002320a7825 */ /* 0x040fe200078e022c */
[----:B------:R-:W-:Y:S01]  /*58c00*/  ISETP.LT.AND P0, PT, R23, UR10, !P0 ;  /* 0x0000000a17007c0c */ /* 0x000fe2000c701270 */
[----:B------:R-:W-:Y:S01]  /*58c10*/  ULDC UR8, c[0x0][0x228] ;  /* 0x00008a0000087ab9 */ /* 0x000fe20000000800 */
[----:B------:R-:W-:Y:S01]  /*58c20*/  ISETP.LT.AND P5, PT, R15, UR12, !P4 ;  /* 0x0000000c0f007c0c */ /* 0x000fe2000e7a1270 */
[C---:B------:R-:W-:Y:S01]  /*58c30*/  IMAD.WIDE R4, R50.reuse, 0x2, R46 ;  /* 0x0000000232047825 */ /* 0x040fe200078e022e */
[----:B------:R-:W-:Y:S01]  /*58c40*/  ISETP.GE.AND P3, PT, R51, UR4, PT ;  /* 0x0000000433007c0c */ /* 0x000fe2000bf66270 */
[----:B------:R-:W-:Y:S01]  /*58c50*/  ULDC UR4, c[0x0][0x248] ;  /* 0x0000920000047ab9 */ /* 0x000fe20000000800 */
[----:B------:R0:W-:Y:S01]  /*58c60*/  @P6 STG.E.U16 desc[UR6][R10.64], R52 ;  /* 0x000000340a006986 */ /* 0x0001e2000c101506 */
[C---:B------:R-:W-:Y:S01]  /*58c70*/  VIADD R51, R50.reuse, UR4 ;  /* 0x0000000432337c36 */ /* 0x040fe20008000000 */
[----:B---3--:R-:W-:Y:S01]  /*58c80*/  PRMT R53, R57, 0x7632, R53 ;  /* 0x0000763239357816 */ /* 0x008fe20000000035 */
[----:B------:R-:W-:Y:S01]  /*58c90*/  IMAD.WIDE R6, R50, 0x2, R48 ;  /* 0x0000000232067825 */ /* 0x000fe200078e0230 */
[----:B------:R-:W-:Y:S01]  /*58ca0*/  ISETP.LT.AND P6, PT, R61, UR14, !P4 ;  /* 0x0000000e3d007c0c */ /* 0x000fe2000e7c1270 */
[----:B------:R1:W-:Y:S01]  /*58cb0*/  @P2 STG.E.U16 desc[UR6][R4.64], R57 ;  /* 0x0000003904002986 */ /* 0x0003e2000c101506 */
[----:B------:R-:W-:Y:S01]  /*58cc0*/  ULDC UR10, c[0x0][0x228] ;  /* 0x00008a00000a7ab9 */ /* 0x000fe20000000800 */
[----:B------:R-:W-:Y:S01]  /*58cd0*/  IMAD.WIDE R8, R51, 0x2, R2 ;  /* 0x0000000233087825 */ /* 0x000fe200078e0202 */
[----:B------:R-:W-:Y:S01]  /*58ce0*/  ULDC UR12, c[0x0][0x228] ;  /* 0x00008a00000c7ab9 */ /* 0x000fe20000000800 */
[----:B------:R3:W-:Y:S01]  /*58cf0*/  @P0 STG.E.U16 desc[UR6][R6.64], R53 ;  /* 0x0000003506000986 */ /* 0x0007e2000c101506 */
[----:B------:R-:W-:Y:S01]  /*58d00*/  ISETP.LT.AND P0, PT, R19, UR8, !P4 ;  /* 0x0000000813007c0c */ /* 0x000fe2000e701270 */
[----:B------:R-:W-:Y:S01]  /*58d10*/  ULDC UR4, c[0x0][0x22c] ;  /* 0x00008b0000047ab9 */ /* 0x000fe20000000800 */
[----:B0-----:R-:W-:Y:S01]  /*58d20*/  VIADD R52, R22, 0x1c ;  /* 0x0000001c16347836 */ /* 0x001fe20000000000 */
[----:B------:R-:W-:Y:S01]  /*58d30*/  ULDC UR14, c[0x0][0x228] ;  /* 0x00008a00000e7ab9 */ /* 0x000fe20000000800 */
[----:B-1----:R-:W2:Y:S01]  /*58d40*/  LDL.LU R57, [R1+0x134] ;  /* 0x0001340001397983 */ /* 0x002ea20000300800 */
[----:B------:R-:W-:Y:S01]  /*58d50*/  IMAD.WIDE R10, R51, 0x2, R44 ;  /* 0x00000002330a7825 */ /* 0x000fe200078e022c */
[----:B------:R-:W-:Y:S01]  /*58d60*/  ISETP.LT.AND P4, PT, R23, UR10, !P4 ;  /* 0x0000000a17007c0c */ /* 0x000fe2000e781270 */
[----:B------:R-:W-:Y:S01]  /*58d70*/  ULDC UR8, c[0x0][0x228] ;  /* 0x00008a0000087ab9 */ /* 0x000fe20000000800 */
[----:B------:R-:W-:Y:S01]  /*58d80*/  ISETP.GE.AND P2, PT, R52, UR4, PT ;  /* 0x0000000434007c0c */ /* 0x000fe2000bf46270 */
[----:B------:R-:W-:Y:S01]  /*58d90*/  ULDC UR4, c[0x0][0x248] ;  /* 0x0000920000047ab9 */ /* 0x000fe20000000800 */
[----:B------:R-:W-:Y:S01]  /*58da0*/  IMAD.WIDE R4, R51, 0x2, R46 ;  /* 0x0000000233047825 */ /* 0x000fe200078e022e */
[----:B------:R-:W-:Y:S01]  /*58db0*/  ULDC UR10, c[0x0][0x228] ;  /* 0x00008a00000a7ab9 */ /* 0x000fe20000000800 */
[----:B------:R-:W-:Y:S01]  /*58dc0*/  PRMT R50, R58, 0x7632, R50 ;  /* 0x000076323a327816 */ /* 0x000fe20000000032 */
[----:B------:R0:W-:Y:S01]  /*58dd0*/  @P5 STG.E.U16 desc[UR6][R8.64], R58 ;  /* 0x0000003a08005986 */ /* 0x0001e2000c101506 */
[----:B------:R-:W-:Y:S01]  /*58de0*/  ISETP.LT.AND P5, PT, R15, UR12, !P3 ;  /* 0x0000000c0f007c0c */ /* 0x000fe2000dfa1270 */
[C---:B---3--:R-:W-:Y:S01]  /*58df0*/  IMAD.WIDE R6, R51.reuse, 0x2, R48 ;  /* 0x0000000233067825 */ /* 0x048fe200078e0230 */
[----:B------:R-:W-:Y:S01]  /*58e00*/  ULDC UR12, c[0x0][0x228] ;  /* 0x00008a00000c7ab9 */ /* 0x000fe20000000800 */
[----:B------:R1:W-:Y:S04]  /*58e10*/  @P6 STG.E.U16 desc[UR6][R10.64], R50 ;  /* 0x000000320a006986 */ /* 0x0003e8000c101506 */
[----:B0-----:R-:W3:Y:S01]  /*58e20*/  LDL.LU R58, [R1+0x168] ;  /* 0x00016800013a7983 */ /* 0x001ee20000300800 */
[----:B-1----:R-:W-:Y:S01]  /*58e30*/  VIADD R50, R51, UR4 ;  /* 0x0000000433327c36 */ /* 0x002fe20008000000 */
[----:B----4-:R-:W-:-:S02]  /*58e40*/  PRMT R53, R60, 0x7632, R53 ;  /* 0x000076323c357816 */ /* 0x010fc40000000035 */
[----:B--2---:R0:W-:Y:S01]  /*58e50*/  @P0 STG.E.U16 desc[UR6][R4.64], R59 ;  /* 0x0000003b04000986 */ /* 0x0041e2000c101506 */
[----:B------:R-:W-:Y:S01]  /*58e60*/  PRMT R51, R59, 0x7632, R51 ;  /* 0x000076323b337816 */ /* 0x000fe20000000033 */
[----:B------:R-:W-:Y:S01]  /*58e70*/  IMAD.WIDE R8, R50, 0x2, R2 ;  /* 0x0000000232087825 */ /* 0x000fe200078e0202 */
[----:B------:R-:W-:Y:S01]  /*58e80*/  ISETP.LT.AND P6, PT, R61, UR14, !P3 ;  /* 0x0000000e3d007c0c */ /* 0x000fe2000dfc1270 */
[----:B------:R-:W-:Y:S01]  /*58e90*/  ULDC UR4, c[0x0][0x22c] ;  /* 0x00008b0000047ab9 */ /* 0x000fe20000000800 */
[----:B------:R-:W-:Y:S01]  /*58ea0*/  ULDC UR14, c[0x0][0x228] ;  /* 0x00008a00000e7ab9 */ /* 0x000fe20000000800 */
[----:B------:R-:W-:Y:S04]  /*58eb0*/  @P4 STG.E.U16 desc[UR6][R6.64], R51 ;  /* 0x0000003306004986 */ /* 0x000fe8000c101506 */
[----:B0-----:R-:W2:Y:S04]  /*58ec0*/  LDL.LU R59, [R1+0x158] ;  /* 0x00015800013b7983 */ /* 0x001ea80000300800 */
[----:B------:R0:W-:Y:S04]  /*58ed0*/  @P5 STG.E.U16 desc[UR6][R8.64], R60 ;  /* 0x0000003c08005986 */ /* 0x0001e8000c101506 */
[----:B0-----:R-:W4:Y:S01]  /*58ee0*/  LDL.LU R60, [R1+0x148] ;  /* 0x00014800013c7983 */ /* 0x001f220000300800 */
[----:B------:R-:W-:Y:S01]  /*58ef0*/  ISETP.LT.AND P4, PT, R19, UR8, !P3 ;  /* 0x0000000813007c0c */ /* 0x000fe2000df81270 */
[----:B------:R-:W-:Y:S01]  /*58f00*/  VIADD R52, R22, 0x1d ;  /* 0x0000001d16347836 */ /* 0x000fe20000000000 */
[----:B------:R-:W-:Y:S01]  /*58f10*/  ISETP.LT.AND P3, PT, R23, UR10, !P3 ;  /* 0x0000000a17007c0c */ /* 0x000fe2000df61270 */
[----:B------:R-:W-:Y:S01]  /*58f20*/  IMAD.WIDE R10, R50, 0x2, R44 ;  /* 0x00000002320a7825 */ /* 0x000fe200078e022c */
[----:B------:R-:W-:Y:S01]  /*58f30*/  ISETP.LT.AND P5, PT, R15, UR12, !P2 ;  /* 0x0000000c0f007c0c */ /* 0x000fe2000d7a1270 */
[----:B------:R-:W-:Y:S01]  /*58f40*/  ULDC UR8, c[0x0][0x228] ;  /* 0x00008a0000087ab9 */ /* 0x000fe20000000800 */
[----:B------:R-:W-:Y:S01]  /*58f50*/  ISETP.GE.AND P0, PT, R52, UR4, PT ;  /* 0x0000000434007c0c */ /* 0x000fe2000bf06270 */
[----:B------:R-:W-:Y:S01]  /*58f60*/  ULDC UR4, c[0x0][0x248] ;  /* 0x0000920000047ab9 */ /* 0x000fe20000000800 */
[C---:B------:R-:W-:Y:S01]  /*58f70*/  IMAD.WIDE R4, R50.reuse, 0x2, R46 ;  /* 0x0000000232047825 */ /* 0x040fe200078e022e */
[----:B------:R-:W-:Y:S01]  /*58f80*/  @P6 STG.E.U16 desc[UR6][R10.64], R53 ;  /* 0x000000350a006986 */ /* 0x000fe2000c101506 */
[----:B------:R-:W-:Y:S01]  /*58f90*/  ULDC UR10, c[0x0][0x228] ;  /* 0x00008a00000a7ab9 */ /* 0x000fe20000000800 */
[----:B------:R-:W-:Y:S01]  /*58fa0*/  ULDC UR12, c[0x0][0x228] ;  /* 0x00008a00000c7ab9 */ /* 0x000fe20000000800 */
[C---:B------:R-:W-:Y:S01]  /*58fb0*/  VIADD R51, R50.reuse, UR4 ;  /* 0x0000000432337c36 */ /* 0x040fe20008000000 */
[----:B------:R0:W-:Y:S01]  /*58fc0*/  @P4 STG.E.U16 desc[UR6][R4.64], R57 ;  /* 0x0000003904004986 */ /* 0x0001e2000c101506 */
[----:B------:R-:W-:Y:S01]  /*58fd0*/  IMAD.WIDE R6, R50, 0x2, R48 ;  /* 0x0000000232067825 */ /* 0x000fe200078e0230 */
[----:B------:R-:W-:Y:S01]  /*58fe0*/  PRMT R50, R57, 0x7632, R50 ;  /* 0x0000763239327816 */ /* 0x000fe20000000032 */
[----:B------:R-:W-:-:S02]  /*58ff0*/  ULDC UR4, c[0x0][0x22c] ;  /* 0x00008b0000047ab9 */ /* 0x000fc40000000800 */
[----:B------:R-:W-:Y:S01]  /*59000*/  IMAD.WIDE R8, R51, 0x2, R2 ;  /* 0x0000000233087825 */ /* 0x000fe200078e0202 */
[----:B------:R-:W-:Y:S01]  /*59010*/  ISETP.LT.AND P6, PT, R61, UR14, !P2 ;  /* 0x0000000e3d007c0c */ /* 0x000fe2000d7c1270 */
[----:B------:R-:W-:Y:S04]  /*59020*/  @P3 STG.E.U16 desc[UR6][R6.64], R50 ;  /* 0x0000003206003986 */ /* 0x000fe8000c101506 */
[----:B0-----:R-:W4:Y:S01]  /*59030*/  LDL.LU R57, [R1+0x138] ;  /* 0x0001380001397983 */ /* 0x001f220000300800 */
[----:B------:R-:W-:Y:S02]  /*59040*/  ISETP.LT.AND P3, PT, R19, UR8, !P2 ;  /* 0x0000000813007c0c */ /* 0x000fe4000d761270 */
[----:B---3--:R-:W-:Y:S01]  /*59050*/  PRMT R53, R58, 0x7632, R53 ;  /* 0x000076323a357816 */ /* 0x008fe20000000035 */
[----:B------:R0:W-:Y:S01]  /*59060*/  @P5 STG.E.U16 desc[UR6][R8.64], R58 ;  /* 0x0000003a08005986 */ /* 0x0001e2000c101506 */
        /* <DEDUP_REMOVED lines=8> */
[----:B------:R-:W-:Y:S01]  /*590f0*/  ULDC UR8, c[0x0][0x228] ;  /* 0x00008a0000087ab9 */ /* 0x000fe20000000800 */
[----:B0-----:R-:W3:Y:S02]  /*59100*/  LDL.LU R58, [R1+0x16c] ;  /* 0x00016c00013a7983 */ /* 0x001ee40000300800 */
[C---:B------:R-:W-:Y:S01]  /*59110*/  VIADD R50, R51.reuse, UR4 ;  /* 0x0000000433327c36 */ /* 0x040fe20008000000 */
[----:B------:R-:W-:Y:S01]  /*59120*/  ULDC UR10, c[0x0][0x228] ;  /* 0x00008a00000a7ab9 */ /* 0x000fe20000000800 */
[----:B------:R-:W-:Y:S01]  /*59130*/  IMAD.WIDE R6, R51, 0x2, R48 ;  /* 0x0000000233067825 */ /* 0x000fe200078e0230 */
[----:B------:R-:W-:Y:S01]  /*59140*/  @P6 STG.E.U16 desc[UR6][R10.64], R53 ;  /* 0x000000350a006986 */ /* 0x000fe2000c101506 */
[----:B------:R-:W-:Y:S01]  /*59150*/  ULDC UR12, c[0x0][0x228] ;  /* 0x00008a00000c7ab9 */ /* 0x000fe20000000800 */
[----:B------:R-:W-:Y:S01]  /*59160*/  ULDC UR4, c[0x0][0x22c] ;  /* 0x00008b0000047ab9 */ /* 0x000fe20000000800 */
[----:B------:R-:W-:Y:S01]  /*59170*/  IMAD.WIDE R8, R50, 0x2, R2 ;  /* 0x0000000232087825 */ /* 0x000fe200078e0202 */
[----:B--2---:R-:W-:Y:S01]  /*59180*/  PRMT R51, R59, 0x7632, R51 ;  /* 0x000076323b337816 */ /* 0x004fe20000000033 */
[----:B------:R0:W-:Y:S04]  /*59190*/  @P3 STG.E.U16 desc[UR6][R4.64], R59 ;  /* 0x0000003b04003986 */ /* 0x0001e8000c101506 */
[----:B------:R-:W-:Y:S04]  /*591a0*/  @P2 STG.E.U16 desc[UR6][R6.64], R51 ;  /* 0x0000003306002986 */ /* 0x000fe8000c101506 */
[----:B0-----:R-:W2:Y:S01]  /*591b0*/  LDL.LU R59, [R1+0x15c] ;  /* 0x00015c00013b7983 */ /* 0x001ea20000300800 */
[----:B----4-:R-:W-:-:S03]  /*591c0*/  PRMT R53, R60, 0x7632, R53 ;  /* 0x000076323c357816 */ /* 0x010fc60000000035 */
[----:B------:R0:W-:Y:S04]  /*591d0*/  @P5 STG.E.U16 desc[UR6][R8.64], R60 ;  /* 0x0000003c08005986 */ /* 0x0001e8000c101506 */
[----:B0-----:R-:W4:Y:S01]  /*591e0*/  LDL.LU R60, [R1+0x14c] ;  /* 0x00014c00013c7983 */ /* 0x001f220000300800 */
[----:B------:R-:W-:Y:S01]  /*591f0*/  ISETP.LT.AND P6, PT, R61, UR14, !P0 ;  /* 0x0000000e3d007c0c */ /* 0x000fe2000c7c1270 */
[----:B------:R-:W-:Y:S01]  /*59200*/  VIADD R52, R22, 0x1f ;  /* 0x0000001f16347836 */ /* 0x000fe20000000000 */
[----:B------:R-:W-:Y:S01]  /*59210*/  ISETP.LT.AND P2, PT, R19, UR8, !P0 ;  /* 0x0000000813007c0c */ /* 0x000fe2000c741270 */
[C---:B------:R-:W-:Y:S01]  /*59220*/  IMAD.WIDE R10, R50.reuse, 0x2, R44 ;  /* 0x00000002320a7825 */ /* 0x040fe200078e022c */
[----:B------:R-:W-:Y:S01]  /*59230*/  ISETP.LT.AND P0, PT, R23, UR10, !P0 ;  /* 0x0000000a17007c0c */ /* 0x000fe2000c701270 */
[----:B------:R-:W-:Y:S01]  /*59240*/  ULDC UR14, c[0x0][0x228] ;  /* 0x00008a00000e7ab9 */ /* 0x000fe20000000800 */
[----:B------:R-:W-:Y:S01]  /*59250*/  ISETP.LT.AND P5, PT, R15, UR12, !P4 ;  /* 0x0000000c0f007c0c */ /* 0x000fe2000e7a1270 */
[----:B------:R-:W-:Y:S01]  /*59260*/  IMAD.WIDE R4, R50, 0x2, R46 ;  /* 0x0000000232047825 */ /* 0x000fe200078e022e */
[----:B------:R-:W-:Y:S01]  /*59270*/  ISETP.GE.AND P3, PT, R52, UR4, PT ;  /* 0x0000000434007c0c */ /* 0x000fe2000bf66270 */
[----:B------:R-:W-:Y:S01]  /*59280*/  ULDC UR4, c[0x0][0x248] ;  /* 0x0000920000047ab9 */ /* 0x000fe20000000800 */
[----:B------:R-:W-:Y:S01]  /*59290*/  ULDC UR8, c[0x0][0x228] ;  /* 0x00008a0000087ab9 */ /* 0x000fe20000000800 */
[C---:B------:R-:W-:Y:S01]  /*592a0*/  VIADD R51, R50.reuse, UR4 ;  /* 0x0000000432337c36 */ /* 0x040fe20008000000 */
[----:B------:R-:W-:Y:S01]  /*592b0*/  ULDC UR10, c[0x0][0x228] ;  /* 0x00008a00000a7ab9 */ /* 0x000fe20000000800 */
[----:B------:R-:W-:Y:S01]  /*592c0*/  @P6 STG.E.U16 desc[UR6][R10.64], R53 ;  /* 0x000000350a006986 */ /* 0x000fe2000c101506 */
[----:B------:R-:W-:Y:S01]  /*592d0*/  IMAD.WIDE R6, R50, 0x2, R48 ;  /* 0x0000000232067825 */ /* 0x000fe200078e0230 */
[----:B------:R-:W-:Y:S01]  /*592e0*/  PRMT R50, R57, 0x7632, R50 ;  /* 0x0000763239327816 */ /* 0x000fe20000000032 */
[----:B------:R-:W-:Y:S01]  /*592f0*/  ULDC UR4, c[0x0][0x22c] ;  /* 0x00008b0000047ab9 */ /* 0x000fe20000000800 */
[----:B------:R0:W-:Y:S01]  /*59300*/  @P2 STG.E.U16 desc[UR6][R4.64], R57 ;  /* 0x0000003904002986 */ /* 0x0001e2000c101506 */
[----:B------:R-:W-:Y:S01]  /*59310*/  IMAD.WIDE R8, R51, 0x2, R2 ;  /* 0x0000000233087825 */ /* 0x000fe200078e0202 */
[----:B------:R-:W-:Y:S01]  /*59320*/  ISETP.LT.AND P6, PT, R61, UR14, !P4 ;  /* 0x0000000e3d007c0c */ /* 0x000fe2000e7c1270 */
[----:B------:R-:W-:Y:S01]  /*59330*/  ULDC UR12, c[0x0][0x228] ;  /* 0x00008a00000c7ab9 */ /* 0x000fe20000000800 */
[----:B------:R1:W-:Y:S01]  /*59340*/  @P0 STG.E.U16 desc[UR6][R6.64], R50 ;  /* 0x0000003206000986 */ /* 0x0003e2000c101506 */
[----:B------:R-:W-:Y:S01]  /*59350*/  ISETP.LT.AND P0, PT, R19, UR8, !P4 ;  /* 0x0000000813007c0c */ /* 0x000fe2000e701270 */
[----:B------:R-:W-:Y:S01]  /*59360*/  VIADD R52, R22, 0x20 ;  /* 0x0000002016347836 */ /* 0x000fe20000000000 */
[----:B------:R-:W-:Y:S01]  /*59370*/  ULDC UR14, c[0x0][0x228] ;  /* 0x00008a00000e7ab9 */ /* 0x000fe20000000800 */
[----:B0-----:R-:W4:Y:S01]  /*59380*/  LDL.LU R57, [R1+0x13c] ;  /* 0x00013c0001397983 */ /* 0x001f220000300800 */
[----:B---3--:R-:W-:Y:S01]  /*59390*/  PRMT R53, R58, 0x7632, R53 ;  /* 0x000076323a357816 */ /* 0x008fe20000000035 */
[----:B------:R-:W-:-:S02]  /*593a0*/  IMAD.WIDE R10, R51, 0x2, R44 ;  /* 0x00000002330a7825 */ /* 0x000fc400078e022c */
[----:B------:R0:W-:Y:S01]  /*593b0*/  @P5 STG.E.U16 desc[UR6][R8.64], R58 ;  /* 0x0000003a08005986 */ /* 0x0001e2000c101506 */
[----:B------:R-:W-:Y:S01]  /*593c0*/  ISETP.LT.AND P4, PT, R23, UR10, !P4 ;  /* 0x0000000a17007c0c */ /* 0x000fe2000e781270 */
[----:B------:R-:W-:Y:S01]  /*593d0*/  IMAD.WIDE R4, R51, 0x2, R46 ;  /* 0x0000000233047825 */ /* 0x000fe200078e022e */
[----:B------:R-:W-:Y:S01]  /*593e0*/  ISETP.GE.AND P2, PT, R52, UR4, PT ;  /* 0x0000000434007c0c */ /* 0x000fe2000bf46270 */
[----:B------:R-:W-:Y:S01]  /*593f0*/  ULDC UR4, c[0x0][0x248] ;  /* 0x0000920000047ab9 */ /* 0x000fe20000000800 */
[----:B------:R-:W-:Y:S01]  /*59400*/  ISETP.LT.AND P5, PT, R15, UR12, !P3 ;  /* 0x0000000c0f007c0c */ /* 0x000fe2000dfa1270 */
[C---:B-1----:R-:W-:Y:S01]  /*59410*/  IMAD.WIDE R6, R51.reuse, 0x2, R48 ;  /* 0x0000000233067825 */ /* 0x042fe200078e0230 */
[----:B------:R-:W-:Y:S01]  /*59420*/  ULDC UR8, c[0x0][0x228] ;  /* 0x00008a0000087ab9 */ /* 0x000fe20000000800 */
[----:B0-----:R-:W3:Y:S01]  /*59430*/  LDL.LU R58, [R1+0x120] ;  /* 0x00012000013a7983 */ /* 0x001ee20000300800 */
[----:B------:R-:W-:-:S03]  /*59440*/  IADD3 R50, R51, UR4, RZ ;  /* 0x0000000433327c10 */ /* 0x000fc6000fffe0ff */
[----:B------:R-:W-:Y:S01]  /*59450*/  @P6 STG.E.U16 desc[UR6][R10.64], R53 ;  /* 0x000000350a006986 */ /* 0x000fe2000c101506 */
[----:B------:R-:W-:Y:S01]  /*59460*/  VIADD R52, R22, 0x21 ;  /* 0x0000002116347836 */ /* 0x000fe20000000000 */
[----:B------:R-:W-:Y:S01]  /*59470*/  ULDC UR10, c[0x0][0x228] ;  /* 0x00008a00000a7ab9 */ /* 0x000fe20000000800 */
[----:B------:R-:W-:Y:S01]  /*59480*/  IMAD.WIDE R8, R50, 0x2, R2 ;  /* 0x0000000232087825 */ /* 0x000fe200078e0202 */
        /* <DEDUP_REMOVED lines=10> */
[C---:B------:R-:W-:Y:S01]  /*59530*/  IMAD.WIDE R10, R50.reuse, 0x2, R44 ;  /* 0x00000002320a7825 */ /* 0x040fe200078e022c */
[----:B------:R-:W-:Y:S01]  /*59540*/  ISETP.LT.AND P4, PT, R19, UR8, !P3 ;  /* 0x0000000813007c0c */ /* 0x000fe2000df81270 */
[----:B------:R-:W-:Y:S01]  /*59550*/  ULDC UR14, c[0x0][0x228] ;  /* 0x00008a00000e7ab9 */ /* 0x000fe20000000800 */
[----:B------:R-:W-:Y:S01]  /*59560*/  ISETP.LT.AND P3, PT, R23, UR10, !P3 ;  /* 0x0000000a17007c0c */ /* 0x000fe2000df61270 */
[----:B------:R-:W-:Y:S01]  /*59570*/  IMAD.WIDE R4, R50, 0x2, R46 ;  /* 0x0000000232047825 */ /* 0x000fe200078e022e */
[----:B------:R-:W-:Y:S01]  /*59580*/  ISETP.LT.AND P5, PT, R15, UR12, !P2 ;  /* 0x0000000c0f007c0c */ /* 0x000fe2000d7a1270 */
[----:B------:R-:W-:Y:S01]  /*59590*/  ULDC UR8, c[0x0][0x228] ;  /* 0x00008a0000087ab9 */ /* 0x000fe20000000800 */
[----:B------:R-:W-:Y:S01]  /*595a0*/  ISETP.GE.AND P0, PT, R52, UR4, PT ;  /* 0x0000000434007c0c */ /* 0x000fe2000bf06270 */
[----:B------:R-:W-:Y:S01]  /*595b0*/  ULDC UR4, c[0x0][0x248] ;  /* 0x0000920000047ab9 */ /* 0x000fe20000000800 */
[----:B------:R-:W-:Y:S01]  /*595c0*/  IMAD.WIDE R6, R50, 0x2, R48 ;  /* 0x0000000232067825 */ /* 0x000fe200078e0230 */
[----:B------:R-:W-:Y:S01]  /*595d0*/  ULDC UR10, c[0x0][0x228] ;  /* 0x00008a00000a7ab9 */ /* 0x000fe20000000800 */
[----:B------:R-:W-:-:S02]  /*595e0*/  ULDC UR12, c[0x0][0x228] ;  /* 0x00008a00000c7ab9 */ /* 0x000fc40000000800 */
[----:B------:R-:W-:Y:S01]  /*595f0*/  VIADD R51, R50, UR4 ;  /* 0x0000000432337c36 */ /* 0x000fe20008000000 */
[----:B------:R-:W-:Y:S01]  /*59600*/  @P6 STG.E.U16 desc[UR6][R10.64], R53 ;  /* 0x000000350a006986 */ /* 0x000fe2000c101506 */
[----:B------:R-:W-:Y:S01]  /*59610*/  PRMT R50, R57, 0x7632, R50 ;  /* 0x0000763239327816 */ /* 0x000fe20000000032 */
[----:B------:R-:W-:Y:S01]  /*59620*/  VIADD R52, R22, 0x22 ;  /* 0x0000002216347836 */ /* 0x000fe20000000000 */
[----:B------:R-:W-:Y:S01]  /*59630*/  ULDC UR4, c[0x0][0x22c] ;  /* 0x00008b0000047ab9 */ /* 0x000fe20000000800 */
[----:B------:R0:W-:Y:S01]  /*59640*/  @P4 STG.E.U16 desc[UR6][R4.64], R57 ;  /* 0x0000003904004986 */ /* 0x0001e2000c101506 */
[----:B------:R-:W-:Y:S01]  /*59650*/  IMAD.WIDE R8, R51, 0x2, R2 ;  /* 0x0000000233087825 */ /* 0x000fe200078e0202 */
[----:B------:R-:W-:Y:S01]  /*59660*/  ISETP.LT.AND P6, PT, R61, UR14, !P2 ;  /* 0x0000000e3d007c0c */ /* 0x000fe2000d7c1270 */
[----:B------:R-:W-:Y:S01]  /*59670*/  ULDC UR14, c[0x0][0x228] ;  /* 0x00008a00000e7ab9 */ /* 0x000fe20000000800 */
[----:B------:R-:W-:Y:S01]  /*59680*/  @P3 STG.E.U16 desc[UR6][R6.64], R50 ;  /* 0x0000003206003986 */ /* 0x000fe2000c101506 */
[----:B------:R-:W-:Y:S01]  /*59690*/  ISETP.LT.AND P3, PT, R19, UR8, !P2 ;  /* 0x0000000813007c0c */ /* 0x000fe2000d761270 */
[----:B------:R-:W-:-:S02]  /*596a0*/  ULDC UR8, c[0x0][0x228] ;  /* 0x00008a0000087ab9 */ /* 0x000fc40000000800 */
[----:B0-----:R-:W4:Y:S01]  /*596b0*/  LDL.LU R57, [R1+0xf0] ;  /* 0x0000f00001397983 */ /* 0x001f220000300800 */
[----:B---3--:R-:W-:-:S03]  /*596c0*/  PRMT R53, R58, 0x7632, R53 ;  /* 0x000076323a357816 */ /* 0x008fc60000000035 */
[----:B------:R0:W-:Y:S01]  /*596d0*/  @P5 STG.E.U16 desc[UR6][R8.64], R58 ;  /* 0x0000003a08005986 */ /* 0x0001e2000c101506 */
[----:B------:R-:W-:Y:S01]  /*596e0*/  ISETP.LT.AND P2, PT, R23, UR10, !P2 ;  /* 0x0000000a17007c0c */ /* 0x000fe2000d741270 */
[----:B------:R-:W-:Y:S01]  /*596f0*/  IMAD.WIDE R10, R51, 0x2, R44 ;  /* 0x00000002330a7825 */ /* 0x000fe200078e022c */
[----:B------:R-:W-:Y:S01]  /*59700*/  ISETP.LT.AND P5, PT, R15, UR12, !P0 ;  /* 0x0000000c0f007c0c */ /* 0x000fe2000c7a1270 */
[----:B------:R-:W-:Y:S01]  /*59710*/  ULDC UR10, c[0x0][0x228] ;  /* 0x00008a00000a7ab9 */ /* 0x000fe20000000800 */
[----:B------:R-:W-:Y:S01]  /*59720*/  ISETP.GE.AND P4, PT, R52, UR4, PT ;  /* 0x0000000434007c0c */ /* 0x000fe2000bf86270 */
[----:B------:R-:W-:Y:S01]  /*59730*/  ULDC UR4, c[0x0][0x248] ;  /* 0x0000920000047ab9 */ /* 0x000fe20000000800 */
[----:B0-----:R-:W3:Y:S01]  /*59740*/  LDL.LU R58, [R1+0x124] ;  /* 0x00012400013a7983 */ /* 0x001ee20000300800 */
[----:B------:R-:W-:Y:S01]  /*59750*/  IMAD.WIDE R4, R51, 0x2, R46 ;  /* 0x0000000233047825 */ /* 0x000fe200078e022e */
[----:B------:R-:W-:-:S03]  /*59760*/  ULDC UR12, c[0x0][0x228] ;  /* 0x00008a00000c7ab9 */ /* 0x000fc60000000800 */
[C---:B------:R-:W-:Y:S01]  /*59770*/  VIADD R50, R51.reuse, UR4 ;  /* 0x0000000433327c36 */ /* 0x040fe20008000000 */
[----:B------:R-:W-:Y:S01]  /*59780*/  @P6 STG.E.U16 desc[UR6][R10.64], R53 ;  /* 0x000000350a006986 */ /* 0x000fe2000c101506 */
[----:B------:R-:W-:Y:S01]  /*59790*/  IMAD.WIDE R6, R51, 0x2, R48 ;  /* 0x0000000233067825 */ /* 0x000fe200078e0230 */
[----:B------:R-:W-:-:S03]  /*597a0*/  ULDC UR4, c[0x0][0x22c] ;  /* 0x00008b0000047ab9 */ /* 0x000fc60000000800 */
        /* <DEDUP_REMOVED lines=23> */
[----:B------:R-:W-:Y:S01]  /*59920*/  ULDC UR12, c[0x0][0x228] ;  /* 0x00008a00000c7ab9 */ /* 0x000fe20000000800 */
[----:B------:R-:W-:Y:S01]  /*59930*/  ULDC UR4, c[0x0][0x22c] ;  /* 0x00008b0000047ab9 */ /* 0x000fe20000000800 */
[----:B------:R-:W-:Y:S01]  /*59940*/  PRMT R50, R57, 0x7632, R50 ;  /* 0x0000763239327816 */ /* 0x000fe20000000032 */
[----:B------:R0:W-:Y:S01]  /*59950*/  @P2 STG.E.U16 desc[UR6][R4.64], R57 ;  /* 0x0000003904002986 */ /* 0x0001e2000c101506 */
[----:B------:R-:W-:Y:S01]  /*59960*/  IMAD.WIDE R8, R51, 0x2, R2 ;  /* 0x0000000233087825 */ /* 0x000fe200078e0202 */
[----:B------:R-:W-:Y:S01]  /*59970*/  ISETP.LT.AND P6, PT, R61, UR14, !P4 ;  /* 0x0000000e3d007c0c */ /* 0x000fe2000e7c1270 */
[----:B------:R-:W-:Y:S01]  /*59980*/  ULDC UR14, c[0x0][0x228] ;  /* 0x00008a00000e7ab9 */ /* 0x000fe20000000800 */
[----:B------:R-:W-:Y:S01]  /*59990*/  @P0 STG.E.U16 desc[UR6][R6.64], R50 ;  /* 0x0000003206000986 */ /* 0x000fe2000c101506 */
[----:B------:R-:W-:Y:S01]  /*599a0*/  ISETP.LT.AND P0, PT, R19, UR8, !P4 ;  /* 0x0000000813007c0c */ /* 0x000fe2000e701270 */
[----:B------:R-:W-:-:S02]  /*599b0*/  VIADD R52, R22, 0x24 ;  /* 0x0000002416347836 */ /* 0x000fc40000000000 */
        /* <DEDUP_REMOVED lines=11> */
[----:B------:R-:W-:Y:S01]  /*59a70*/  ULDC UR10, c[0x0][0x228] ;  /* 0x00008a00000a7ab9 */ /* 0x000fe20000000800 */
[----:B------:R-:W-:-:S02]  /*59a80*/  ULDC UR12, c[0x0][0x228] ;  /* 0x00008a00000c7ab9 */ /* 0x000fc40000000800 */
        /* <DEDUP_REMOVED lines=192> */
[----:B------:R-:W-:Y:S01]  /*5a690*/  ISETP.GE.AND P2, PT, R52, UR4, PT ;  /* 0x0000000434007c0c */ /* 0x000fe2000bf46270 */
[----:B------:R-:W-:Y:S01]  /*5a6a0*/  ULDC UR4, c[0x0][0x248] ;  /* 0x0000920000047ab9 */ /* 0x000fe20000000800 */
[----:B------:R-:W-:Y:S01]  /*5a6b0*/  ISETP.LT.AND P5, PT, R15, UR12, !P3 ;  /* 0x0000000c0f007c0c */ /* 0x000fe2000dfa1270 */
[C---:B------:R-:W-:Y:S01]  /*5a6c0*/  IMAD.WIDE R4, R51.reuse, 0x2, R46 ;  /* 0x0000000233047825 */ /* 0x040fe200078e022e */
[----:B------:R-:W-:Y:S01]  /*5a6d0*/  ULDC UR8, c[0x0][0x228] ;  /* 0x00008a0000087ab9 */ /* 0x000fe20000000800 */
[----:B0-----:R-:W3:Y:S01]  /*5a6e0*/  LDL.LU R58, [R1+0xe8] ;  /* 0x0000e800013a7983 */ /* 0x001ee20000300800 */
[C---:B------:R-:W-:Y:S01]  /*5a6f0*/  IADD3 R50, R51.reuse, UR4, RZ ;  /* 0x0000000433327c10 */ /* 0x040fe2000fffe0ff */
[----:B------:R-:W-:Y:S01]  /*5a700*/  IMAD.WIDE R6, R51, 0x2, R48 ;  /* 0x0000000233067825 */ /* 0x000fe200078e0230 */
[----:B------:R-:W-:Y:S01]  /*5a710*/  ULDC UR10, c[0x0][0x228] ;  /* 0x00008a00000a7ab9 */ /* 0x000fe20000000800 */
[----:B------:R-:W-:Y:S01]  /*5a720*/  @P6 STG.E.U16 desc[UR6][R10.64], R53 ;  /* 0x000000350a006986 */ /* 0x000fe2000c101506 */
[----:B------:R-:W-:Y:S01]  /*5a730*/  ULDC UR12, c[0x0][0x228] ;  /* 0x00008a00000c7ab9 */ /* 0x000fe20000000800 */
[----:B------:R-:W-:Y:S01]  /*5a740*/  IMAD.WIDE R8, R50, 0x2, R2 ;  /* 0x0000000232087825 */ /* 0x000fe200078e0202 */
        /* <DEDUP_REMOVED lines=1009> */
[----:B------:R-:W-:Y:S01]  /*5e660*/  IMAD.WIDE R10, R50, 0x2, R44 ;  /* 0x00000002320a7825 */ /* 0x000fe200078e022c */
[----:B------:R-:W-:Y:S01]  /*5e670*/  ISETP.LT.AND P4, PT, R19, UR8, !P3 ;  /* 0x0000000813007c0c */ /* 0x000fe2000df81270 */
[----:B------:R-:W-:Y:S02]  /*5e680*/  ULDC UR14, c[0x0][0x228] ;  /* 0x00008a00000e7ab9 */ /* 0x000fe40000000800 */
[----:B------:R-:W-:Y:S01]  /*5e690*/  VIADD R52, R22, 0x55 ;  /* 0x0000005516347836 */ /* 0x000fe20000000000 */
[----:B------:R-:W-:Y:S01]  /*5e6a0*/  ISETP.LT.AND P3, PT, R23, UR10, !P3 ;  /* 0x0000000a17007c0c */ /* 0x000fe2000df61270 */
[----:B------:R-:W-:Y:S01]  /*5e6b0*/  IMAD.WIDE R4, R50, 0x2, R46 ;  /* 0x0000000232047825 */ /* 0x000fe200078e022e */
[----:B------:R-:W-:-:S05]  /*5e6c0*/  ULDC UR8, c[0x0][0x228] ;  /* 0x00008a0000087ab9 */ /* 0x000fca0000000800 */
[----:B------:R-:W-:Y:S01]  /*5e6d0*/  @P6 STG.E.U16 desc[UR6][R10.64], R53 ;  /* 0x000000350a006986 */ /* 0x000fe2000c101506 */
[----:B------:R-:W-:Y:S01]  /*5e6e0*/  ISETP.LT.AND P6, PT, R15, UR12, !P2 ;  /* 0x0000000c0f007c0c */ /* 0x000fe2000d7c1270 */
[----:B------:R-:W-:Y:S01]  /*5e6f0*/  IMAD.WIDE R6, R50, 0x2, R48 ;  /* 0x0000000232067825 */ /* 0x000fe200078e0230 */
[----:B------:R-:W-:Y:S01]  /*5e700*/  ISETP.GE.AND P0, PT, R52, UR4, PT ;  /* 0x0000000434007c0c */ /* 0x000fe2000bf06270 */
[----:B------:R-:W-:Y:S01]  /*5e710*/  ULDC UR4, c[0x0][0x248] ;  /* 0x0000920000047ab9 */ /* 0x000fe20000000800 */
[----:B------:R0:W-:Y:S01]  /*5e720*/  @P4 STG.E.U16 desc[UR6][R4.64], R57 ;  /* 0x0000003904004986 */ /* 0x0001e2000c101506 */
[----:B------:R-:W-:Y:S01]  /*5e730*/  VIADD R51, R50, UR4 ;  /* 0x0000000432337c36 */ /* 0x000fe20008000000 */
[----:B------:R-:W-:Y:S02]  /*5e740*/  PRMT R50, R57, 0x7632, R50 ;  /* 0x0000763239327816 */ /* 0x000fe40000000032 */
[----:B------:R-:W-:Y:S01]  /*5e750*/  ISETP.LT.AND P5, PT, R61, UR14, !P2 ;  /* 0x0000000e3d007c0c */ /* 0x000fe2000d7a1270 */
[----:B------:R-:W-:Y:S01]  /*5e760*/  IMAD.WIDE R8, R51, 0x2, R2 ;  /* 0x0000000233087825 */ /* 0x000fe200078e0202 */
[----:B------:R-:W-:Y:S01]  /*5e770*/  ULDC UR10, c[0x0][0x228] ;  /* 0x00008a00000a7ab9 */ /* 0x000fe20000000800 */
[----:B------:R-:W-:Y:S01]  /*5e780*/  @P3 STG.E.U16 desc[UR6][R6.64], R50 ;  /* 0x0000003206003986 */ /* 0x000fe2000c101506 */
[----:B------:R-:W-:Y:S01]  /*5e790*/  ULDC UR12, c[0x0][0x228] ;  /* 0x00008a00000c7ab9 */ /* 0x000fe20000000800 */
[----:B------:R-:W-:Y:S01]  /*5e7a0*/  VIADD R52, R22, 0x56 ;  /* 0x0000005616347836 */ /* 0x000fe20000000000 */
[----:B------:R-:W-:Y:S01]  /*5e7b0*/  ULDC UR4, c[0x0][0x22c] ;  /* 0x00008b0000047ab9 */ /* 0x000fe20000000800 */
[----:B0-----:R-:W4:Y:S01]  /*5e7c0*/  LDL.LU R57, [R1+0x1c8] ;  /* 0x0001c80001397983 */ /* 0x001f220000300800 */
[----:B------:R-:W-:-:S02]  /*5e7d0*/  ISETP.LT.AND P3, PT, R19, UR8, !P2 ;  /* 0x0000000813007c0c */ /* 0x000fc4000d761270 */
[----:B---3--:R-:W-:Y:S01]  /*5e7e0*/  PRMT R53, R58, 0x7632, R53 ;  /* 0x000076323a357816 */ /* 0x008fe20000000035 */
[----:B------:R0:W-:Y:S01]  /*5e7f0*/  @P6 STG.E.U16 desc[UR6][R8.64], R58 ;  /* 0x0000003a08006986 */ /* 0x0001e2000c101506 */
        /* <DEDUP_REMOVED lines=473> */
[----:B------:R-:W-:Y:S01]  /*60590*/  VIADD R52, R22, 0x69 ;  /* 0x0000006916347836 */ /* 0x000fe20000000000 */
        /* <DEDUP_REMOVED lines=14> */
[----:B------:R3:W-:Y:S01]  /*60680*/  @P5 STG.E.U16 desc[UR6][R10.64], R53 ;  /* 0x000000350a005986 */ /* 0x0007e2000c101506 */
[----:B------:R-:W-:Y:S01]  /*60690*/  PRMT R50, R57, 0x7632, R50 ;  /* 0x0000763239327816 */ /* 0x000fe20000000032 */
[----:B------:R-:W-:Y:S01]  /*606a0*/  VIADD R52, R22, 0x6a ;  /* 0x0000006a16347836 */ /* 0x000fe20000000000 */
[----:B------:R-:W-:Y:S01]  /*606b0*/  ULDC UR4, c[0x0][0x22c] ;  /* 0x00008b0000047ab9 */ /* 0x000fe20000000800 */
[----:B------:R-:W-:Y:S01]  /*606c0*/  IMAD.WIDE R8, R51, 0x2, R2 ;  /* 0x0000000233087825 */ /* 0x000fe200078e0202 */
[----:B------:R-:W-:Y:S01]  /*606d0*/  @P4 STG.E.U16 desc[UR6][R4.64], R57 ;  /* 0x0000003904004986 */ /* 0x000fe2000c101506 */
[----:B------:R-:W-:Y:S01]  /*606e0*/  ISETP.LT.AND P5, PT, R61, UR14, !P2 ;  /* 0x0000000e3d007c0c */ /* 0x000fe2000d7a1270 */
[----:B------:R-:W-:Y:S02]  /*606f0*/  ULDC UR14, c[0x0][0x228] ;  /* 0x00008a00000e7ab9 */ /* 0x000fe40000000800 */
[----:B------:R-:W-:Y:S01]  /*60700*/  @P3 STG.E.U16 desc[UR6][R6.64], R50 ;  /* 0x0000003206003986 */ /* 0x000fe2000c101506 */
[----:B------:R-:W-:Y:S01]  /*60710*/  ISETP.LT.AND P3, PT, R19, UR8, !P2 ;  /* 0x0000000813007c0c */ /* 0x000fe2000d761270 */
[----:B------:R-:W-:Y:S01]  /*60720*/  ULDC UR8, c[0x0][0x228] ;  /* 0x00008a0000087ab9 */ /* 0x000fe20000000800 */
[----:B------:R-:W-:-:S02]  /*60730*/  ISETP.LT.AND P2, PT, R23, UR10, !P2 ;  /* 0x0000000a17007c0c */ /* 0x000fc4000d741270 */
[----:B---3--:R-:W-:Y:S01]  /*60740*/  PRMT R53, R58, 0x7632, R53 ;  /* 0x000076323a357816 */ /* 0x008fe20000000035 */
[----:B------:R0:W-:Y:S01]  /*60750*/  @P6 STG.E.U16 desc[UR6][R8.64], R58 ;  /* 0x0000003a08006986 */ /* 0x0001e2000c101506 */
[----:B------:R-:W-:Y:S01]  /*60760*/  ISETP.LT.AND P6, PT, R15, UR12, !P0 ;  /* 0x0000000c0f007c0c */ /* 0x000fe2000c7c1270 */
[C---:B------:R-:W-:Y:S01]  /*60770*/  IMAD.WIDE R10, R51.reuse, 0x2, R44 ;  /* 0x00000002330a7825 */ /* 0x040fe200078e022c */
[----:B------:R-:W-:Y:S01]  /*60780*/  ISETP.GE.AND P4, PT, R52, UR4, PT ;  /* 0x0000000434007c0c */ /* 0x000fe2000bf86270 */
[----:B------:R-:W-:Y:S01]  /*60790*/  ULDC UR4, c[0x0][0x248] ;  /* 0x0000920000047ab9 */ /* 0x000fe20000000800 */
        /* <DEDUP_REMOVED lines=26> */
[----:B------:R-:W-:-:S03]  /*60940*/  ULDC UR8, c[0x0][0x228] ;  /* 0x00008a0000087ab9 */ /* 0x000fc60000000800 */
[----:B------:R0:W-:Y:S01]  /*60950*/  @P5 STG.E.U16 desc[UR6][R10.64], R53 ;  /* 0x000000350a005986 */ /* 0x0001e2000c101506 */
[----:B------:R-:W-:Y:S01]  /*60960*/  PRMT R52, R40, 0x7632, R52 ;  /* 0x0000763228347816 */ /* 0x000fe20000000034 */
[----:B------:R-:W-:Y:S01]  /*60970*/  ULDC UR10, c[0x0][0x228] ;  /* 0x00008a00000a7ab9 */ /* 0x000fe20000000800 */
[----:B------:R-:W-:Y:S01]  /*60980*/  ISETP.LT.AND P5, PT, R61, UR14, !P4 ;  /* 0x0000000e3d007c0c */ /* 0x000fe2000e7a1270 */
[----:B------:R-:W-:Y:S01]  /*60990*/  @P2 STG.E.U16 desc[UR6][R4.64], R40 ;  /* 0x0000002804002986 */ /* 0x000fe2000c101506 */
[----:B------:R-:W-:Y:S01]  /*609a0*/  ULDC UR12, c[0x0][0x228] ;  /* 0x00008a00000c7ab9 */ /* 0x000fe20000000800 */
[----:B------:R-:W-:Y:S01]  /*609b0*/  ULDC UR14, c[0x0][0x228] ;  /* 0x00008a00000e7ab9 */ /* 0x000fe20000000800 */
[C---:B0-----:R-:W-:Y:S01]  /*609c0*/  VIADD R10, R50.reuse, UR4 ;  /* 0x00000004320a7c36 */ /* 0x041fe20008000000 */
[----:B------:R-:W-:Y:S01]  /*609d0*/  ULDC UR4, c[0x0][0x22c] ;  /* 0x00008b0000047ab9 */ /* 0x000fe20000000800 */
[----:B------:R-:W-:-:S04]  /*609e0*/  IMAD.WIDE R50, R50, 0x2, R48 ;  /* 0x0000000232327825 */ /* 0x000fc800078e0230 */
[----:B------:R-:W-:Y:S01]  /*609f0*/  IMAD.WIDE R6, R10, 0x2, R2 ;  /* 0x000000020a067825 */ /* 0x000fe200078e0202 */
[----:B------:R-:W-:Y:S01]  /*60a00*/  @P0 STG.E.U16 desc[UR6][R50.64], R52 ;  /* 0x0000003432000986 */ /* 0x000fe2000c101506 */
[----:B------:R-:W-:Y:S01]  /*60a10*/  ISETP.LT.AND P0, PT, R19, UR8, !P4 ;  /* 0x0000000813007c0c */ /* 0x000fe2000e701270 */
[----:B------:R-:W-:Y:S01]  /*60a20*/  ULDC UR8, c[0x0][0x228] ;  /* 0x00008a0000087ab9 */ /* 0x000fe20000000800 */
[----:B---3--:R-:W-:Y:S01]  /*60a30*/  PRMT R53, R58, 0x7632, R53 ;  /* 0x000076323a357816 */ /* 0x008fe20000000035 */
        /* <DEDUP_REMOVED lines=12> */
[----:B------:R0:W-:Y:S01]  /*60b00*/  @P5 STG.E.U16 desc[UR6][R8.64], R53 ;  /* 0x0000003508005986 */ /* 0x0001e2000c101506 */
[----:B------:R-:W-:Y:S01]  /*60b10*/  IMAD.WIDE R6, R10, 0x2, R48 ;  /* 0x000000020a067825 */ /* 0x000fe200078e0230 */
[----:B------:R-:W-:-:S03]  /*60b20*/  ULDC UR4, c[0x0][0x22c] ;  /* 0x00008b0000047ab9 */ /* 0x000fc60000000800 */
[----:B0-----:R-:W-:Y:S01]  /*60b30*/  IMAD.WIDE R8, R40, 0x2, R2 ;  /* 0x0000000228087825 */ /* 0x001fe200078e0202 */
        /* <DEDUP_REMOVED lines=22> */
[----:B------:R-:W-:Y:S01]  /*60ca0*/  PRMT R40, R41, 0x7632, R40 ;  /* 0x0000763229287816 */ /* 0x000fe20000000028 */
[----:B------:R3:W-:Y:S01]  /*60cb0*/  @P5 STG.E.U16 desc[UR6][R10.64], R52 ;  /* 0x000000340a005986 */ /* 0x0007e2000c101506 */
        /* <DEDUP_REMOVED lines=35> */
[----:B------:R-:W-:Y:S01]  /*60ef0*/  IMAD.WIDE R10, R41, 0x2, R44 ;  /* 0x00000002290a7825 */ /* 0x000fe200078e022c */
[----:B------:R-:W-:Y:S01]  /*60f00*/  ULDC UR8, c[0x0][0x228] ;  /* 0x00008a0000087ab9 */ /* 0x000fe20000000800 */
[----:B------:R-:W-:Y:S01]  /*60f10*/  ISETP.LT.AND P0, PT, R23, UR10, !P0 ;  /* 0x0000000a17007c0c */ /* 0x000fe2000c701270 */
[----:B------:R-:W-:Y:S01]  /*60f20*/  ULDC UR10, c[0x0][0x228] ;  /* 0x00008a00000a7ab9 */ /* 0x000fe20000000800 */
[----:B------:R-:W-:Y:S01]  /*60f30*/  ISETP.LT.AND P6, PT, R15, UR8, !P4 ;  /* 0x000000080f007c0c */ /* 0x000fe2000e7c1270 */
[----:B------:R-:W-:Y:S01]  /*60f40*/  IMAD.WIDE R4, R41, 0x2, R46 ;  /* 0x0000000229047825 */ /* 0x000fe200078e022e */
[----:B------:R-:W-:Y:S01]  /*60f50*/  ISETP.GE.AND P3, PT, R51, UR4, PT ;  /* 0x0000000433007c0c */ /* 0x000fe2000bf66270 */
[----:B------:R-:W-:Y:S01]  /*60f60*/  ULDC UR4, c[0x0][0x248] ;  /* 0x0000920000047ab9 */ /* 0x000fe20000000800 */
[----:B------:R-:W-:-:S02]  /*60f70*/  ULDC UR8, c[0x0][0x22c] ;  /* 0x00008b0000087ab9 */ /* 0x000fc40000000800 */
[----:B------:R0:W-:Y:S01]  /*60f80*/  @P5 STG.E.U16 desc[UR6][R10.64], R50 ;  /* 0x000000320a005986 */ /* 0x0001e2000c101506 */
[----:B------:R-:W-:Y:S01]  /*60f90*/  ISETP.LT.AND P5, PT, R61, UR10, !P4 ;  /* 0x0000000a3d007c0c */ /* 0x000fe2000e7a1270 */
[----:B------:R-:W-:Y:S01]  /*60fa0*/  VIADD R40, R22, 0x70 ;  /* 0x0000007016287836 */ /* 0x000fe20000000000 */
[----:B------:R-:W-:Y:S01]  /*60fb0*/  ULDC UR10, c[0x0][0x228] ;  /* 0x00008a00000a7ab9 */ /* 0x000fe20000000800 */
[C---:B------:R-:W-:Y:S01]  /*60fc0*/  IMAD.WIDE R6, R41.reuse, 0x2, R48 ;  /* 0x0000000229067825 */ /* 0x040fe200078e0230 */
[----:B------:R3:W-:Y:S03]  /*60fd0*/  @P2 STG.E.U16 desc[UR6][R4.64], R42 ;  /* 0x0000002a04002986 */ /* 0x0007e6000c101506 */
[----:B0-----:R-:W-:Y:S01]  /*60fe0*/  VIADD R11, R41, UR4 ;  /* 0x00000004290b7c36 */ /* 0x001fe20008000000 */
[----:B------:R-:W-:Y:S01]  /*60ff0*/  PRMT R10, R42, 0x7632, R10 ;  /* 0x000076322a0a7816 */ /* 0x000fe2000000000a */
[----:B------:R-:W-:-:S02]  /*61000*/  ULDC UR4, c[0x0][0x228] ;  /* 0x00008a0000047ab9 */ /* 0x000fc40000000800 */
[C---:B------:R-:W-:Y:S01]  /*61010*/  IMAD.WIDE R8, R11.reuse, 0x2, R2 ;  /* 0x000000020b087825 */ /* 0x040fe200078e0202 */
[----:B------:R-:W-:Y:S01]  /*61020*/  ISETP.GE.AND P2, PT, R40, UR8, PT ;  /* 0x0000000828007c0c */ /* 0x000fe2000bf46270 */
[----:B------:R0:W-:Y:S01]  /*61030*/  @P0 STG.E.U16 desc[UR6][R6.64], R10 ;  /* 0x0000000a06000986 */ /* 0x0001e2000c101506 */
[----:B------:R-:W-:Y:S01]  /*61040*/  ULDC UR8, c[0x0][0x228] ;  /* 0x00008a0000087ab9 */ /* 0x000fe20000000800 */
[----:B------:R-:W-:Y:S01]  /*61050*/  IMAD.WIDE R50, R11, 0x2, R44 ;  /* 0x000000020b327825 */ /* 0x000fe200078e022c */
[----:B---3--:R-:W-:Y:S01]  /*61060*/  PRMT R5, R58, 0x7632, R5 ;  /* 0x000076323a057816 */ /* 0x008fe20000000005 */
[----:B------:R1:W-:Y:S01]  /*61070*/  @P6 STG.E.U16 desc[UR6][R8.64], R58 ;  /* 0x0000003a08006986 */ /* 0x0003e2000c101506 */
[----:B------:R-:W-:Y:S01]  /*61080*/  ISETP.LT.AND P6, PT, R19, UR4, !P4 ;  /* 0x0000000413007c0c */ /* 0x000fe2000e7c1270 */
[----:B------:R-:W-:Y:S01]  /*61090*/  ULDC UR4, c[0x0][0x248] ;  /* 0x0000920000047ab9 */ /* 0x000fe20000000800 */
[----:B------:R-:W-:Y:S01]  /*610a0*/  ISETP.LT.AND P4, PT, R23, UR8, !P4 ;  /* 0x0000000817007c0c */ /* 0x000fe2000e781270 */
[----:B------:R3:W-:Y:S01]  /*610b0*/  @P5 STG.E.U16 desc[UR6][R50.64], R5 ;  /* 0x0000000532005986 */ /* 0x0007e2000c101506 */
[----:B------:R-:W-:Y:S01]  /*610c0*/  ISETP.LT.AND P5, PT, R15, UR10, !P3 ;  /* 0x0000000a0f007c0c */ /* 0x000fe2000dfa1270 */
[C---:B------:R-:W-:Y:S01]  /*610d0*/  VIADD R41, R11.reuse, UR4 ;  /* 0x000000040b297c36 */ /* 0x040fe20008000000 */
[----:B------:R-:W-:Y:S01]  /*610e0*/  ULDC UR8, c[0x0][0x228] ;  /* 0x00008a0000087ab9 */ /* 0x000fe20000000800 */
[----:B0-----:R-:W-:Y:S01]  /*610f0*/  IMAD.WIDE R6, R11, 0x2, R48 ;  /* 0x000000020b067825 */ /* 0x001fe200078e0230 */
[----:B------:R-:W-:Y:S01]  /*61100*/  ULDC UR10, c[0x0][0x228] ;  /* 0x00008a00000a7ab9 */ /* 0x000fe20000000800 */
[----:B------:R-:W-:-:S02]  /*61110*/  ULDC UR4, c[0x0][0x22c] ;  /* 0x00008b0000047ab9 */ /* 0x000fc40000000800 */
[----:B-1----:R-:W-:-:S04]  /*61120*/  IMAD.WIDE R8, R41, 0x2, R2 ;  /* 0x0000000229087825 */ /* 0x002fc800078e0202 */
[----:B---3--:R-:W-:-:S04]  /*61130*/  IMAD.WIDE R4, R11, 0x2, R46 ;  /* 0x000000020b047825 */ /* 0x008fc800078e022e */
[C---:B------:R-:W-:Y:S02]  /*61140*/  VIADD R10, R22.reuse, 0x71 ;  /* 0x00000071160a7836 */ /* 0x040fe40000000000 */
[----:B------:R-:W-:-:S03]  /*61150*/  VIADD R42, R22, 0x72 ;  /* 0x00000072162a7836 */ /* 0x000fc60000000000 */
[----:B------:R-:W-:Y:S01]  /*61160*/  ISETP.GE.AND P0, PT, R10, UR4, PT ;  /* 0x000000040a007c0c */ /* 0x000fe2000bf06270 */
[----:B------:R-:W-:Y:S02]  /*61170*/  ULDC UR4, c[0x0][0x248] ;  /* 0x0000920000047ab9 */ /* 0x000fe40000000800 */
[----:B------:R-:W-:Y:S01]  /*61180*/  VIADD R51, R41, UR4 ;  /* 0x0000000429337c36 */ /* 0x000fe20008000000 */
[----:B------:R-:W-:Y:S01]  /*61190*/  ULDC UR4, c[0x0][0x248] ;  /* 0x0000920000047ab9 */ /* 0x000fe20000000800 */
[----:B--2---:R-:W-:Y:S01]  /*611a0*/  PRMT R11, R59, 0x7632, R11 ;  /* 0x000076323b0b7816 */ /* 0x004fe2000000000b */
[----:B------:R0:W-:Y:S04]  /*611b0*/  @P6 STG.E.U16 desc[UR6][R4.64], R59 ;  /* 0x0000003b04006986 */ /* 0x0001e8000c101506 */
[----:B------:R1:W-:Y:S01]  /*611c0*/  @P4 STG.E.U16 desc[UR6][R6.64], R11 ;  /* 0x0000000b06004986 */ /* 0x0003e2000c101506 */
[----:B------:R-:W-:Y:S01]  /*611d0*/  ISETP.LT.AND P4, PT, R19, UR10, !P3 ;  /* 0x0000000a13007c0c */ /* 0x000fe2000df81270 */
[----:B------:R-:W-:-:S02]  /*611e0*/  ULDC UR10, c[0x0][0x228] ;  /* 0x00008a00000a7ab9 */ /* 0x000fc40000000800 */
[----:B----4-:R2:W-:Y:S01]  /*611f0*/  @P5 STG.E.U16 desc[UR6][R8.64], R60 ;  /* 0x0000003c08005986 */ /* 0x0105e2000c101506 */
[----:B------:R-:W-:Y:S01]  /*61200*/  ISETP.LT.AND P5, PT, R61, UR8, !P3 ;  /* 0x000000083d007c0c */ /* 0x000fe2000dfa1270 */
[----:B0-----:R-:W-:Y:S01]  /*61210*/  IMAD.WIDE R4, R41, 0x2, R44 ;  /* 0x0000000229047825 */ /* 0x001fe200078e022c */
[----:B------:R-:W-:Y:S01]  /*61220*/  ISETP.LT.AND P3, PT, R23, UR12, !P3 ;  /* 0x0000000c17007c0c */ /* 0x000fe2000df61270 */
[----:B------:R-:W-:Y:S01]  /*61230*/  ULDC UR8, c[0x0][0x228] ;  /* 0x00008a0000087ab9 */ /* 0x000fe20000000800 */
[----:B------:R-:W-:Y:S01]  /*61240*/  PRMT R40, R60, 0x7632, R40 ;  /* 0x000076323c287816 */ /* 0x000fe20000000028 */
[----:B-1----:R-:W-:Y:S01]  /*61250*/  IMAD.WIDE R6, R41, 0x2, R46 ;  /* 0x0000000229067825 */ /* 0x002fe200078e022e */
[----:B------:R-:W-:Y:S01]  /*61260*/  ISETP.LT.AND P6, PT, R15, UR8, !P2 ;  /* 0x000000080f007c0c */ /* 0x000fe2000d7c1270 */
[----:B------:R-:W-:Y:S01]  /*61270*/  ULDC UR8, c[0x0][0x22c] ;  /* 0x00008b0000087ab9 */ /* 0x000fe20000000800 */
[----:B------:R-:W-:Y:S01]  /*61280*/  ULDC UR12, c[0x0][0x228] ;  /* 0x00008a00000c7ab9 */ /* 0x000fe20000000800 */
[----:B--2---:R-:W-:Y:S01]  /*61290*/  IMAD.WIDE R8, R41, 0x2, R48 ;  /* 0x0000000229087825 */ /* 0x004fe200078e0230 */
[----:B------:R-:W-:-:S03]  /*612a0*/  PRMT R41, R43, 0x7632, R41 ;  /* 0x000076322b297816 */ /* 0x000fc60000000029 */
[----:B------:R0:W-:Y:S01]  /*612b0*/  @P5 STG.E.U16 desc[UR6][R4.64], R40 ;  /* 0x0000002804005986 */ /* 0x0001e2000c101506 */
[----:B------:R-:W-:Y:S01]  /*612c0*/  ISETP.GE.AND P5, PT, R42, UR8, PT ;  /* 0x000000082a007c0c */ /* 0x000fe2000bfa6270 */
[----:B------:R-:W-:Y:S02]  /*612d0*/  ULDC UR8, c[0x0][0x228] ;  /* 0x00008a0000087ab9 */ /* 0x000fe40000000800 */
[----:B------:R1:W-:Y:S01]  /*612e0*/  @P4 STG.E.U16 desc[UR6][R6.64], R43 ;  /* 0x0000002b06004986 */ /* 0x0003e2000c101506 */
[----:B------:R-:W-:Y:S01]  /*612f0*/  ISETP.LT.AND P4, PT, R61, UR8, !P2 ;  /* 0x000000083d007c0c */ /* 0x000fe2000d781270 */
[----:B------:R-:W-:Y:S01]  /*61300*/  IMAD.WIDE R10, R51, 0x2, R2 ;  /* 0x00000002330a7825 */ /* 0x000fe200078e0202 */
[----:B------:R-:W-:Y:S01]  /*61310*/  PRMT R42, R36, 0x7632, R42 ;  /* 0x00007632242a7816 */ /* 0x000fe2000000002a */
[----:B------:R2:W-:Y:S01]  /*61320*/  @P3 STG.E.U16 desc[UR6][R8.64], R41 ;  /* 0x0000002908003986 */ /* 0x0005e2000c101506 */
[----:B------:R-:W-:Y:S01]  /*61330*/  ISETP.LT.AND P3, PT, R19, UR10, !P2 ;  /* 0x0000000a13007c0c */ /* 0x000fe2000d761270 */
[----:B------:R-:W-:Y:S01]  /*61340*/  ULDC UR8, c[0x0][0x228] ;  /* 0x00008a0000087ab9 */ /* 0x000fe20000000800 */
[----:B------:R-:W-:Y:S01]  /*61350*/  ISETP.LT.AND P2, PT, R23, UR12, !P2 ;  /* 0x0000000c17007c0c */ /* 0x000fe2000d741270 */
[----:B0-----:R-:W-:Y:S01]  /*61360*/  IMAD.WIDE R4, R51, 0x2, R44 ;  /* 0x0000000233047825 */ /* 0x001fe200078e022c */
[----:B------:R0:W-:Y:S01]  /*61370*/  @P6 STG.E.U16 desc[UR6][R10.64], R36 ;  /* 0x000000240a006986 */ /* 0x0001e2000c101506 */
[----:B------:R-:W-:Y:S01]  /*61380*/  ISETP.LT.AND P6, PT, R15, UR8, !P0 ;  /* 0x000000080f007c0c */ /* 0x000fe2000c7c1270 */
[----:B------:R-:W-:Y:S01]  /*61390*/  ULDC UR8, c[0x0][0x22c] ;  /* 0x00008b0000087ab9 */ /* 0x000fe20000000800 */
[----:B------:R-:W-:Y:S01]  /*613a0*/  VIADD R40, R22, 0x73 ;  /* 0x0000007316287836 */ /* 0x000fe20000000000 */
[----:B------:R-:W-:Y:S01]  /*613b0*/  ULDC UR10, c[0x0][0x228] ;  /* 0x00008a00000a7ab9 */ /* 0x000fe20000000800 */
[C---:B-1----:R-:W-:Y:S01]  /*613c0*/  IMAD.WIDE R6, R51.reuse, 0x2, R46 ;  /* 0x0000000233067825 */ /* 0x042fe200078e022e */
[----:B------:R1:W-:Y:S01]  /*613d0*/  @P4 STG.E.U16 desc[UR6][R4.64], R42 ;  /* 0x0000002a04004986 */ /* 0x0003e2000c101506 */
[----:B------:R-:W-:Y:S01]  /*613e0*/  ULDC UR12, c[0x0][0x228] ;  /* 0x00008a00000c7ab9 */ /* 0x000fe20000000800 */
[----:B------:R-:W-:Y:S01]  /*613f0*/  ISETP.GE.AND P4, PT, R40, UR8, PT ;  /* 0x0000000828007c0c */ /* 0x000fe2000bf86270 */
[----:B--2---:R-:W-:Y:S01]  /*61400*/  IMAD.WIDE R8, R51, 0x2, R48 ;  /* 0x0000000233087825 */ /* 0x004fe200078e0230 */
[----:B------:R-:W-:Y:S01]  /*61410*/  ULDC UR8, c[0x0][0x228] ;  /* 0x00008a0000087ab9 */ /* 0x000fe20000000800 */
[----:B0-----:R-:W-:-:S02]  /*61420*/  PRMT R36, R28, 0x7632, R36 ;  /* 0x000076321c247816 */ /* 0x001fc40000000024 */
[----:B------:R-:W-:Y:S01]  /*61430*/  VIADD R41, R51, UR4 ;  /* 0x0000000433297c36 */ /* 0x000fe20008000000 */
[----:B------:R0:W-:Y:S01]  /*61440*/  @P3 STG.E.U16 desc[UR6][R6.64], R28 ;  /* 0x0000001c06003986 */ /* 0x0001e2000c101506 */
[----:B------:R-:W-:Y:S01]  /*61450*/  ISETP.LT.AND P3, PT, R61, UR8, !P0 ;  /* 0x000000083d007c0c */ /* 0x000fe2000c761270 */
[----:B------:R-:W-:Y:S01]  /*61460*/  ULDC UR8, c[0x0][0x228] ;  /* 0x00008a0000087ab9 */ /* 0x000fe20000000800 */
[----:B------:R-:W-:Y:S01]  /*61470*/  IMAD.WIDE R10, R41, 0x2, R2 ;  /* 0x00000002290a7825 */ /* 0x000fe200078e0202 */
[----:B------:R-:W-:Y:S01]  /*61480*/  @P2 STG.E.U16 desc[UR6][R8.64], R36 ;  /* 0x0000002408002986 */ /* 0x000fe2000c101506 */
[----:B------:R-:W-:Y:S01]  /*61490*/  ISETP.LT.AND P2, PT, R19, UR10, !P0 ;  /* 0x0000000a13007c0c */ /* 0x000fe2000c741270 */
[----:B------:R-:W-:Y:S01]  /*614a0*/  ULDC UR4, c[0x0][0x248] ;  /* 0x0000920000047ab9 */ /* 0x000fe20000000800 */
[----:B------:R-:W-:Y:S01]  /*614b0*/  ISETP.LT.AND P0, PT, R23, UR12, !P0 ;  /* 0x0000000c17007c0c */ /* 0x000fe2000c701270 */
[----:B------:R2:W-:Y:S01]  /*614c0*/  @P6 STG.E.U16 desc[UR6][R10.64], R32 ;  /* 0x000000200a006986 */ /* 0x0005e2000c101506 */
[----:B------:R-:W-:Y:S01]  /*614d0*/  PRMT R40, R32, 0x7632, R40 ;  /* 0x0000763220287816 */ /* 0x000fe20000000028 */
[----:B-1----:R-:W-:Y:S01]  /*614e0*/  IMAD.WIDE R4, R41, 0x2, R44 ;  /* 0x0000000229047825 */ /* 0x002fe200078e022c */
[----:B------:R-:W-:Y:S01]  /*614f0*/  ISETP.LT.AND P6, PT, R15, UR8, !P5 ;  /* 0x000000080f007c0c */ /* 0x000fe2000efc1270 */
[----:B------:R-:W-:Y:S01]  /*61500*/  ULDC UR8, c[0x0][0x22c] ;  /* 0x00008b0000087ab9 */ /* 0x000fe20000000800 */
[----:B0-----:R-:W-:Y:S01]  /*61510*/  PRMT R28, R24, 0x7632, R28 ;  /* 0x00007632181c7816 */ /* 0x001fe2000000001c */
[----:B------:R-:W-:Y:S01]  /*61520*/  IMAD.WIDE R6, R41, 0x2, R46 ;  /* 0x0000000229067825 */ /* 0x000fe200078e022e */
[----:B------:R-:W-:Y:S01]  /*61530*/  @P3 STG.E.U16 desc[UR6][R4.64], R40 ;  /* 0x0000002804003986 */ /* 0x000fe2000c101506 */
[----:B------:R-:W-:Y:S01]  /*61540*/  ULDC UR10, c[0x0][0x228] ;  /* 0x00008a00000a7ab9 */ /* 0x000fe20000000800 */
[----:B------:R-:W-:Y:S01]  /*61550*/  ULDC UR12, c[0x0][0x228] ;  /* 0x00008a00000c7ab9 */ /* 0x000fe20000000800 */
[----:B--2---:R-:W-:-:S02]  /*61560*/  VIADD R32, R22, 0x74 ;  /* 0x0000007416207836 */ /* 0x004fc40000000000 */
[----:B------:R-:W-:Y:S01]  /*61570*/  IMAD.WIDE R8, R41, 0x2, R48 ;  /* 0x0000000229087825 */ /* 0x000fe200078e0230 */
[----:B------:R0:W-:Y:S02]  /*61580*/  @P2 STG.E.U16 desc[UR6][R6.64], R24 ;  /* 0x0000001806002986 */ /* 0x0001e4000c101506 */
[----:B------:R-:W-:Y:S01]  /*61590*/  ISETP.GE.AND P3, PT, R32, UR8, PT ;  /* 0x0000000820007c0c */ /* 0x000fe2000bf66270 */
[----:B------:R-:W-:Y:S01]  /*615a0*/  ULDC UR8, c[0x0][0x228] ;  /* 0x00008a0000087ab9 */ /* 0x000fe20000000800 */
[----:B------:R1:W-:Y:S01]  /*615b0*/  @P0 STG.E.U16 desc[UR6][R8.64], R28 ;  /* 0x0000001c08000986 */ /* 0x0003e2000c101506 */
[----:B------:R-:W-:Y:S01]  /*615c0*/  ISETP.LT.AND P2, PT, R61, UR8, !P5 ;  /* 0x000000083d007c0c */ /* 0x000fe2000ef41270 */
[----:B------:R-:W-:Y:S01]  /*615d0*/  VIADD R43, R41, UR4 ;  /* 0x00000004292b7c36 */ /* 0x000fe20008000000 */
[----:B------:R-:W-:Y:S01]  /*615e0*/  ISETP.LT.AND P0, PT, R19, UR10, !P5 ;  /* 0x0000000a13007c0c */ /* 0x000fe2000ef01270 */
[----:B------:R-:W-:Y:S01]  /*615f0*/  ULDC UR8, c[0x0][0x228] ;  /* 0x00008a0000087ab9 */ /* 0x000fe20000000800 */
[----:B------:R-:W-:Y:S01]  /*61600*/  ISETP.LT.AND P5, PT, R23, UR12, !P5 ;  /* 0x0000000c17007c0c */ /* 0x000fe2000efa1270 */
[----:B------:R-:W-:Y:S01]  /*61610*/  IMAD.WIDE R10, R43, 0x2, R2 ;  /* 0x000000022b0a7825 */ /* 0x000fe200078e0202 */
[----:B------:R-:W-:Y:S01]  /*61620*/  PRMT R32, R37, 0x7632, R32 ;  /* 0x0000763225207816 */ /* 0x000fe20000000020 */
[----:B------:R-:W-:Y:S01]  /*61630*/  ULDC UR4, c[0x0][0x248] ;  /* 0x0000920000047ab9 */ /* 0x000fe20000000800 */
[----:B0-----:R-:W-:Y:S01]  /*61640*/  PRMT R24, R29, 0x7632, R24 ;  /* 0x000076321d187816 */ /* 0x001fe20000000018 */
[C---:B------:R-:W-:Y:S01]  /*61650*/  IMAD.WIDE R4, R43.reuse, 0x2, R44 ;  /* 0x000000022b047825 */ /* 0x040fe200078e022c */
[----:B------:R0:W-:Y:S01]  /*61660*/  @P6 STG.E.U16 desc[UR6][R10.64], R37 ;  /* 0x000000250a006986 */ /* 0x0001e2000c101506 */
[----:B-1----:R-:W-:Y:S01]  /*61670*/  IADD3 R28, R22, 0x75, RZ ;  /* 0x00000075161c7810 */ /* 0x002fe20007ffe0ff */
[----:B------:R-:W-:Y:S01]  /*61680*/  ULDC UR10, c[0x0][0x228] ;  /* 0x00008a00000a7ab9 */ /* 0x000fe20000000800 */
[----:B------:R-:W-:Y:S01]  /*61690*/  IMAD.WIDE R6, R43, 0x2, R46 ;  /* 0x000000022b067825 */ /* 0x000fe200078e022e */
[----:B------:R-:W-:Y:S01]  /*616a0*/  ISETP.LT.AND P6, PT, R15, UR8, !P4 ;  /* 0x000000080f007c0c */ /* 0x000fe2000e7c1270 */
[----:B------:R-:W-:-:S02]  /*616b0*/  ULDC UR8, c[0x0][0x22c] ;  /* 0x00008b0000087ab9 */ /* 0x000fc40000000800 */
[C---:B------:R-:W-:Y:S01]  /*616c0*/  IMAD.WIDE R8, R43.reuse, 0x2, R48 ;  /* 0x000000022b087825 */ /* 0x040fe200078e0230 */
[----:B------:R1:W-:Y:S01]  /*616d0*/  @P2 STG.E.U16 desc[UR6][R4.64], R32 ;  /* 0x0000002004002986 */ /* 0x0003e2000c101506 */
[----:B------:R-:W-:Y:S01]  /*616e0*/  ISETP.GE.AND P2, PT, R28, UR8, PT ;  /* 0x000000081c007c0c */ /* 0x000fe2000bf46270 */
[----:B------:R-:W-:Y:S01]  /*616f0*/  ULDC UR8, c[0x0][0x228] ;  /* 0x00008a0000087ab9 */ /* 0x000fe20000000800 */
[----:B0-----:R-:W-:Y:S01]  /*61700*/  VIADD R37, R43, UR4 ;  /* 0x000000042b257c36 */ /* 0x001fe20008000000 */
[----:B------:R0:W-:Y:S01]  /*61710*/  @P0 STG.E.U16 desc[UR6][R6.64], R29 ;  /* 0x0000001d06000986 */ /* 0x0001e2000c101506 */
[----:B------:R-:W-:Y:S01]  /*61720*/  ULDC UR4, c[0x0][0x228] ;  /* 0x00008a0000047ab9 */ /* 0x000fe20000000800 */
[----:B------:R-:W-:Y:S01]  /*61730*/  ISETP.LT.AND P0, PT, R19, UR8, !P4 ;  /* 0x0000000813007c0c */ /* 0x000fe2000e701270 */
[----:B------:R-:W-:Y:S01]  /*61740*/  IMAD.WIDE R10, R37, 0x2, R2 ;  /* 0x00000002250a7825 */ /* 0x000fe200078e0202 */
[----:B------:R2:W-:Y:S01]  /*61750*/  @P5 STG.E.U16 desc[UR6][R8.64], R24 ;  /* 0x0000001808005986 */ /* 0x0005e2000c101506 */
[----:B------:R-:W-:Y:S01]  /*61760*/  ISETP.LT.AND P5, PT, R61, UR4, !P4 ;  /* 0x000000043d007c0c */ /* 0x000fe2000e7a1270 */
[----:B------:R-:W-:Y:S01]  /*61770*/  ULDC UR4, c[0x0][0x228] ;  /* 0x00008a0000047ab9 */ /* 0x000fe20000000800 */
[----:B------:R-:W-:Y:S01]  /*61780*/  ISETP.LT.AND P4, PT, R23, UR10, !P4 ;  /* 0x0000000a17007c0c */ /* 0x000fe2000e781270 */
[----:B-1----:R-:W-:Y:S01]  /*61790*/  IMAD.WIDE R4, R37, 0x2, R44 ;  /* 0x0000000225047825 */ /* 0x002fe200078e022c */
[----:B------:R-:W-:Y:S01]  /*617a0*/  PRMT R28, R33, 0x7632, R28 ;  /* 0x00007632211c7816 */ /* 0x000fe2000000001c */
[----:B------:R1:W-:Y:S01]  /*617b0*/  @P6 STG.E.U16 desc[UR6][R10.64], R33 ;  /* 0x000000210a006986 */ /* 0x0003e2000c101506 */
[----:B------:R-:W-:Y:S01]  /*617c0*/  ISETP.LT.AND P6, PT, R15, UR4, !P3 ;  /* 0x000000040f007c0c */ /* 0x000fe2000dfc1270 */
[----:B0-----:R-:W-:Y:S01]  /*617d0*/  IMAD.WIDE R6, R37, 0x2, R46 ;  /* 0x0000000225067825 */ /* 0x001fe200078e022e */
[----:B------:R-:W-:Y:S01]  /*617e0*/  ULDC UR4, c[0x0][0x248] ;  /* 0x0000920000047ab9 */ /* 0x000fe20000000800 */
[----:B------:R-:W-:-:S02]  /*617f0*/  ULDC UR8, c[0x0][0x228] ;  /* 0x00008a0000087ab9 */ /* 0x000fc40000000800 */
[----:B------:R-:W-:Y:S01]  /*61800*/  VIADD R32, R22, 0x76 ;  /* 0x0000007616207836 */ /* 0x000fe20000000000 */
[----:B--2---:R-:W-:Y:S01]  /*61810*/  PRMT R24, R25, 0x7632, R24 ;  /* 0x0000763219187816 */ /* 0x004fe20000000018 */
[C---:B------:R-:W-:Y:S01]  /*61820*/  IMAD.WIDE R8, R37.reuse, 0x2, R48 ;  /* 0x0000000225087825 */ /* 0x040fe200078e0230 */
[----:B------:R0:W-:Y:S03]  /*61830*/  @P5 STG.E.U16 desc[UR6][R4.64], R28 ;  /* 0x0000001c04005986 */ /* 0x0001e6000c101506 */
[----:B------:R-:W-:Y:S01]  /*61840*/  VIADD R29, R37, UR4 ;  /* 0x00000004251d7c36 */ /* 0x000fe20008000000 */
[----:B------:R2:W-:Y:S01]  /*61850*/  @P0 STG.E.U16 desc[UR6][R6.64], R25 ;  /* 0x0000001906000986 */ /* 0x0005e2000c101506 */
[----:B------:R-:W-:Y:S01]  /*61860*/  ULDC UR4, c[0x0][0x228] ;  /* 0x00008a0000047ab9 */ /* 0x000fe20000000800 */
[----:B------:R-:W-:Y:S01]  /*61870*/  ISETP.GE.AND P5, PT, R32, UR9, PT ;  /* 0x0000000920007c0c */ /* 0x000fe2000bfa6270 */
[----:B------:R-:W-:Y:S01]  /*61880*/  ULDC UR9, c[0x0][0x228] ;  /* 0x00008a0000097ab9 */ /* 0x000fe20000000800 */
[----:B------:R3:W-:Y:S01]  /*61890*/  @P4 STG.E.U16 desc[UR6][R8.64], R24 ;  /* 0x0000001808004986 */ /* 0x0007e2000c101506 */
[----:B------:R-:W-:Y:S01]  /*618a0*/  ISETP.LT.AND P4, PT, R61, UR4, !P3 ;  /* 0x000000043d007c0c */ /* 0x000fe2000df81270 */
[----:B-1----:R-:W-:Y:S01]  /*618b0*/  IMAD.WIDE R10, R29, 0x2, R2 ;  /* 0x000000021d0a7825 */ /* 0x002fe200078e0202 */
[----:B------:R-:W-:Y:S01]  /*618c0*/  ISETP.LT.AND P0, PT, R19, UR8, !P3 ;  /* 0x0000000813007c0c */ /* 0x000fe2000df01270 */
[----:B------:R-:W-:Y:S01]  /*618d0*/  ULDC UR4, c[0x0][0x228] ;  /* 0x00008a0000047ab9 */ /* 0x000fe20000000800 */
[----:B------:R-:W-:Y:S01]  /*618e0*/  ISETP.LT.AND P3, PT, R23, UR9, !P3 ;  /* 0x0000000917007c0c */ /* 0x000fe2000df61270 */
[----:B0-----:R-:W-:Y:S01]  /*618f0*/  IMAD.WIDE R4, R29, 0x2, R44 ;  /* 0x000000021d047825 */ /* 0x001fe200078e022c */
[----:B------:R-:W-:Y:S01]  /*61900*/  PRMT R32, R38, 0x7632, R32 ;  /* 0x0000763226207816 */ /* 0x000fe20000000020 */
[----:B------:R0:W-:Y:S01]  /*61910*/  @P6 STG.E.U16 desc[UR6][R10.64], R38 ;  /* 0x000000260a006986 */ /* 0x0001e2000c101506 */
[----:B------:R-:W-:Y:S01]  /*61920*/  ISETP.LT.AND P6, PT, R15, UR4, !P2 ;  /* 0x000000040f007c0c */ /* 0x000fe2000d7c1270 */
[----:B--2---:R-:W-:Y:S01]  /*61930*/  IMAD.WIDE R6, R29, 0x2, R46 ;  /* 0x000000021d067825 */ /* 0x004fe200078e022e */
[----:B------:R-:W-:Y:S01]  /*61940*/  ULDC UR4, c[0x0][0x248] ;  /* 0x0000920000047ab9 */ /* 0x000fe20000000800 */
[----:B---3--:R-:W-:Y:S01]  /*61950*/  PRMT R24, R30, 0x7632, R24 ;  /* 0x000076321e187816 */ /* 0x008fe20000000018 */
[----:B------:R-:W-:Y:S01]  /*61960*/  ULDC UR8, c[0x0][0x228] ;  /* 0x00008a0000087ab9 */ /* 0x000fe20000000800 */
[----:B------:R-:W-:-:S02]  /*61970*/  VIADD R28, R22, 0x77 ;  /* 0x00000077161c7836 */ /* 0x000fc40000000000 */
[C---:B------:R-:W-:Y:S01]  /*61980*/  IMAD.WIDE R8, R29.reuse, 0x2, R48 ;  /* 0x000000021d087825 */ /* 0x040fe200078e0230 */
[----:B------:R1:W-:Y:S01]  /*61990*/  @P4 STG.E.U16 desc[UR6][R4.64], R32 ;  /* 0x0000002004004986 */ /* 0x0003e2000c101506 */
[----:B------:R-:W-:Y:S02]  /*619a0*/  ULDC UR9, c[0x0][0x228] ;  /* 0x00008a0000097ab9 */ /* 0x000fe40000000800 */
[----:B------:R-:W-:Y:S01]  /*619b0*/  VIADD R25, R29, UR4 ;  /* 0x000000041d197c36 */ /* 0x000fe20008000000 */
[----:B------:R2:W-:Y:S01]  /*619c0*/  @P0 STG.E.U16 desc[UR6][R6.64], R30 ;  /* 0x0000001e06000986 */ /* 0x0005e2000c101506 */
[----:B------:R-:W-:Y:S01]  /*619d0*/  ULDC UR4, c[0x0][0x228] ;  /* 0x00008a0000047ab9 */ /* 0x000fe20000000800 */
[----:B------:R-:W-:Y:S01]  /*619e0*/  ISETP.GE.AND P4, PT, R28, UR5, PT ;  /* 0x000000051c007c0c */ /* 0x000fe2000bf86270 */
[----:B------:R-:W-:Y:S01]  /*619f0*/  ULDC UR5, c[0x0][0x228] ;  /* 0x00008a0000057ab9 */ /* 0x000fe20000000800 */
[----:B------:R3:W-:Y:S01]  /*61a00*/  @P3 STG.E.U16 desc[UR6][R8.64], R24 ;  /* 0x0000001808003986 */ /* 0x0007e2000c101506 */
[----:B------:R-:W-:Y:S01]  /*61a10*/  ISETP.LT.AND P3, PT, R61, UR4, !P2 ;  /* 0x000000043d007c0c */ /* 0x000fe2000d761270 */
[----:B------:R-:W-:Y:S01]  /*61a20*/  ULDC UR4, c[0x0][0x228] ;  /* 0x00008a0000047ab9 */ /* 0x000fe20000000800 */
[----:B------:R-:W-:Y:S01]  /*61a30*/  ISETP.LT.AND P0, PT, R19, UR5, !P2 ;  /* 0x0000000513007c0c */ /* 0x000fe2000d701270 */
[----:B0-----:R-:W-:Y:S01]  /*61a40*/  IMAD.WIDE R10, R25, 0x2, R2 ;  /* 0x00000002190a7825 */ /* 0x001fe200078e0202 */
[----:B------:R-:W-:Y:S01]  /*61a50*/  ISETP.LT.AND P2, PT, R23, UR4, !P2 ;  /* 0x0000000417007c0c */ /* 0x000fe2000d741270 */
[----:B------:R-:W-:Y:S01]  /*61a60*/  ULDC UR4, c[0x0][0x248] ;  /* 0x0000920000047ab9 */ /* 0x000fe20000000800 */
[----:B------:R-:W-:Y:S01]  /*61a70*/  ULDC UR5, c[0x0][0x228] ;  /* 0x00008a0000057ab9 */ /* 0x000fe20000000800 */
[----:B-1----:R-:W-:Y:S01]  /*61a80*/  IMAD.WIDE R4, R25, 0x2, R44 ;  /* 0x0000000219047825 */ /* 0x002fe200078e022c */
[----:B------:R0:W-:Y:S01]  /*61a90*/  @P6 STG.E.U16 desc[UR6][R10.64], R34 ;  /* 0x000000220a006986 */ /* 0x0001e2000c101506 */
[----:B------:R-:W-:Y:S01]  /*61aa0*/  ISETP.LT.AND P6, PT, R15, UR8, !P5 ;  /* 0x000000080f007c0c */ /* 0x000fe2000efc1270 */
[----:B------:R-:W-:Y:S01]  /*61ab0*/  ULDC UR8, c[0x0][0x228] ;  /* 0x00008a0000087ab9 */ /* 0x000fe20000000800 */
[----:B--2---:R-:W-:Y:S01]  /*61ac0*/  IMAD.WIDE R6, R25, 0x2, R46 ;  /* 0x0000000219067825 */ /* 0x004fe200078e022e */
[----:B---3--:R-:W-:-:S03]  /*61ad0*/  PRMT R24, R26, 0x7632, R24 ;  /* 0x000076321a187816 */ /* 0x008fc60000000018 */
[----:B------:R-:W-:Y:S01]  /*61ae0*/  IMAD.WIDE R8, R25, 0x2, R48 ;  /* 0x0000000219087825 */ /* 0x000fe200078e0230 */
[----:B0-----:R-:W-:-:S03]  /*61af0*/  PRMT R11, R34, 0x7632, R11 ;  /* 0x00007632220b7816 */ /* 0x001fc6000000000b */
[----:B------:R-:W-:Y:S01]  /*61b00*/  VIADD R29, R25, UR4 ;  /* 0x00000004191d7c36 */ /* 0x000fe20008000000 */
[----:B------:R-:W-:Y:S01]  /*61b10*/  ULDC UR4, c[0x0][0x228] ;  /* 0x00008a0000047ab9 */ /* 0x000fe20000000800 */
[----:B------:R0:W-:Y:S04]  /*61b20*/  @P3 STG.E.U16 desc[UR6][R4.64], R11 ;  /* 0x0000000b04003986 */ /* 0x0001e8000c101506 */
[----:B------:R1:W-:Y:S01]  /*61b30*/  @P0 STG.E.U16 desc[UR6][R6.64], R26 ;  /* 0x0000001a06000986 */ /* 0x0003e2000c101506 */
[----:B------:R-:W-:Y:S01]  /*61b40*/  ISETP.LT.AND P0, PT, R19, UR5, !P5 ;  /* 0x0000000513007c0c */ /* 0x000fe2000ef01270 */
[----:B------:R-:W-:Y:S01]  /*61b50*/  VIADD R28, R22, 0x78 ;  /* 0x00000078161c7836 */ /* 0x000fe20000000000 */
[----:B------:R-:W-:Y:S01]  /*61b60*/  ULDC UR5, c[0x0][0x228] ;  /* 0x00008a0000057ab9 */ /* 0x000fe20000000800 */
[----:B------:R2:W-:Y:S01]  /*61b70*/  @P2 STG.E.U16 desc[UR6][R8.64], R24 ;  /* 0x0000001808002986 */ /* 0x0005e2000c101506 */
[----:B------:R-:W-:Y:S01]  /*61b80*/  ISETP.LT.AND P2, PT, R61, UR4, !P5 ;  /* 0x000000043d007c0c */ /* 0x000fe2000ef41270 */
[----:B------:R-:W-:Y:S01]  /*61b90*/  ULDC UR4, c[0x0][0x228] ;  /* 0x00008a0000047ab9 */ /* 0x000fe20000000800 */
[----:B------:R-:W-:Y:S01]  /*61ba0*/  ISETP.LT.AND P5, PT, R23, UR8, !P5 ;  /* 0x0000000817007c0c */ /* 0x000fe2000efa1270 */
[----:B0-----:R-:W-:Y:S01]  /*61bb0*/  IMAD.WIDE R10, R29, 0x2, R2 ;  /* 0x000000021d0a7825 */ /* 0x001fe200078e0202 */
[----:B------:R-:W-:Y:S01]  /*61bc0*/  ISETP.GE.AND P3, PT, R28, UR23, PT ;  /* 0x000000171c007c0c */ /* 0x000fe2000bf66270 */
[----:B------:R-:W-:Y:S01]  /*61bd0*/  ULDC UR8, c[0x0][0x228] ;  /* 0x00008a0000087ab9 */ /* 0x000fe20000000800 */
[----:B------:R-:W-:Y:S01]  /*61be0*/  PRMT R28, R39, 0x7632, R28 ;  /* 0x00007632271c7816 */ /* 0x000fe2000000001c */
[----:B------:R-:W-:Y:S01]  /*61bf0*/  IMAD.WIDE R4, R29, 0x2, R44 ;  /* 0x000000021d047825 */ /* 0x000fe200078e022c */
[----:B------:R0:W-:Y:S01]  /*61c00*/  @P6 STG.E.U16 desc[UR6][R10.64], R39 ;  /* 0x000000270a006986 */ /* 0x0001e2000c101506 */
[----:B------:R-:W-:Y:S01]  /*61c10*/  ISETP.LT.AND P6, PT, R15, UR4, !P4 ;  /* 0x000000040f007c0c */ /* 0x000fe2000e7c1270 */
[----:B------:R-:W-:Y:S01]  /*61c20*/  ULDC UR4, c[0x0][0x248] ;  /* 0x0000920000047ab9 */ /* 0x000fe20000000800 */
[----:B-1----:R-:W-:Y:S01]  /*61c30*/  IMAD.WIDE R6, R29, 0x2, R46 ;  /* 0x000000021d067825 */ /* 0x002fe200078e022e */
[----:B------:R-:W-:-:S03]  /*61c40*/  PRMT R26, R31, 0x7632, R26 ;  /* 0x000076321f1a7816 */ /* 0x000fc6000000001a */
[C---:B--2---:R-:W-:Y:S01]  /*61c50*/  IMAD.WIDE R8, R29.reuse, 0x2, R48 ;  /* 0x000000021d087825 */ /* 0x044fe200078e0230 */
[----:B------:R-:W-:Y:S03]  /*61c60*/  @P2 STG.E.U16 desc[UR6][R4.64], R28 ;  /* 0x0000001c04002986 */ /* 0x000fe6000c101506 */
[----:B------:R-:W-:Y:S01]  /*61c70*/  VIADD R25, R29, UR4 ;  /* 0x000000041d197c36 */ /* 0x000fe20008000000 */
[----:B------:R-:W-:Y:S01]  /*61c80*/  @P0 STG.E.U16 desc[UR6][R6.64], R31 ;  /* 0x0000001f06000986 */ /* 0x000fe2000c101506 */
[----:B------:R-:W-:Y:S01]  /*61c90*/  ULDC UR4, c[0x0][0x228] ;  /* 0x00008a0000047ab9 */ /* 0x000fe20000000800 */
[----:B------:R-:W-:Y:S01]  /*61ca0*/  ISETP.LT.AND P0, PT, R19, UR5, !P4 ;  /* 0x0000000513007c0c */ /* 0x000fe2000e701270 */
[----:B0-----:R-:W-:Y:S01]  /*61cb0*/  IMAD.WIDE R10, R25, 0x2, R2 ;  /* 0x00000002190a7825 */ /* 0x001fe200078e0202 */
[----:B------:R0:W-:Y:S01]  /*61cc0*/  @P5 STG.E.U16 desc[UR6][R8.64], R26 ;  /* 0x0000001a08005986 */ /* 0x0001e2000c101506 */
[----:B------:R-:W-:Y:S01]  /*61cd0*/  ISETP.LT.AND P5, PT, R61, UR4, !P4 ;  /* 0x000000043d007c0c */ /* 0x000fe2000e7a1270 */
[----:B------:R-:W-:-:S02]  /*61ce0*/  ULDC UR4, c[0x0][0x228] ;  /* 0x00008a0000047ab9 */ /* 0x000fc40000000800 */
[----:B------:R-:W1:Y:S01]  /*61cf0*/  LDS.128 R4, [R0] ;  /* 0x0000000000047984 */ /* 0x000e620000000c00 */
[----:B------:R-:W-:Y:S01]  /*61d00*/  ISETP.LT.AND P4, PT, R23, UR8, !P4 ;  /* 0x0000000817007c0c */ /* 0x000fe2000e781270 */
[----:B------:R-:W-:Y:S01]  /*61d10*/  VIADD R24, R22, 0x79 ;  /* 0x0000007916187836 */ /* 0x000fe20000000000 */
[----:B------:R-:W-:Y:S01]  /*61d20*/  PRMT R30, R27, 0x7632, R30 ;  /* 0x000076321b1e7816 */ /* 0x000fe2000000001e */
[----:B------:R2:W-:Y:S01]  /*61d30*/  @P6 STG.E.U16 desc[UR6][R10.64], R35 ;  /* 0x000000230a006986 */ /* 0x0005e2000c101506 */
[----:B------:R-:W-:Y:S01]  /*61d40*/  ISETP.LT.AND P6, PT, R15, UR4, !P3 ;  /* 0x000000040f007c0c */ /* 0x000fe2000dfc1270 */
[----:B------:R-:W-:Y:S01]  /*61d50*/  ULDC UR4, c[0x0][0x248] ;  /* 0x0000920000047ab9 */ /* 0x000fe20000000800 */
[----:B------:R-:W-:Y:S01]  /*61d60*/  ISETP.GE.AND P2, PT, R24, UR21, PT ;  /* 0x0000001518007c0c */ /* 0x000fe2000bf46270 */
[----:B0-----:R-:W-:Y:S01]  /*61d70*/  IMAD.WIDE R8, R25, 0x2, R44 ;  /* 0x0000000219087825 */ /* 0x001fe200078e022c */
[----:B------:R-:W-:Y:S01]  /*61d80*/  PRMT R26, R35, 0x7632, R26 ;  /* 0x00007632231a7816 */ /* 0x000fe2000000001a */
[----:B------:R-:W-:Y:S01]  /*61d90*/  ULDC UR5, c[0x0][0x228] ;  /* 0x00008a0000057ab9 */ /* 0x000fe20000000800 */
[----:B------:R-:W-:Y:S01]  /*61da0*/  ULDC UR8, c[0x0][0x228] ;  /* 0x00008a0000087ab9 */ /* 0x000fe20000000800 */
[C---:B------:R-:W-:Y:S01]  /*61db0*/  VIADD R31, R25.reuse, UR4 ;  /* 0x00000004191f7c36 */ /* 0x040fe20008000000 */
[----:B------:R-:W-:Y:S01]  /*61dc0*/  ULDC UR4, c[0x0][0x228] ;  /* 0x00008a0000047ab9 */ /* 0x000fe20000000800 */
[C---:B--2---:R-:W-:Y:S01]  /*61dd0*/  IMAD.WIDE R10, R25.reuse, 0x2, R46 ;  /* 0x00000002190a7825 */ /* 0x044fe200078e022e */
[----:B------:R0:W-:Y:S03]  /*61de0*/  @P5 STG.E.U16 desc[UR6][R8.64], R26 ;  /* 0x0000001a08005986 */ /* 0x0001e6000c101506 */
[----:B------:R-:W-:Y:S01]  /*61df0*/  IMAD.WIDE R24, R25, 0x2, R48 ;  /* 0x0000000219187825 */ /* 0x000fe200078e0230 */
[----:B------:R2:W-:Y:S01]  /*61e00*/  @P0 STG.E.U16 desc[UR6][R10.64], R27 ;  /* 0x0000001b0a000986 */ /* 0x0005e2000c101506 */
[----:B------:R-:W-:Y:S01]  /*61e10*/  ISETP.LT.AND P5, PT, R19, UR5, !P3 ;  /* 0x0000000513007c0c */ /* 0x000fe2000dfa1270 */
[----:B------:R-:W-:-:S02]  /*61e20*/  ULDC UR5, c[0x0][0x228] ;  /* 0x00008a0000057ab9 */ /* 0x000fc40000000800 */
[----:B------:R3:W-:Y:S01]  /*61e30*/  @P4 STG.E.U16 desc[UR6][R24.64], R30 ;  /* 0x0000001e18004986 */ /* 0x0007e2000c101506 */
[----:B------:R-:W-:Y:S01]  /*61e40*/  ISETP.LT.AND P4, PT, R61, UR4, !P3 ;  /* 0x000000043d007c0c */ /* 0x000fe2000df81270 */
[----:B------:R-:W-:Y:S01]  /*61e50*/  IMAD.WIDE R28, R31, 0x2, R2 ;  /* 0x000000021f1c7825 */ /* 0x000fe200078e0202 */
[----:B------:R-:W-:Y:S01]  /*61e60*/  ISETP.LT.AND P3, PT, R23, UR8, !P3 ;  /* 0x0000000817007c0c */ /* 0x000fe2000df61270 */
[----:B------:R-:W-:Y:S01]  /*61e70*/  ULDC UR4, c[0x0][0x248] ;  /* 0x0000920000047ab9 */ /* 0x000fe20000000800 */
[----:B------:R-:W-:Y:S01]  /*61e80*/  PRMT R32, R12, 0x7632, R32 ;  /* 0x000076320c207816 */ /* 0x000fe20000000020 */
[----:B0-----:R-:W-:Y:S01]  /*61e90*/  IMAD.WIDE R8, R31, 0x2, R44 ;  /* 0x000000021f087825 */ /* 0x001fe200078e022c */
[----:B------:R0:W-:Y:S01]  /*61ea0*/  @P6 STG.E.U16 desc[UR6][R28.64], R12 ;  /* 0x0000000c1c006986 */ /* 0x0001e2000c101506 */
[----:B------:R-:W-:Y:S01]  /*61eb0*/  ISETP.LT.AND P6, PT, R15, UR9, !P2 ;  /* 0x000000090f007c0c */ /* 0x000fe2000d7c1270 */
[----:B------:R-:W-:Y:S01]  /*61ec0*/  ULDC UR8, c[0x0][0x228] ;  /* 0x00008a0000087ab9 */ /* 0x000fe20000000800 */
[----:B--2---:R-:W-:Y:S01]  /*61ed0*/  IMAD.WIDE R10, R31, 0x2, R46 ;  /* 0x000000021f0a7825 */ /* 0x004fe200078e022e */
[----:B------:R-:W-:-:S03]  /*61ee0*/  ULDC UR9, c[0x0][0x228] ;  /* 0x00008a0000097ab9 */ /* 0x000fc60000000800 */
[C---:B---3--:R-:W-:Y:S01]  /*61ef0*/  IMAD.WIDE R24, R31.reuse, 0x2, R48 ;  /* 0x000000021f187825 */ /* 0x048fe200078e0230 */
[----:B------:R2:W-:Y:S01]  /*61f00*/  @P4 STG.E.U16 desc[UR6][R8.64], R32 ;  /* 0x0000002008004986 */ /* 0x0005e2000c101506 */
[----:B0-----:R-:W-:Y:S02]  /*61f10*/  PRMT R12, R16, 0x7632, R12 ;  /* 0x00007632100c7816 */ /* 0x001fe4000000000c */
[----:B------:R-:W-:Y:S01]  /*61f20*/  VIADD R29, R31, UR4 ;  /* 0x000000041f1d7c36 */ /* 0x000fe20008000000 */
[----:B------:R-:W-:Y:S01]  /*61f30*/  ULDC UR4, c[0x0][0x228] ;  /* 0x00008a0000047ab9 */ /* 0x000fe20000000800 */
[----:B------:R0:W-:Y:S01]  /*61f40*/  @P5 STG.E.U16 desc[UR6][R10.64], R16 ;  /* 0x000000100a005986 */ /* 0x0001e2000c101506 */
[----:B------:R-:W-:Y:S01]  /*61f50*/  ISETP.LT.AND P4, PT, R61, UR4, !P2 ;  /* 0x000000043d007c0c */ /* 0x000fe2000d781270 */
[----:B------:R-:W-:Y:S01]  /*61f60*/  VIADD R0, R22, 0x7a ;  /* 0x0000007a16007836 */ /* 0x000fe20000000000 */
[----:B------:R-:W-:Y:S01]  /*61f70*/  ISETP.LT.AND P5, PT, R19, UR5, !P2 ;  /* 0x0000000513007c0c */ /* 0x000fe2000d7a1270 */
[----:B------:R1:W-:Y:S01]  /*61f80*/  @P3 STG.E.U16 desc[UR6][R24.64], R12 ;  /* 0x0000000c18003986 */ /* 0x0003e2000c101506 */
[----:B------:R-:W-:Y:S01]  /*61f90*/  ISETP.LT.AND P3, PT, R23, UR8, !P2 ;  /* 0x0000000817007c0c */ /* 0x000fe2000d761270 */
[C---:B------:R-:W-:Y:S01]  /*61fa0*/  IMAD.WIDE R26, R29.reuse, 0x2, R2 ;  /* 0x000000021d1a7825 */ /* 0x040fe200078e0202 */
[----:B------:R-:W-:Y:S01]  /*61fb0*/  ISETP.GE.AND P0, PT, R0, UR19, PT ;  /* 0x0000001300007c0c */ /* 0x000fe2000bf06270 */
[----:B------:R-:W-:Y:S01]  /*61fc0*/  ULDC UR4, c[0x0][0x248] ;  /* 0x0000920000047ab9 */ /* 0x000fe20000000800 */
[----:B------:R-:W-:Y:S01]  /*61fd0*/  PRMT R0, R20, 0x7632, R0 ;  /* 0x0000763214007816 */ /* 0x000fe20000000000 */
[----:B--2---:R-:W-:Y:S01]  /*61fe0*/  IMAD.WIDE R8, R29, 0x2, R44 ;  /* 0x000000021d087825 */ /* 0x004fe200078e022c */
[----:B------:R2:W-:Y:S01]  /*61ff0*/  @P6 STG.E.U16 desc[UR6][R26.64], R20 ;  /* 0x000000141a006986 */ /* 0x0005e2000c101506 */
[----:B------:R-:W-:Y:S01]  /*62000*/  ISETP.LT.AND P6, PT, R15, UR9, !P0 ;  /* 0x000000090f007c0c */ /* 0x000fe2000c7c1270 */
[----:B------:R-:W-:Y:S01]  /*62010*/  ULDC UR5, c[0x0][0x228] ;  /* 0x00008a0000057ab9 */ /* 0x000fe20000000800 */
[----:B0-----:R-:W-:Y:S01]  /*62020*/  IMAD.WIDE R10, R29, 0x2, R46 ;  /* 0x000000021d0a7825 */ /* 0x001fe200078e022e */
[----:B-1----:R-:W-:Y:S01]  /*62030*/  PRMT R12, R4, 0x7632, R12 ;  /* 0x00007632040c7816 */ /* 0x002fe2000000000c */
[----:B------:R-:W-:-:S02]  /*62040*/  ULDC UR8, c[0x0][0x228] ;  /* 0x00008a0000087ab9 */ /* 0x000fc40000000800 */
[C---:B------:R-:W-:Y:S01]  /*62050*/  IMAD.WIDE R24, R29.reuse, 0x2, R48 ;  /* 0x000000021d187825 */ /* 0x040fe200078e0230 */
[----:B------:R0:W-:Y:S01]  /*62060*/  @P4 STG.E.U16 desc[UR6][R8.64], R0 ;  /* 0x0000000008004986 */ /* 0x0001e2000c101506 */
[----:B------:R-:W-:Y:S02]  /*62070*/  ULDC UR9, c[0x0][0x228] ;  /* 0x00008a0000097ab9 */ /* 0x000fe40000000800 */
[----:B------:R-:W-:Y:S01]  /*62080*/  VIADD R31, R29, UR4 ;  /* 0x000000041d1f7c36 */ /* 0x000fe20008000000 */
[----:B------:R-:W-:Y:S01]  /*62090*/  ULDC UR4, c[0x0][0x228] ;  /* 0x00008a0000047ab9 */ /* 0x000fe20000000800 */
[----:B------:R1:W-:Y:S01]  /*620a0*/  @P5 STG.E.U16 desc[UR6][R10.64], R4 ;  /* 0x000000040a005986 */ /* 0x0003e2000c101506 */
[----:B------:R-:W-:Y:S01]  /*620b0*/  ISETP.LT.AND P4, PT, R61, UR4, !P0 ;  /* 0x000000043d007c0c */ /* 0x000fe2000c781270 */
[----:B------:R-:W-:Y:S01]  /*620c0*/  VIADD R16, R22, 0x7b ;  /* 0x0000007b16107836 */ /* 0x000fe20000000000 */
[----:B------:R-:W-:Y:S01]  /*620d0*/  ISETP.LT.AND P5, PT, R19, UR5, !P0 ;  /* 0x0000000513007c0c */ /* 0x000fe2000c7a1270 */
[----:B------:R-:W-:Y:S01]  /*620e0*/  @P3 STG.E.U16 desc[UR6][R24.64], R12 ;  /* 0x0000000c18003986 */ /* 0x000fe2000c101506 */
[----:B------:R-:W-:Y:S01]  /*620f0*/  ISETP.LT.AND P3, PT, R23, UR8, !P0 ;  /* 0x0000000817007c0c */ /* 0x000fe2000c761270 */
[----:B--2---:R-:W-:Y:S01]  /*62100*/  IMAD.WIDE R26, R31, 0x2, R2 ;  /* 0x000000021f1a7825 */ /* 0x004fe200078e0202 */
[----:B------:R-:W-:Y:S01]  /*62110*/  ISETP.GE.AND P2, PT, R16, UR17, PT ;  /* 0x0000001110007c0c */ /* 0x000fe2000bf46270 */
[----:B------:R-:W-:Y:S01]  /*62120*/  ULDC UR4, c[0x0][0x248] ;  /* 0x0000920000047ab9 */ /* 0x000fe20000000800 */
[----:B------:R-:W-:Y:S01]  /*62130*/  PRMT R16, R13, 0x7632, R16 ;  /* 0x000076320d107816 */ /* 0x000fe20000000010 */
[----:B0-----:R-:W-:Y:S01]  /*62140*/  IMAD.WIDE R8, R31, 0x2, R44 ;  /* 0x000000021f087825 */ /* 0x001fe200078e022c */
[----:B------:R0:W-:Y:S01]  /*62150*/  @P6 STG.E.U16 desc[UR6][R26.64], R13 ;  /* 0x0000000d1a006986 */ /* 0x0001e2000c101506 */
[----:B------:R-:W-:Y:S01]  /*62160*/  PRMT R0, R17, 0x7632, R0 ;  /* 0x0000763211007816 */ /* 0x000fe20000000000 */
[----:B------:R-:W-:Y:S01]  /*62170*/  ULDC UR5, c[0x0][0x228] ;  /* 0x00008a0000057ab9 */ /* 0x000fe20000000800 */
[----:B-1----:R-:W-:Y:S01]  /*62180*/  IMAD.WIDE R10, R31, 0x2, R46 ;  /* 0x000000021f0a7825 */ /* 0x002fe200078e022e */
[----:B------:R-:W-:Y:S01]  /*62190*/  ISETP.LT.AND P6, PT, R15, UR9, !P2 ;  /* 0x000000090f007c0c */ /* 0x000fe2000d7c1270 */
[----:B------:R1:W-:Y:S01]  /*621a0*/  @P4 STG.E.U16 desc[UR6][R8.64], R16 ;  /* 0x0000001008004986 */ /* 0x0003e2000c101506 */
[----:B------:R-:W-:Y:S01]  /*621b0*/  ULDC UR8, c[0x0][0x228] ;  /* 0x00008a0000087ab9 */ /* 0x000fe20000000800 */
[----:B------:R-:W-:Y:S01]  /*621c0*/  VIADD R4, R22, 0x7c ;  /* 0x0000007c16047836 */ /* 0x000fe20000000000 */
[----:B------:R-:W-:Y:S01]  /*621d0*/  ULDC UR9, c[0x0][0x228] ;  /* 0x00008a0000097ab9 */ /* 0x000fe20000000800 */
[C---:B0-----:R-:W-:Y:S01]  /*621e0*/  IMAD.WIDE R12, R31.reuse, 0x2, R48 ;  /* 0x000000021f0c7825 */ /* 0x041fe200078e0230 */
[----:B------:R0:W-:Y:S03]  /*621f0*/  @P5 STG.E.U16 desc[UR6][R10.64], R17 ;  /* 0x000000110a005986 */ /* 0x0001e6000c101506 */
[----:B------:R-:W-:Y:S01]  /*62200*/  VIADD R27, R31, UR4 ;  /* 0x000000041f1b7c36 */ /* 0x000fe20008000000 */
[----:B------:R-:W-:Y:S01]  /*62210*/  ULDC UR4, c[0x0][0x228] ;  /* 0x00008a0000047ab9 */ /* 0x000fe20000000800 */
[----:B------:R2:W-:Y:S01]  /*62220*/  @P3 STG.E.U16 desc[UR6][R12.64], R0 ;  /* 0x000000000c003986 */ /* 0x0005e2000c101506 */
[----:B------:R-:W-:-:S02]  /*62230*/  ISETP.LT.AND P4, PT, R61, UR4, !P2 ;  /* 0x000000043d007c0c */ /* 0x000fc4000d781270 */
[----:B------:R-:W-:Y:S01]  /*62240*/  ISETP.LT.AND P5, PT, R19, UR5, !P2 ;  /* 0x0000000513007c0c */ /* 0x000fe2000d7a1270 */
[----:B------:R-:W-:Y:S01]  /*62250*/  IMAD.WIDE R24, R27, 0x2, R2 ;  /* 0x000000021b187825 */ /* 0x000fe200078e0202 */
[----:B------:R-:W-:Y:S01]  /*62260*/  ISETP.LT.AND P3, PT, R23, UR8, !P2 ;  /* 0x0000000817007c0c */ /* 0x000fe2000d761270 */
[----:B------:R-:W-:Y:S01]  /*62270*/  ULDC UR4, c[0x0][0x248] ;  /* 0x0000920000047ab9 */ /* 0x000fe20000000800 */
[----:B------:R-:W-:Y:S01]  /*62280*/  ISETP.GE.AND P0, PT, R4, UR15, PT ;  /* 0x0000000f04007c0c */ /* 0x000fe2000bf06270 */
[----:B-1----:R-:W-:Y:S01]  /*62290*/  IMAD.WIDE R8, R27, 0x2, R44 ;  /* 0x000000021b087825 */ /* 0x002fe200078e022c */
[----:B------:R-:W-:-:S03]  /*622a0*/  PRMT R4, R21, 0x7632, R4 ;  /* 0x0000763215047816 */ /* 0x000fc60000000004 */
[----:B0-----:R-:W-:Y:S01]  /*622b0*/  IMAD.WIDE R10, R27, 0x2, R46 ;  /* 0x000000021b0a7825 */ /* 0x001fe200078e022e */
[----:B--2---:R-:W-:Y:S01]  /*622c0*/  PRMT R0, R5, 0x7632, R0 ;  /* 0x0000763205007816 */ /* 0x004fe20000000000 */
[----:B------:R-:W-:Y:S01]  /*622d0*/  @P6 STG.E.U16 desc[UR6][R24.64], R21 ;  /* 0x0000001518006986 */ /* 0x000fe2000c101506 */
[----:B------:R-:W-:Y:S01]  /*622e0*/  ULDC UR5, c[0x0][0x228] ;  /* 0x00008a0000057ab9 */ /* 0x000fe20000000800 */
[----:B------:R-:W-:Y:S01]  /*622f0*/  IMAD.WIDE R12, R27, 0x2, R48 ;  /* 0x000000021b0c7825 */ /* 0x000fe200078e0230 */
[----:B------:R-:W-:Y:S01]  /*62300*/  ULDC UR8, c[0x0][0x228] ;  /* 0x00008a0000087ab9 */ /* 0x000fe20000000800 */
[----:B------:R-:W-:Y:S02]  /*62310*/  @P4 STG.E.U16 desc[UR6][R8.64], R4 ;  /* 0x0000000408004986 */ /* 0x000fe4000c101506 */
[C---:B------:R-:W-:Y:S02]  /*62320*/  VIADD R20, R22.reuse, 0x7d ;  /* 0x0000007d16147836 */ /* 0x040fe40000000000 */
[----:B------:R-:W-:Y:S04]  /*62330*/  @P5 STG.E.U16 desc[UR6][R10.64], R5 ;  /* 0x000000050a005986 */ /* 0x000fe8000c101506 */
[----:B------:R0:W-:Y:S02]  /*62340*/  @P3 STG.E.U16 desc[UR6][R12.64], R0 ;  /* 0x000000000c003986 */ /* 0x0001e4000c101506 */
[----:B0-----:R-:W-:-:S02]  /*62350*/  VIADD R0, R22, 0x7e ;  /* 0x0000007e16007836 */ /* 0x001fc40000000000 */
[----:B------:R-:W2:Y:S01]  /*62360*/  LDL.LU R22, [R1+0x1d54] ;  /* 0x001d540001167983 */ /* 0x000ea20000300800 */
[----:B------:R-:W-:Y:S01]  /*62370*/  ISETP.LT.AND P6, PT, R15, UR9, !P0 ;  /* 0x000000090f007c0c */ /* 0x000fe2000c7c1270 */
[----:B------:R-:W-:Y:S01]  /*62380*/  VIADD R21, R27, UR4 ;  /* 0x000000041b157c36 */ /* 0x000fe20008000000 */
[----:B------:R-:W-:Y:S02]  /*62390*/  ULDC UR4, c[0x0][0x228] ;  /* 0x00008a0000047ab9 */ /* 0x000fe40000000800 */
[----:B------:R-:W-:Y:S01]  /*623a0*/  ISETP.LT.AND P3, PT, R61, UR4, !P0 ;  /* 0x000000043d007c0c */ /* 0x000fe2000c761270 */
[----:B------:R-:W-:Y:S01]  /*623b0*/  IMAD.WIDE R16, R21, 0x2, R2 ;  /* 0x0000000215107825 */ /* 0x000fe200078e0202 */
[----:B------:R-:W-:Y:S01]  /*623c0*/  ISETP.GE.AND P2, PT, R20, UR13, PT ;  /* 0x0000000d14007c0c */ /* 0x000fe2000bf46270 */
[----:B------:R-:W-:Y:S01]  /*623d0*/  ULDC UR4, c[0x0][0x248] ;  /* 0x0000920000047ab9 */ /* 0x000fe20000000800 */
[----:B------:R-:W-:Y:S01]  /*623e0*/  ISETP.LT.AND P4, PT, R19, UR5, !P0 ;  /* 0x0000000513007c0c */ /* 0x000fe2000c781270 */
[----:B------:R-:W-:Y:S01]  /*623f0*/  ULDC UR5, c[0x0][0x228] ;  /* 0x00008a0000057ab9 */ /* 0x000fe20000000800 */
[----:B------:R-:W-:Y:S01]  /*62400*/  ISETP.LT.AND P5, PT, R23, UR8, !P0 ;  /* 0x0000000817007c0c */ /* 0x000fe2000c7a1270 */
[----:B------:R-:W-:-:S02]  /*62410*/  IMAD.WIDE R4, R21, 0x2, R44 ;  /* 0x0000000215047825 */ /* 0x000fc400078e022c */
[----:B------:R0:W-:Y:S01]  /*62420*/  @P6 STG.E.U16 desc[UR6][R16.64], R14 ;  /* 0x0000000e10006986 */ /* 0x0001e2000c101506 */
[----:B------:R-:W-:Y:S02]  /*62430*/  ISETP.LT.AND P6, PT, R15, UR5, !P2 ;  /* 0x000000050f007c0c */ /* 0x000fe4000d7c1270 */
[----:B------:R-:W-:Y:S01]  /*62440*/  PRMT R13, R14, 0x7632, R13 ;  /* 0x000076320e0d7816 */ /* 0x000fe2000000000d */
[C---:B------:R-:W-:Y:S01]  /*62450*/  IMAD.WIDE R8, R21.reuse, 0x2, R46 ;  /* 0x0000000215087825 */ /* 0x040fe200078e022e */
[----:B------:R-:W-:Y:S01]  /*62460*/  ULDC UR5, c[0x0][0x228] ;  /* 0x00008a0000057ab9 */ /* 0x000fe20000000800 */
[----:B------:R-:W-:Y:S02]  /*62470*/  ULDC UR8, c[0x0][0x228] ;  /* 0x00008a0000087ab9 */ /* 0x000fe40000000800 */
[C---:B------:R-:W-:Y:S01]  /*62480*/  IMAD.WIDE R10, R21.reuse, 0x2, R48 ;  /* 0x00000002150a7825 */ /* 0x040fe200078e0230 */
[----:B------:R1:W-:Y:S03]  /*62490*/  @P3 STG.E.U16 desc[UR6][R4.64], R13 ;  /* 0x0000000d04003986 */ /* 0x0003e6000c101506 */
[----:B0-----:R-:W-:Y:S01]  /*624a0*/  VIADD R17, R21, UR4 ;  /* 0x0000000415117c36 */ /* 0x001fe20008000000 */
[----:B------:R-:W-:Y:S01]  /*624b0*/  PRMT R14, R18, 0x7632, R14 ;  /* 0x00007632120e7816 */ /* 0x000fe2000000000e */
[----:B------:R0:W-:Y:S01]  /*624c0*/  @P4 STG.E.U16 desc[UR6][R8.64], R18 ;  /* 0x0000001208004986 */ /* 0x0001e2000c101506 */
[----:B------:R-:W-:Y:S01]  /*624d0*/  ISETP.GE.AND P0, PT, R0, UR11, PT ;  /* 0x0000000b00007c0c */ /* 0x000fe2000bf06270 */
[----:B------:R-:W-:Y:S01]  /*624e0*/  ULDC UR4, c[0x0][0x228] ;  /* 0x00008a0000047ab9 */ /* 0x000fe20000000800 */
[----:B------:R-:W-:Y:S01]  /*624f0*/  ISETP.LT.AND P4, PT, R19, UR5, !P2 ;  /* 0x0000000513007c0c */ /* 0x000fe2000d781270 */
[----:B-1----:R-:W-:Y:S01]  /*62500*/  IMAD.WIDE R12, R17, 0x2, R2 ;  /* 0x00000002110c7825 */ /* 0x002fe200078e0202 */
[----:B------:R1:W-:Y:S01]  /*62510*/  @P5 STG.E.U16 desc[UR6][R10.64], R14 ;  /* 0x0000000e0a005986 */ /* 0x0003e2000c101506 */
[----:B------:R-:W-:Y:S01]  /*62520*/  ULDC UR5, c[0x0][0x228] ;  /* 0x00008a0000057ab9 */ /* 0x000fe20000000800 */
[----:B------:R-:W-:Y:S01]  /*62530*/  ISETP.LT.AND P3, PT, R15, UR8, !P1 ;  /* 0x000000080f007c0c */ /* 0x000fe2000cf61270 */
[----:B------:R-:W-:Y:S01]  /*62540*/  IMAD.WIDE R4, R17, 0x2, R44 ;  /* 0x0000000211047825 */ /* 0x000fe200078e022c */
[----:B------:R-:W-:Y:S01]  /*62550*/  ISETP.LT.AND P5, PT, R61, UR4, !P2 ;  /* 0x000000043d007c0c */ /* 0x000fe2000d7a1270 */
[----:B------:R-:W-:Y:S01]  /*62560*/  ULDC UR4, c[0x0][0x228] ;  /* 0x00008a0000047ab9 */ /* 0x000fe20000000800 */
[----:B------:R-:W-:Y:S01]  /*62570*/  ULDC UR8, c[0x0][0x228] ;  /* 0x00008a0000087ab9 */ /* 0x000fe20000000800 */
[----:B--2---:R2:W-:Y:S01]  /*62580*/  @P6 STG.E.U16 desc[UR6][R12.64], R22 ;  /* 0x000000160c006986 */ /* 0x0045e2000c101506 */
[----:B------:R-:W-:-:S02]  /*62590*/  ISETP.LT.AND P6, PT, R15, UR5, !P0 ;  /* 0x000000050f007c0c */ /* 0x000fc4000c7c1270 */
[----:B------:R-:W-:Y:S01]  /*625a0*/  PRMT R0, R22, 0x7632, R0 ;  /* 0x0000763216007816 */ /* 0x000fe20000000000 */
[----:B------:R-:W3:Y:S01]  /*625b0*/  LDL.LU R15, [R1+0x1d50] ;  /* 0x001d5000010f7983 */ /* 0x000ee20000300800 */
[----:B------:R-:W-:Y:S01]  /*625c0*/  ISETP.LT.AND P2, PT, R23, UR4, !P2 ;  /* 0x0000000417007c0c */ /* 0x000fe2000d741270 */
[----:B------:R-:W-:Y:S01]  /*625d0*/  ULDC UR4, c[0x0][0x248] ;  /* 0x0000920000047ab9 */ /* 0x000fe20000000800 */
[----:B0-----:R-:W-:-:S03]  /*625e0*/  IMAD.WIDE R8, R17, 0x2, R46 ;  /* 0x0000000211087825 */ /* 0x001fc600078e022e */
[----:B------:R0:W-:Y:S01]  /*625f0*/  @P5 STG.E.U16 desc[UR6][R4.64], R0 ;  /* 0x0000000004005986 */ /* 0x0001e2000c101506 */
[----:B------:R-:W-:Y:S01]  /*62600*/  ULDC UR5, c[0x0][0x228] ;  /* 0x00008a0000057ab9 */ /* 0x000fe20000000800 */
[C---:B------:R-:W-:Y:S02]  /*62610*/  VIADD R21, R17.reuse, UR4 ;  /* 0x0000000411157c36 */ /* 0x040fe40008000000 */
[----:B-1----:R-:W-:Y:S01]  /*62620*/  IMAD.WIDE R10, R17, 0x2, R48 ;  /* 0x00000002110a7825 */ /* 0x002fe200078e0230 */
[----:B------:R-:W-:Y:S01]  /*62630*/  @P4 STG.E.U16 desc[UR6][R8.64], R6 ;  /* 0x0000000608004986 */ /* 0x000fe2000c101506 */
[----:B------:R-:W-:Y:S02]  /*62640*/  ULDC UR4, c[0x0][0x228] ;  /* 0x00008a0000047ab9 */ /* 0x000fe40000000800 */
[----:B--2---:R-:W-:Y:S01]  /*62650*/  IMAD.WIDE R12, R21, 0x2, R2 ;  /* 0x00000002150c7825 */ /* 0x004fe200078e0202 */
[----:B0-----:R-:W-:Y:S02]  /*62660*/  PRMT R5, R6, 0x7632, R5 ;  /* 0x0000763206057816 */ /* 0x001fe40000000005 */
[C---:B------:R-:W-:Y:S01]  /*62670*/  ISETP.LT.AND P4, PT, R61.reuse, UR5, !P1 ;  /* 0x000000053d007c0c */ /* 0x040fe2000cf81270 */
[----:B------:R-:W-:Y:S01]  /*62680*/  ULDC UR5, c[0x0][0x228] ;  /* 0x00008a0000057ab9 */ /* 0x000fe20000000800 */
[----:B------:R-:W-:Y:S01]  /*62690*/  ISETP.LT.AND P5, PT, R61, UR4, !P0 ;  /* 0x000000043d007c0c */ /* 0x000fe2000c7a1270 */
[----:B------:R0:W-:Y:S01]  /*626a0*/  @P2 STG.E.U16 desc[UR6][R10.64], R5 ;  /* 0x000000050a002986 */ /* 0x0001e2000c101506 */
[----:B------:R-:W-:Y:S01]  /*626b0*/  ULDC UR4, c[0x0][0x228] ;  /* 0x00008a0000047ab9 */ /* 0x000fe20000000800 */
[----:B------:R-:W-:Y:S01]  /*626c0*/  ISETP.LT.AND P2, PT, R19, UR5, !P1 ;  /* 0x0000000513007c0c */ /* 0x000fe2000cf41270 */
[----:B------:R-:W-:Y:S01]  /*626d0*/  ULDC UR5, c[0x0][0x228] ;  /* 0x00008a0000057ab9 */ /* 0x000fe20000000800 */
[----:B------:R-:W-:Y:S01]  /*626e0*/  ISETP.LT.AND P1, PT, R23, UR8, !P1 ;  /* 0x0000000817007c0c */ /* 0x000fe2000cf21270 */
[----:B---3--:R1:W-:Y:S01]  /*626f0*/  @P6 STG.E.U16 desc[UR6][R12.64], R15 ;  /* 0x0000000f0c006986 */ /* 0x0083e2000c101506 */
[----:B------:R-:W-:Y:S01]  /*62700*/  ISETP.LT.AND P6, PT, R19, UR4, !P0 ;  /* 0x0000000413007c0c */ /* 0x000fe2000c7c1270 */
[----:B------:R-:W-:Y:S01]  /*62710*/  ULDC UR4, c[0x0][0x248] ;  /* 0x0000920000047ab9 */ /* 0x000fe20000000800 */
[----:B------:R-:W-:Y:S01]  /*62720*/  ISETP.LT.AND P0, PT, R23, UR5, !P0 ;  /* 0x0000000517007c0c */ /* 0x000fe2000c701270 */
[----:B------:R-:W2:Y:S04]  /*62730*/  LDL.LU R19, [R1+0x1d4c] ;  /* 0x001d4c0001137983 */ /* 0x000ea80000300800 */
[----:B------:R-:W3:Y:S01]  /*62740*/  LDL.LU R23, [R1+0x1d48] ;  /* 0x001d480001177983 */ /* 0x000ee20000300800 */
[----:B------:R-:W-:-:S02]  /*62750*/  VIADD R17, R21, UR4 ;  /* 0x0000000415117c36 */ /* 0x000fc40008000000 */
[----:B0-----:R-:W-:Y:S01]  /*62760*/  IMAD.WIDE R4, R21, 0x2, R44 ;  /* 0x0000000215047825 */ /* 0x001fe200078e022c */
[----:B-1----:R-:W-:-:S03]  /*62770*/  PRMT R15, R15, 0x7632, R15 ;  /* 0x000076320f0f7816 */ /* 0x002fc6000000000f */
[----:B------:R-:W-:-:S04]  /*62780*/  IMAD.WIDE R8, R21, 0x2, R46 ;  /* 0x0000000215087825 */ /* 0x000fc800078e022e */
[----:B------:R-:W-:Y:S01]  /*62790*/  IMAD.WIDE R10, R21, 0x2, R48 ;  /* 0x00000002150a7825 */ /* 0x000fe200078e0230 */
[----:B------:R0:W-:Y:S03]  /*627a0*/  @P5 STG.E.U16 desc[UR6][R4.64], R15 ;  /* 0x0000000f04005986 */ /* 0x0001e6000c101506 */
[----:B------:R-:W-:-:S04]  /*627b0*/  IMAD.WIDE R2, R17, 0x2, R2 ;  /* 0x0000000211027825 */ /* 0x000fc800078e0202 */
[----:B------:R-:W-:-:S04]  /*627c0*/  IMAD.WIDE R44, R17, 0x2, R44 ;  /* 0x00000002112c7825 */ /* 0x000fc800078e022c */
[----:B------:R-:W-:-:S04]  /*627d0*/  IMAD.WIDE R46, R17, 0x2, R46 ;  /* 0x00000002112e7825 */ /* 0x000fc800078e022e */
[----:B------:R-:W-:Y:S01]  /*627e0*/  IMAD.WIDE R48, R17, 0x2, R48 ;  /* 0x0000000211307825 */ /* 0x000fe200078e0230 */
[----:B--2---:R-:W-:Y:S01]  /*627f0*/  PRMT R0, R19, 0x7632, R0 ;  /* 0x0000763213007816 */ /* 0x004fe20000000000 */
[----:B------:R0:W-:Y:S01]  /*62800*/  @P6 STG.E.U16 desc[UR6][R8.64], R19 ;  /* 0x0000001308006986 */ /* 0x0001e2000c101506 */
[----:B---3--:R-:W-:-:S03]  /*62810*/  PRMT R22, R23, 0x7632, R22 ;  /* 0x0000763217167816 */ /* 0x008fc60000000016 */
[----:B------:R0:W-:Y:S04]  /*62820*/  @P0 STG.E.U16 desc[UR6][R10.64], R0 ;  /* 0x000000000a000986 */ /* 0x0001e8000c101506 */
[----:B------:R0:W-:Y:S04]  /*62830*/  @P3 STG.E.U16 desc[UR6][R2.64], R23 ;  /* 0x0000001702003986 */ /* 0x0001e8000c101506 */
[----:B------:R0:W-:Y:S04]  /*62840*/  @P4 STG.E.U16 desc[UR6][R44.64], R22 ;  /* 0x000000162c004986 */ /* 0x0001e8000c101506 */
[----:B------:R0:W-:Y:S01]  /*62850*/  @P2 STG.E.U16 desc[UR6][R46.64], R7 ;  /* 0x000000072e002986 */ /* 0x0001e2000c101506 */
[----:B------:R-:W-:Y:S05]  /*62860*/  @!P1 EXIT ;  /* 0x000000000000994d */ /* 0x000fea0003800000 */
[----:B------:R-:W-:-:S05]  /*62870*/  PRMT R24, R7, 0x7632, R24 ;  /* 0x0000763207187816 */ /* 0x000fca0000000018 */
[----:B------:R-:W-:Y:S01]  /*62880*/  STG.E.U16 desc[UR6][R48.64], R24 ;  /* 0x0000001830007986 */ /* 0x000fe2000c101506 */
[----:B------:R-:W-:Y:S05]  /*62890*/  EXIT ;  /* 0x000000000000794d */ /* 0x000fea0003800000 */
.L_x_2:
[----:B------:R-:W-:-:S00]  /*628a0*/  BRA `(.L_x_2) ;  /* 0xfffffffc00fc7947 */ /* 0x000fc0000383ffff */
[----:B------:R-:W-:-:S00]  /*628b0*/  NOP ;  /* 0x0000000000007918 */ /* 0x000fc00000000000 */
        /* <DEDUP_REMOVED lines=12> */
.L_x_3:


//--------------------- .nv.shared.matmul_kernel  --------------------------
	.section	.nv.shared.matmul_kernel,"aw",@nobits
	.sectionflags	@""
	.align	16
	.zero		1024


//--------------------- .nv.shared.reserved.0     --------------------------
	.section	.nv.shared.reserved.0,"aw",@nobits
	.weak		__nv_reservedSMEM_offset_0_alias
	.size		__nv_reservedSMEM_offset_0_alias, 0, 0
	.other		__nv_reservedSMEM_offset_0_alias,@"STO_CUDA_RESERVED_SHARED STV_DEFAULT"
__nv_reservedSMEM_offset_0_alias:
	.zero		0


//--------------------- .nv.constant0.matmul_kernel --------------------------
	.section	.nv.constant0.matmul_kernel,"a",@progbits
	.sectionflags	@""
	.align	4
.nv.constant0.matmul_kernel:
	.zero		608


//--------------------- SYMBOLS --------------------------

	.type		.nv.reservedSmem.offset0,@object
	.size		.nv.reservedSmem.offset0,0x4
